def matmul_kernel(
    a_ptr,
    b_ptr,
    c_ptr,
    M,
    N,
    K,
    stride_am,
    stride_ak,
    stride_bk,
    stride_bn,
    stride_cm,
    stride_cn,
    BLOCK_M: tl.constexpr,
    BLOCK_N: tl.constexpr,
    BLOCK_K: tl.constexpr,
    GROUP_M: tl.constexpr,
):
    pid = tl.program_id(axis=0)
    num_pid_m = tl.cdiv(M, BLOCK_M)
    num_pid_n = tl.cdiv(N, BLOCK_N)
    num_pid_in_group = GROUP_M * num_pid_n
    group_id = pid // num_pid_in_group
    first_pid_m = group_id * GROUP_M
    group_size_m = min(num_pid_m - first_pid_m, GROUP_M)
    pid_m = first_pid_m + ((pid % num_pid_in_group) % group_size_m)
    pid_n = (pid % num_pid_in_group) // group_size_m

    offs_am = (pid_m * BLOCK_M + tl.arange(0, BLOCK_M)) % M
    offs_bn = (pid_n * BLOCK_N + tl.arange(0, BLOCK_N)) % N
    offs_k = tl.arange(0, BLOCK_K)
    a_ptrs = a_ptr + offs_am[:, None] * stride_am + offs_k[None, :] * stride_ak
    b_ptrs = b_ptr + offs_k[:, None] * stride_bk + offs_bn[None, :] * stride_bn

    acc = tl.zeros((BLOCK_M, BLOCK_N), dtype=tl.float32)
    for kk in range(0, tl.cdiv(K, BLOCK_K)):
        a = tl.load(a_ptrs, mask=offs_k[None, :] < K - kk * BLOCK_K, other=0.0)
        b = tl.load(b_ptrs, mask=offs_k[:, None] < K - kk * BLOCK_K, other=0.0)
        acc = tl.dot(a, b, acc)
        a_ptrs += BLOCK_K * stride_ak
        b_ptrs += BLOCK_K * stride_bk

    c = acc.to(c_ptr.dtype.element_ty)
    offs_cm = pid_m * BLOCK_M + tl.arange(0, BLOCK_M)
    offs_cn = pid_n * BLOCK_N + tl.arange(0, BLOCK_N)
    c_ptrs = c_ptr + offs_cm[:, None] * stride_cm + offs_cn[None, :] * stride_cn
    mask = (offs_cm[:, None] < M) & (offs_cn[None, :] < N)
    tl.store(c_ptrs, c, mask=mask)

# config = {"BLOCK_K": 64, "BLOCK_M": 512, "BLOCK_N": 64, "GROUP_M": 1, "arch": "sm_90", "dtype": "fp8e4m3", "num_ctas": 1, "num_stages": 3, "num_warps": 4}
# arch = sm_90


// ===== COMPILED SASS (sm_90a) =====

	.target	sm_90a

	.elftype	@"ET_EXEC"


//--------------------- .note.nv.tkinfo           --------------------------
	.section	.note.nv.tkinfo,"",@"SHT_NOTE"
	.sectionflags	@"SHF_NOTE_NV_TKINFO"
	.tkinfo
        /*0018*/ 	.word	0x00000002
        /*0030*/ 	.string	""
        /*0030*/ 	.string	"ptxas"
        /*0030*/ 	.string	"Cuda compilation tools, release 13.0, V13.0.88"
        /*0030*/ 	.string	"Build cuda_13.0.r13.0/compiler.36424714_0"
        /*0030*/ 	.string	"-v  -suppress-debug-info  -lineinfo  -arch sm_90a "



//--------------------- .note.nv.cuinfo           --------------------------
	.section	.note.nv.cuinfo,"",@"SHT_NOTE"
	.sectionflags	@"SHF_NOTE_NV_CUINFO"
        /*0018*/ 	.short	0x0002
        /*001a*/ 	.short	0x005a
        /*001c*/ 	.short	0x0082
	.zero		2


//--------------------- .nv.info                  --------------------------
	.section	.nv.info,"",@"SHT_CUDA_INFO"
	.align	4


	//----- nvinfo : EIATTR_REGCOUNT
	.align		4
        /*0000*/ 	.byte	0x04, 0x2f
        /*0002*/ 	.short	(.L_1 - .L_0)
	.align		4
.L_0:
        /*0004*/ 	.word	index@(matmul_kernel)
        /*0008*/ 	.word	0x000000ff


	//----- nvinfo : EIATTR_FRAME_SIZE
	.align		4
.L_1:
        /*000c*/ 	.byte	0x04, 0x11
        /*000e*/ 	.short	(.L_3 - .L_2)
	.align		4
.L_2:
        /*0010*/ 	.word	index@(matmul_kernel)
        /*0014*/ 	.word	0x00001228


	//----- nvinfo : EIATTR_MIN_STACK_SIZE
	.align		4
.L_3:
        /*0018*/ 	.byte	0x04, 0x12
        /*001a*/ 	.short	(.L_5 - .L_4)
	.align		4
.L_4:
        /*001c*/ 	.word	index@(matmul_kernel)
        /*0020*/ 	.word	0x00001228
.L_5:


//--------------------- .nv.compat                --------------------------
	.section	.nv.compat,"",@"SHT_CUDA_COMPAT_INFO"
	.align	4
        /*0000*/ 	.byte	0x02, 0x09, 0x01, 0x00, 0x02, 0x02, 0x04, 0x00, 0x02, 0x05, 0x05, 0x00, 0x03, 0x07, 0x01, 0x01
        /*0010*/ 	.byte	0x02, 0x03, 0x00, 0x00, 0x02, 0x06, 0x01, 0x00, 0x04, 0x0b, 0x08, 0x00, 0x00, 0x00, 0x00, 0x00
        /*0020*/ 	.byte	0x00, 0x00, 0x00, 0x00


//--------------------- .nv.info.matmul_kernel    --------------------------
	.section	.nv.info.matmul_kernel,"",@"SHT_CUDA_INFO"
	.sectionflags	@""
	.align	4


	//----- nvinfo : EIATTR_CUDA_API_VERSION
	.align		4
        /*0000*/ 	.byte	0x04, 0x37
        /*0002*/ 	.short	(.L_7 - .L_6)
.L_6:
        /*0004*/ 	.word	0x00000082


	//----- nvinfo : EIATTR_KPARAM_INFO
	.align		4
.L_7:
        /*0008*/ 	.byte	0x04, 0x17
        /*000a*/ 	.short	(.L_9 - .L_8)
.L_8:
        /*000c*/ 	.word	0x00000000
        /*0010*/ 	.short	0x000d
        /*0012*/ 	.short	0x0048
        /*0014*/ 	.byte	0x00, 0xf4, 0x21, 0x00


	//----- nvinfo : EIATTR_KPARAM_INFO
	.align		4
.L_9:
        /*0018*/ 	.byte	0x04, 0x17
        /*001a*/ 	.short	(.L_11 - .L_10)
.L_10:
        /*001c*/ 	.word	0x00000000
        /*0020*/ 	.short	0x000c
        /*0022*/ 	.short	0x0040
        /*0024*/ 	.byte	0x00, 0xf4, 0x21, 0x00


	//----- nvinfo : EIATTR_KPARAM_INFO
	.align		4
.L_11:
        /*0028*/ 	.byte	0x04, 0x17
        /*002a*/ 	.short	(.L_13 - .L_12)
.L_12:
        /*002c*/ 	.word	0x00000000
        /*0030*/ 	.short	0x000b
        /*0032*/ 	.short	0x0038
        /*0034*/ 	.byte	0x00, 0xf0, 0x11, 0x00


	//----- nvinfo : EIATTR_KPARAM_INFO
	.align		4
.L_13:
        /*0038*/ 	.byte	0x04, 0x17
        /*003a*/ 	.short	(.L_15 - .L_14)
.L_14:
        /*003c*/ 	.word	0x00000000
        /*0040*/ 	.short	0x000a
        /*0042*/ 	.short	0x0034
        /*0044*/ 	.byte	0x00, 0xf0, 0x11, 0x00


	//----- nvinfo : EIATTR_KPARAM_INFO
	.align		4
.L_15:
        /*0048*/ 	.byte	0x04, 0x17
        /*004a*/ 	.short	(.L_17 - .L_16)
.L_16:
        /*004c*/ 	.word	0x00000000
        /*0050*/ 	.short	0x0009
        /*0052*/ 	.short	0x0030
        /*0054*/ 	.byte	0x00, 0xf0, 0x11, 0x00


	//----- nvinfo : EIATTR_KPARAM_INFO
	.align		4
.L_17:
        /*0058*/ 	.byte	0x04, 0x17
        /*005a*/ 	.short	(.L_19 - .L_18)
.L_18:
        /*005c*/ 	.word	0x00000000
        /*0060*/ 	.short	0x0008
        /*0062*/ 	.short	0x002c
        /*0064*/ 	.byte	0x00, 0xf0, 0x11, 0x00


	//----- nvinfo : EIATTR_KPARAM_INFO
	.align		4
.L_19:
        /*0068*/ 	.byte	0x04, 0x17
        /*006a*/ 	.short	(.L_21 - .L_20)
.L_20:
        /*006c*/ 	.word	0x00000000
        /*0070*/ 	.short	0x0007
        /*0072*/ 	.short	0x0028
        /*0074*/ 	.byte	0x00, 0xf0, 0x11, 0x00


	//----- nvinfo : EIATTR_KPARAM_INFO
	.align		4
.L_21:
        /*0078*/ 	.byte	0x04, 0x17
        /*007a*/ 	.short	(.L_23 - .L_22)
.L_22:
        /*007c*/ 	.word	0x00000000
        /*0080*/ 	.short	0x0006
        /*0082*/ 	.short	0x0024
        /*0084*/ 	.byte	0x00, 0xf0, 0x11, 0x00


	//----- nvinfo : EIATTR_KPARAM_INFO
	.align		4
.L_23:
        /*0088*/ 	.byte	0x04, 0x17
        /*008a*/ 	.short	(.L_25 - .L_24)
.L_24:
        /*008c*/ 	.word	0x00000000
        /*0090*/ 	.short	0x0005
        /*0092*/ 	.short	0x0020
        /*0094*/ 	.byte	0x00, 0xf0, 0x11, 0x00


	//----- nvinfo : EIATTR_KPARAM_INFO
	.align		4
.L_25:
        /*0098*/ 	.byte	0x04, 0x17
        /*009a*/ 	.short	(.L_27 - .L_26)
.L_26:
        /*009c*/ 	.word	0x00000000
        /*00a0*/ 	.short	0x0004
        /*00a2*/ 	.short	0x001c
        /*00a4*/ 	.byte	0x00, 0xf0, 0x11, 0x00


	//----- nvinfo : EIATTR_KPARAM_INFO
	.align		4
.L_27:
        /*00a8*/ 	.byte	0x04, 0x17
        /*00aa*/ 	.short	(.L_29 - .L_28)
.L_28:
        /*00ac*/ 	.word	0x00000000
        /*00b0*/ 	.short	0x0003
        /*00b2*/ 	.short	0x0018
        /*00b4*/ 	.byte	0x00, 0xf0, 0x11, 0x00


	//----- nvinfo : EIATTR_KPARAM_INFO
	.align		4
.L_29:
        /*00b8*/ 	.byte	0x04, 0x17
        /*00ba*/ 	.short	(.L_31 - .L_30)
.L_30:
        /*00bc*/ 	.word	0x00000000
        /*00c0*/ 	.short	0x0002
        /*00c2*/ 	.short	0x0010
        /*00c4*/ 	.byte	0x00, 0xf4, 0x21, 0x00


	//----- nvinfo : EIATTR_KPARAM_INFO
	.align		4
.L_31:
        /*00c8*/ 	.byte	0x04, 0x17
        /*00ca*/ 	.short	(.L_33 - .L_32)
.L_32:
        /*00cc*/ 	.word	0x00000000
        /*00d0*/ 	.short	0x0001
        /*00d2*/ 	.short	0x0008
        /*00d4*/ 	.byte	0x00, 0xf4, 0x21, 0x00


	//----- nvinfo : EIATTR_KPARAM_INFO
	.align		4
.L_33:
        /*00d8*/ 	.byte	0x04, 0x17
        /*00da*/ 	.short	(.L_35 - .L_34)
.L_34:
        /*00dc*/ 	.word	0x00000000
        /*00e0*/ 	.short	0x0000
        /*00e2*/ 	.short	0x0000
        /*00e4*/ 	.byte	0x00, 0xf4, 0x21, 0x00


	//----- nvinfo : EIATTR_SPARSE_MMA_MASK
	.align		4
.L_35:
        /*00e8*/ 	.byte	0x03, 0x50
        /*00ea*/ 	.short	0x0000


	//----- nvinfo : EIATTR_MAXREG_COUNT
	.align		4
        /*00ec*/ 	.byte	0x03, 0x1b
        /*00ee*/ 	.short	0x00ff


	//----- nvinfo : EIATTR_NUM_BARRIERS
	.align		4
        /*00f0*/ 	.byte	0x02, 0x4c
        /*00f2*/ 	.byte	0x01
	.zero		1


	//----- nvinfo : EIATTR_ANNOTATIONS
	.align		4
        /*00f4*/ 	.byte	0x04, 0x55
        /*00f6*/ 	.short	(.L_37 - .L_36)


	//   ....[0]....
.L_36:
        /*00f8*/ 	.word	0x00000001
        /*00fc*/ 	.byte	0x20, 0x05, 0x00, 0x00, 0x01, 0x00, 0x00, 0x00, 0x50, 0x05, 0x00, 0x00, 0x01, 0x00, 0x00, 0x00
        /* <DEDUP_REMOVED lines=1649> */
        /*681c*/ 	.byte	0x90, 0xd6, 0x01, 0x00, 0x01, 0x00, 0x00, 0x00, 0xc0, 0xd7, 0x01, 0x00


	//----- nvinfo : EIATTR_MERCURY_ISA_VERSION
	.align		4
.L_37:
        /*6828*/ 	.byte	0x03, 0x5f
        /*682a*/ 	.short	0x0101


	//----- nvinfo : EIATTR_EXIT_INSTR_OFFSETS
	.align		4
        /*682c*/ 	.byte	0x04, 0x1c
        /*682e*/ 	.short	(.L_39 - .L_38)


	//   ....[0]....
.L_38:
        /*6830*/ 	.word	0x000275f0


	//   ....[1]....
        /*6834*/ 	.word	0x00027610


	//----- nvinfo : EIATTR_REQNTID
	.align		4
.L_39:
        /*6838*/ 	.byte	0x04, 0x10
        /*683a*/ 	.short	(.L_41 - .L_40)
.L_40:
        /*683c*/ 	.word	0x00000080
        /*6840*/ 	.word	0x00000001
        /*6844*/ 	.word	0x00000001


	//----- nvinfo : EIATTR_CBANK_PARAM_SIZE
	.align		4
.L_41:
        /*6848*/ 	.byte	0x03, 0x19
        /*684a*/ 	.short	0x0050


	//----- nvinfo : EIATTR_PARAM_CBANK
	.align		4
        /*684c*/ 	.byte	0x04, 0x0a
        /*684e*/ 	.short	(.L_43 - .L_42)
	.align		4
.L_42:
        /*6850*/ 	.word	index@(.nv.constant0.matmul_kernel)
        /*6854*/ 	.short	0x0210
        /*6856*/ 	.short	0x0050


	//----- nvinfo : EIATTR_SW_WAR
	.align		4
.L_43:
        /*6858*/ 	.byte	0x04, 0x36
        /*685a*/ 	.short	(.L_45 - .L_44)
.L_44:
        /*685c*/ 	.word	0x00000008
.L_45:


//--------------------- .nv.callgraph             --------------------------
	.section	.nv.callgraph,"",@"SHT_CUDA_CALLGRAPH"
	.align	4
	.sectionentsize	8
	.align		4
        /*0000*/ 	.word	0x00000000
	.align		4
        /*0004*/ 	.word	0xffffffff
	.align		4
        /*0008*/ 	.word	0x00000000
	.align		4
        /*000c*/ 	.word	0xfffffffe
	.align		4
        /*0010*/ 	.word	0x00000000
	.align		4
        /*0014*/ 	.word	0xfffffffd
	.align		4
        /*0018*/ 	.word	0x00000000
	.align		4
        /*001c*/ 	.word	0xfffffffc


//--------------------- .text.matmul_kernel       --------------------------
	.section	.text.matmul_kernel,"ax",@progbits
	.align	128
        .global         matmul_kernel
        .type           matmul_kernel,@function
        .size           matmul_kernel,(.L_x_4 - matmul_kernel)
        .other          matmul_kernel,@"STO_CUDA_ENTRY STV_DEFAULT"
matmul_kernel:
.text.matmul_kernel:
[----:B------:R-:W0:Y:S08]  /*0000*/  LDC R1, c[0x0][0x28] ;  /* 0x00000a00ff017b82 */ /* 0x000e300000000800 */
[----:B------:R-:W1:Y:S01]  /*0010*/  LDC.64 R2, c[0x0][0x228] ;  /* 0x00008a00ff027b82 */ /* 0x000e620000000a00 */
[----:B------:R-:W2:Y:S01]  /*0020*/  S2R R7, SR_CTAID.X ;  /* 0x0000000000077919 */ /* 0x000ea20000002500 */
[----:B0-----:R-:W-:Y:S01]  /*0030*/  VIADD R1, R1, 0xffffedd8 ;  /* 0xffffedd801017836 */ /* 0x001fe20000000000 */
[----:B------:R-:W-:Y:S01]  /*0040*/  UMOV UR58, 0x400 ;  /* 0x00000400003a7882 */ /* 0x000fe20000000000 */
[----:B------:R-:W-:-:S04]  /*0050*/  ULDC.64 UR56, c[0x0][0x208] ;  /* 0x0000820000387ab9 */ /* 0x000fc80000000a00 */
[----:B------:R-:W0:Y:S01]  /*0060*/  S2UR UR4, SR_CgaCtaId ;  /* 0x00000000000479c3 */ /* 0x000e220000008800 */
[----:B-1----:R-:W-:-:S05]  /*0070*/  VIADD R0, R3, 0x3f ;  /* 0x0000003f03007836 */ /* 0x002fca0000000000 */
[----:B------:R-:W-:Y:S01]  /*0080*/  SHF.R.S32.HI R5, RZ, 0x1f, R0 ;  /* 0x0000001fff057819 */ /* 0x000fe20000011400 */
[----:B0-----:R-:W-:-:S03]  /*0090*/  ULEA UR58, UR4, UR58, 0x18 ;  /* 0x0000003a043a7291 */ /* 0x001fc6000f8ec03f */
[----:B------:R-:W-:Y:S02]  /*00a0*/  LEA.HI R5, R5, R0, RZ, 0x6 ;  /* 0x0000000005057211 */ /* 0x000fe400078f30ff */
[----:B--2---:R-:W-:Y:S02]  /*00b0*/  IABS R10, R7 ;  /* 0x00000007000a7213 */ /* 0x004fe40000000000 */
[----:B------:R-:W-:-:S04]  /*00c0*/  SHF.R.S32.HI R6, RZ, 0x6, R5 ;  /* 0x00000006ff067819 */ /* 0x000fc80000011405 */
[-C--:B------:R-:W-:Y:S02]  /*00d0*/  IABS R9, R6.reuse ;  /* 0x0000000600097213 */ /* 0x080fe40000000000 */
[----:B------:R-:W-:Y:S02]  /*00e0*/  IABS R12, R6 ;  /* 0x00000006000c7213 */ /* 0x000fe40000000000 */
[----:B------:R-:W0:Y:S08]  /*00f0*/  I2F.RP R0, R9 ;  /* 0x0000000900007306 */ /* 0x000e300000209400 */
[----:B0-----:R-:W0:Y:S02]  /*0100*/  MUFU.RCP R0, R0 ;  /* 0x0000000000007308 */ /* 0x001e240000001000 */
[----:B0-----:R-:W-:-:S02]  /*0110*/  VIADD R4, R0, 0xffffffe ;  /* 0x0ffffffe00047836 */ /* 0x001fc40000000000 */
[----:B------:R-:W-:-:S04]  /*0120*/  IMAD.MOV R0, RZ, RZ, -R12 ;  /* 0x000000ffff007224 */ /* 0x000fc800078e0a0c */
[----:B------:R0:W1:Y:S02]  /*0130*/  F2I.FTZ.U32.TRUNC.NTZ R5, R4 ;  /* 0x0000000400057305 */ /* 0x000064000021f000 */
[----:B0-----:R-:W-:Y:S02]  /*0140*/  IMAD.MOV.U32 R4, RZ, RZ, RZ ;  /* 0x000000ffff047224 */ /* 0x001fe400078e00ff */
[----:B-1----:R-:W-:-:S04]  /*0150*/  IMAD.MOV R8, RZ, RZ, -R5 ;  /* 0x000000ffff087224 */ /* 0x002fc800078e0a05 */
[----:B------:R-:W-:Y:S02]  /*0160*/  IMAD R11, R8, R9, RZ ;  /* 0x00000009080b7224 */ /* 0x000fe400078e02ff */
[----:B------:R-:W-:Y:S02]  /*0170*/  IMAD.MOV.U32 R8, RZ, RZ, R10 ;  /* 0x000000ffff087224 */ /* 0x000fe400078e000a */
[----:B------:R-:W-:-:S06]  /*0180*/  IMAD.HI.U32 R5, R5, R11, R4 ;  /* 0x0000000b05057227 */ /* 0x000fcc00078e0004 */
[----:B------:R-:W-:-:S04]  /*0190*/  IMAD.HI.U32 R5, R5, R8, RZ ;  /* 0x0000000805057227 */ /* 0x000fc800078e00ff */
[----:B------:R-:W-:-:S05]  /*01a0*/  IMAD R0, R5, R0, R8 ;  /* 0x0000000005007224 */ /* 0x000fca00078e0208 */
[----:B------:R-:W-:-:S13]  /*01b0*/  ISETP.GT.U32.AND P1, PT, R9, R0, PT ;  /* 0x000000000900720c */ /* 0x000fda0003f24070 */
[----:B------:R-:W-:Y:S02]  /*01c0*/  @!P1 IMAD.IADD R0, R0, 0x1, -R9 ;  /* 0x0000000100009824 */ /* 0x000fe400078e0a09 */
[----:B------:R-:W-:Y:S01]  /*01d0*/  @!P1 VIADD R5, R5, 0x1 ;  /* 0x0000000105059836 */ /* 0x000fe20000000000 */
[----:B------:R-:W-:Y:S02]  /*01e0*/  ISETP.NE.AND P1, PT, R6, RZ, PT ;  /* 0x000000ff0600720c */ /* 0x000fe40003f25270 */
[----:B------:R-:W-:Y:S02]  /*01f0*/  ISETP.GE.U32.AND P0, PT, R0, R9, PT ;  /* 0x000000090000720c */ /* 0x000fe40003f06070 */
[----:B------:R-:W-:-:S04]  /*0200*/  LOP3.LUT R0, R7, R6, RZ, 0x3c, !PT ;  /* 0x0000000607007212 */ /* 0x000fc800078e3cff */
[----:B------:R-:W-:Y:S01]  /*0210*/  ISETP.GE.AND P2, PT, R0, RZ, PT ;  /* 0x000000ff0000720c */ /* 0x000fe20003f46270 */
[----:B------:R-:W-:-:S06]  /*0220*/  VIADD R0, R2, 0x1ff ;  /* 0x000001ff02007836 */ /* 0x000fcc0000000000 */
[----:B------:R-:W-:-:S04]  /*0230*/  @P0 VIADD R5, R5, 0x1 ;  /* 0x0000000105050836 */ /* 0x000fc80000000000 */
[----:B------:R-:W-:Y:S01]  /*0240*/  IMAD.MOV.U32 R10, RZ, RZ, R5 ;  /* 0x000000ffff0a7224 */ /* 0x000fe200078e0005 */
[----:B------:R-:W-:-:S03]  /*0250*/  SHF.R.S32.HI R5, RZ, 0x1f, R0 ;  /* 0x0000001fff057819 */ /* 0x000fc60000011400 */
[----:B------:R-:W-:Y:S01]  /*0260*/  @!P2 IMAD.MOV R10, RZ, RZ, -R10 ;  /* 0x000000ffff0aa224 */ /* 0x000fe200078e0a0a */
[----:B------:R-:W-:Y:S02]  /*0270*/  LEA.HI R5, R5, R0, RZ, 0x9 ;  /* 0x0000000005057211 */ /* 0x000fe400078f48ff */
[----:B------:R-:W-:-:S04]  /*0280*/  @!P1 LOP3.LUT R10, RZ, R6, RZ, 0x33, !PT ;  /* 0x00000006ff0a9212 */ /* 0x000fc800078e33ff */
[----:B------:R-:W-:Y:S01]  /*0290*/  LEA.HI.SX32 R5, R5, -R10, 0x17 ;  /* 0x8000000a05057211 */ /* 0x000fe200078fbaff */
[----:B------:R-:W-:-:S03]  /*02a0*/  IMAD.MOV R8, RZ, RZ, -R10 ;  /* 0x000000ffff087224 */ /* 0x000fc600078e0a0a */
[----:B------:R-:W-:Y:S01]  /*02b0*/  VIMNMX R11, R5, 0x1, PT ;  /* 0x00000001050b7848 */ /* 0x000fe20003fe0100 */
[----:B------:R-:W-:-:S03]  /*02c0*/  IMAD R8, R6, R8, R7 ;  /* 0x0000000806087224 */ /* 0x000fc600078e0207 */
        /* <DEDUP_REMOVED lines=9> */
[----:B------:R-:W-:Y:S01]  /*0360*/  IMAD.MOV.U32 R6, RZ, RZ, R12 ;  /* 0x000000ffff067224 */ /* 0x000fe200078e000c */
[----:B------:R-:W-:-:S03]  /*0370*/  IABS R12, R8 ;  /* 0x00000008000c7213 */ /* 0x000fc60000000000 */
[----:B------:R-:W-:Y:S02]  /*0380*/  IMAD R7, R6, R9, RZ ;  /* 0x0000000906077224 */ /* 0x000fe400078e02ff */
[----:B------:R-:W-:Y:S02]  /*0390*/  IMAD.MOV.U32 R6, RZ, RZ, R12 ;  /* 0x000000ffff067224 */ /* 0x000fe400078e000c */
[----:B------:R-:W-:Y:S02]  /*03a0*/  IMAD.HI.U32 R5, R5, R7, R4 ;  /* 0x0000000705057227 */ /* 0x000fe400078e0004 */
[----:B------:R-:W0:Y:S04]  /*03b0*/  S2R R4, SR_TID.X ;  /* 0x0000000000047919 */ /* 0x000e280000002100 */
[----:B------:R-:W-:-:S04]  /*03c0*/  IMAD.HI.U32 R5, R5, R6, RZ ;  /* 0x0000000605057227 */ /* 0x000fc800078e00ff */
[----:B------:R-:W-:Y:S02]  /*03d0*/  IMAD R0, R5, R0, R6 ;  /* 0x0000000005007224 */ /* 0x000fe400078e0206 */
[----:B------:R-:W1:Y:S03]  /*03e0*/  LDC R6, c[0x0][0x230] ;  /* 0x00008c00ff067b82 */ /* 0x000e660000000800 */
[----:B------:R-:W-:-:S13]  /*03f0*/  ISETP.GT.U32.AND P1, PT, R9, R0, PT ;  /* 0x000000000900720c */ /* 0x000fda0003f24070 */
[----:B------:R-:W-:Y:S02]  /*0400*/  @!P1 IMAD.IADD R0, R0, 0x1, -R9 ;  /* 0x0000000100009824 */ /* 0x000fe400078e0a09 */
[----:B------:R-:W-:Y:S01]  /*0410*/  @!P1 VIADD R5, R5, 0x1 ;  /* 0x0000000105059836 */ /* 0x000fe20000000000 */
[----:B------:R-:W-:Y:S02]  /*0420*/  ISETP.NE.AND P1, PT, R11, RZ, PT ;  /* 0x000000ff0b00720c */ /* 0x000fe40003f25270 */
[----:B------:R-:W-:Y:S02]  /*0430*/  ISETP.GE.U32.AND P0, PT, R0, R9, PT ;  /* 0x000000090000720c */ /* 0x000fe40003f06070 */
[----:B------:R-:W-:Y:S01]  /*0440*/  LOP3.LUT R0, R8, R11, RZ, 0x3c, !PT ;  /* 0x0000000b08007212 */ /* 0x000fe200078e3cff */
[----:B-1----:R-:W-:Y:S01]  /*0450*/  VIADD R6, R6, 0x3f ;  /* 0x0000003f06067836 */ /* 0x002fe20000000000 */
[----:B0-----:R-:W-:Y:S02]  /*0460*/  LOP3.LUT R14, R4, 0x7f, RZ, 0xc0, !PT ;  /* 0x0000007f040e7812 */ /* 0x001fe400078ec0ff */
[----:B------:R-:W-:-:S07]  /*0470*/  ISETP.GE.AND P2, PT, R0, RZ, PT ;  /* 0x000000ff0000720c */ /* 0x000fce0003f46270 */
[----:B------:R-:W-:Y:S01]  /*0480*/  @P0 VIADD R5, R5, 0x1 ;  /* 0x0000000105050836 */ /* 0x000fe20000000000 */
[----:B------:R-:W-:-:S05]  /*0490*/  ISETP.GT.AND P0, PT, R6, 0x3f, PT ;  /* 0x0000003f0600780c */ /* 0x000fca0003f04270 */
[----:B------:R-:W-:Y:S01]  /*04a0*/  @!P2 IMAD.MOV R5, RZ, RZ, -R5 ;  /* 0x000000ffff05a224 */ /* 0x000fe200078e0a05 */
[----:B------:R-:W-:-:S05]  /*04b0*/  @!P1 LOP3.LUT R5, RZ, R11, RZ, 0x33, !PT ;  /* 0x0000000bff059212 */ /* 0x000fca00078e33ff */
[----:B------:R-:W-:Y:S02]  /*04c0*/  IMAD.MOV R0, RZ, RZ, -R5 ;  /* 0x000000ffff007224 */ /* 0x000fe400078e0a05 */
[----:B------:R-:W-:Y:S02]  /*04d0*/  IMAD.SHL.U32 R23, R5, 0x40, RZ ;  /* 0x0000004005177824 */ /* 0x000fe400078e00ff */
[----:B------:R-:W-:-:S04]  /*04e0*/  IMAD R0, R11, R0, R8 ;  /* 0x000000000b007224 */ /* 0x000fc800078e0208 */
[----:B------:R-:W-:-:S04]  /*04f0*/  IMAD.IADD R0, R10, 0x1, R0 ;  /* 0x000000010a007824 */ /* 0x000fc800078e0200 */
[----:B------:R-:W-:-:S04]  /*0500*/  IMAD R249, R0, 0x200, R14 ;  /* 0x0000020000f97824 */ /* 0x000fc800078e020e */
[C---:B------:R-:W-:Y:S01]  /*0510*/  VIADD R248, R249.reuse, 0x80 ;  /* 0x00000080f9f87836 */ /* 0x040fe20000000000 */
[----:B------:R0:W-:Y:S01]  /*0520*/  STL [R1+0x118], R249 ;  /* 0x000118f901007387 */ /* 0x0001e20000100800 */
[C---:B------:R-:W-:Y:S02]  /*0530*/  VIADD R22, R249.reuse, 0x100 ;  /* 0x00000100f9167836 */ /* 0x040fe40000000000 */
[----:B------:R-:W-:Y:S01]  /*0540*/  VIADD R21, R249, 0x180 ;  /* 0x00000180f9157836 */ /* 0x000fe20000000000 */
[----:B------:R0:W-:Y:S04]  /*0550*/  STL [R1+0xec], R23 ;  /* 0x0000ec1701007387 */ /* 0x0001e80000100800 */
[----:B------:R0:W-:Y:S04]  /*0560*/  STL [R1+0x184], R248 ;  /* 0x000184f801007387 */ /* 0x0001e80000100800 */
[----:B------:R0:W-:Y:S04]  /*0570*/  STL [R1+0x180], R22 ;  /* 0x0001801601007387 */ /* 0x0001e80000100800 */
[----:B------:R0:W-:Y:S01]  /*0580*/  STL [R1+0x17c], R21 ;  /* 0x00017c1501007387 */ /* 0x0001e20000100800 */
[----:B------:R-:W-:Y:S05]  /*0590*/  @P0 BRA `(.L_x_0) ;  /* 0x00000008004c0947 */ /* 0x000fea0003800000 */
[----:B------:R-:W-:Y:S01]  /*05a0*/  IMAD.SHL.U32 R0, R4, 0x8, RZ ;  /* 0x0000000804007824 */ /* 0x000fe200078e00ff */
[----:B------:R1:W-:Y:S01]  /*05b0*/  STL [R1], RZ ;  /* 0x000000ff01007387 */ /* 0x0003e20000100800 */
[----:B------:R-:W-:Y:S02]  /*05c0*/  CS2R R216, SRZ ;  /* 0x0000000000d87805 */ /* 0x000fe4000001ff00 */
[----:B------:R-:W-:Y:S02]  /*05d0*/  CS2R R218, SRZ ;  /* 0x0000000000da7805 */ /* 0x000fe4000001ff00 */
[----:B------:R-:W-:Y:S01]  /*05e0*/  CS2R R220, SRZ ;  /* 0x0000000000dc7805 */ /* 0x000fe2000001ff00 */
[----:B------:R1:W-:Y:S01]  /*05f0*/  STL [R1+0xb8c], R0 ;  /* 0x000b8c0001007387 */ /* 0x0003e20000100800 */
[----:B------:R-:W-:Y:S02]  /*0600*/  CS2R R222, SRZ ;  /* 0x0000000000de7805 */ /* 0x000fe4000001ff00 */
[----:B------:R-:W-:-:S02]  /*0610*/  CS2R R224, SRZ ;  /* 0x0000000000e07805 */ /* 0x000fc4000001ff00 */
[----:B------:R-:W-:Y:S01]  /*0620*/  CS2R R226, SRZ ;  /* 0x0000000000e27805 */ /* 0x000fe2000001ff00 */
[----:B------:R1:W-:Y:S01]  /*0630*/  STL [R1+0x4], RZ ;  /* 0x000004ff01007387 */ /* 0x0003e20000100800 */
[----:B------:R-:W-:Y:S02]  /*0640*/  CS2R R228, SRZ ;  /* 0x0000000000e47805 */ /* 0x000fe4000001ff00 */
[----:B------:R-:W-:Y:S02]  /*0650*/  CS2R R230, SRZ ;  /* 0x0000000000e67805 */ /* 0x000fe4000001ff00 */
[----:B------:R-:W-:Y:S01]  /*0660*/  CS2R R232, SRZ ;  /* 0x0000000000e87805 */ /* 0x000fe2000001ff00 */
[----:B------:R1:W-:Y:S01]  /*0670*/  STL [R1+0x8], RZ ;  /* 0x000008ff01007387 */ /* 0x0003e20000100800 */
        /* <DEDUP_REMOVED lines=118> */
[----:B------:R-:W-:Y:S02]  /*0de0*/  CS2R R28, SRZ ;  /* 0x00000000001c7805 */ /* 0x000fe4000001ff00 */
[----:B------:R-:W-:Y:S02]  /*0df0*/  CS2R R30, SRZ ;  /* 0x00000000001e7805 */ /* 0x000fe4000001ff00 */
[----:B------:R-:W-:-:S02]  /*0e00*/  CS2R R32, SRZ ;  /* 0x0000000000207805 */ /* 0x000fc4000001ff00 */
[----:B------:R-:W-:Y:S02]  /*0e10*/  CS2R R34, SRZ ;  /* 0x0000000000227805 */ /* 0x000fe4000001ff00 */
        /* <DEDUP_REMOVED lines=9> */
[----:B------:R-:W-:Y:S01]  /*0eb0*/  CS2R R54, SRZ ;  /* 0x0000000000367805 */ /* 0x000fe2000001ff00 */
[----:B-1----:R-:W-:Y:S06]  /*0ec0*/  BRA `(.L_x_1) ;  /* 0x000001b800cc7947 */ /* 0x002fec0003800000 */
.L_x_0:
[----:B------:R-:W-:Y:S01]  /*0ed0*/  IABS R15, R2 ;  /* 0x00000002000f7213 */ /* 0x000fe20000000000 */
[----:B------:R-:W-:Y:S01]  /*0ee0*/  ULDC UR7, c[0x0][0x23c] ;  /* 0x00008f0000077ab9 */ /* 0x000fe20000000800 */
[----:B------:R-:W-:Y:S01]  /*0ef0*/  IABS R5, R3 ;  /* 0x0000000300057213 */ /* 0x000fe20000000000 */
[----:B------:R-:W-:Y:S01]  /*0f00*/  ULDC.64 UR4, c[0x0][0x218] ;  /* 0x0000860000047ab9 */ /* 0x000fe20000000a00 */
[----:B------:R-:W1:Y:S01]  /*0f10*/  I2F.RP R0, R15 ;  /* 0x0000000f00007306 */ /* 0x000e620000209400 */
[----:B------:R-:W-:Y:S01]  /*0f20*/  SHF.R.S32.HI R11, RZ, 0x1f, R6 ;  /* 0x0000001fff0b7819 */ /* 0x000fe20000011406 */
[----:B------:R-:W-:Y:S01]  /*0f30*/  ULDC.64 UR8, c[0x0][0x210] ;  /* 0x0000840000087ab9 */ /* 0x000fe20000000a00 */
[----:B------:R-:W-:Y:S01]  /*0f40*/  IABS R14, R22 ;  /* 0x00000016000e7213 */ /* 0x000fe20000000000 */
[----:B------:R-:W-:Y:S01]  /*0f50*/  UIADD3 UR6, UR58, 0x8000, URZ ;  /* 0x000080003a067890 */ /* 0x000fe2000fffe03f */
[----:B------:R-:W-:Y:S01]  /*0f60*/  SHF.R.U32.HI R17, RZ, 0x6, R4 ;  /* 0x00000006ff117819 */ /* 0x000fe20000011604 */
[----:B------:R-:W-:Y:S01]  /*0f70*/  ULDC UR29, c[0x0][0x238] ;  /* 0x00008e00001d7ab9 */ /* 0x000fe20000000800 */
[----:B------:R-:W-:Y:S01]  /*0f80*/  IABS R16, R21 ;  /* 0x0000001500107213 */ /* 0x000fe20000000000 */
[----:B------:R-:W2:Y:S01]  /*0f90*/  I2F.RP R10, R5 ;  /* 0x00000005000a7306 */ /* 0x000ea20000209400 */
[----:B------:R-:W-:Y:S01]  /*0fa0*/  LOP3.LUT R39, R4, 0x3f, RZ, 0xc0, !PT ;  /* 0x0000003f04277812 */ /* 0x000fe200078ec0ff */
[----:B------:R-:W-:Y:S01]  /*0fb0*/  USHF.R.U32.HI UR14, URZ, 0x4, UR6 ;  /* 0x000000043f0e7899 */ /* 0x000fe20008011606 */
[----:B------:R-:W-:Y:S01]  /*0fc0*/  CS2R R216, SRZ ;  /* 0x0000000000d87805 */ /* 0x000fe2000001ff00 */
[----:B------:R-:W-:Y:S01]  /*0fd0*/  UIMAD UR53, UR29, 0x3f, URZ ;  /* 0x0000003f1d3578a4 */ /* 0x000fe2000f8e023f */
[----:B------:R-:W-:Y:S01]  /*0fe0*/  CS2R R218, SRZ ;  /* 0x0000000000da7805 */ /* 0x000fe2000001ff00 */
[----:B------:R-:W-:Y:S01]  /*0ff0*/  USGXT.U32 UR14, UR14, 0xe ;  /* 0x0000000e0e0e789a */ /* 0x000fe20008000000 */
[----:B------:R-:W-:Y:S01]  /*1000*/  CS2R R220, SRZ ;  /* 0x0000000000dc7805 */ /* 0x000fe2000001ff00 */
[----:B-1----:R-:W1:Y:S01]  /*1010*/  MUFU.RCP R0, R0 ;  /* 0x0000000000007308 */ /* 0x002e620000001000 */
[----:B------:R-:W-:Y:S01]  /*1020*/  UMOV UR10, 0xfffffffe ;  /* 0xfffffffe000a7882 */ /* 0x000fe20000000000 */
[----:B------:R-:W-:Y:S01]  /*1030*/  UMOV UR11, 0x7fffffdf ;  /* 0x7fffffdf000b7882 */ /* 0x000fe20000000000 */
[----:B------:R-:W-:Y:S01]  /*1040*/  UMOV UR15, URZ ;  /* 0x0000003f000f7c82 */ /* 0x000fe20008000000 */
[----:B------:R-:W-:Y:S01]  /*1050*/  UIMAD UR49, UR29, 0x3e, URZ ;  /* 0x0000003e1d3178a4 */ /* 0x000fe2000f8e023f */
[----:B------:R-:W-:Y:S01]  /*1060*/  CS2R R222, SRZ ;  /* 0x0000000000de7805 */ /* 0x000fe2000001ff00 */
[----:B------:R-:W-:Y:S01]  /*1070*/  UIADD3.64 UR10, UR14, -UR10, URZ ;  /* 0x8000000a0e0a7297 */ /* 0x000fe2000fffe03f */
[----:B------:R-:W-:Y:S01]  /*1080*/  CS2R R224, SRZ ;  /* 0x0000000000e07805 */ /* 0x000fe2000001ff00 */
[----:B--2---:R-:W2:Y:S01]  /*1090*/  MUFU.RCP R10, R10 ;  /* 0x0000000a000a7308 */ /* 0x004ea20000001000 */
[----:B------:R-:W-:Y:S01]  /*10a0*/  USHF.R.S32.HI UR15, URZ, 0x1f, UR53 ;  /* 0x0000001f3f0f7899 */ /* 0x000fe20008011435 */
[----:B------:R-:W-:Y:S01]  /*10b0*/  CS2R R226, SRZ ;  /* 0x0000000000e27805 */ /* 0x000fe2000001ff00 */
[----:B------:R-:W-:Y:S01]  /*10c0*/  UIMAD UR21, UR29, 0x3d, URZ ;  /* 0x0000003d1d1578a4 */ /* 0x000fe2000f8e023f */
[----:B------:R-:W-:Y:S01]  /*10d0*/  CS2R R228, SRZ ;  /* 0x0000000000e47805 */ /* 0x000fe2000001ff00 */
[----:B------:R-:W-:Y:S01]  /*10e0*/  UIMAD UR6, UR29, 0x3c, URZ ;  /* 0x0000003c1d0678a4 */ /* 0x000fe2000f8e023f */
[----:B------:R-:W-:Y:S01]  /*10f0*/  CS2R R230, SRZ ;  /* 0x0000000000e67805 */ /* 0x000fe2000001ff00 */
[----:B------:R-:W-:Y:S01]  /*1100*/  UIMAD UR51, UR29, 0x3b, URZ ;  /* 0x0000003b1d3378a4 */ /* 0x000fe2000f8e023f */
[----:B------:R-:W-:Y:S01]  /*1110*/  CS2R R232, SRZ ;  /* 0x0000000000e87805 */ /* 0x000fe2000001ff00 */
[----:B-1----:R-:W-:Y:S01]  /*1120*/  VIADD R7, R0, 0xffffffe ;  /* 0x0ffffffe00077836 */ /* 0x002fe20000000000 */
[----:B------:R-:W-:Y:S01]  /*1130*/  LEA.HI R0, R11, R6, RZ, 0x6 ;  /* 0x000000060b007211 */ /* 0x000fe200078f30ff */
[----:B------:R-:W-:Y:S01]  /*1140*/  IMAD.MOV.U32 R6, RZ, RZ, RZ ;  /* 0x000000ffff067224 */ /* 0x000fe200078e00ff */
[----:B------:R-:W-:Y:S01]  /*1150*/  IABS R11, R249 ;  /* 0x000000f9000b7213 */ /* 0x000fe20000000000 */
[----:B------:R-:W-:Y:S01]  /*1160*/  USHF.R.S32.HI UR59, URZ, 0x1f, UR51 ;  /* 0x0000001f3f3b7899 */ /* 0x000fe20008011433 */
[----:B------:R-:W-:Y:S01]  /*1170*/  CS2R R234, SRZ ;  /* 0x0000000000ea7805 */ /* 0x000fe2000001ff00 */
[----:B------:R-:W1:Y:S01]  /*1180*/  F2I.FTZ.U32.TRUNC.NTZ R7, R7 ;  /* 0x0000000700077305 */ /* 0x000e62000021f000 */
[----:B------:R-:W-:Y:S01]  /*1190*/  UIMAD UR33, UR29, 0x3a, URZ ;  /* 0x0000003a1d2178a4 */ /* 0x000fe2000f8e023f */
[----:B--2---:R-:W-:Y:S01]  /*11a0*/  VIADD R8, R10, 0xffffffe ;  /* 0x0ffffffe0a087836 */ /* 0x004fe20000000000 */
[----:B------:R-:W-:Y:S01]  /*11b0*/  UIMAD UR47, UR29, 0x39, URZ ;  /* 0x000000391d2f78a4 */ /* 0x000fe2000f8e023f */
[----:B------:R-:W-:Y:S01]  /*11c0*/  CS2R R236, SRZ ;  /* 0x0000000000ec7805 */ /* 0x000fe2000001ff00 */
[----:B------:R-:W-:Y:S01]  /*11d0*/  UIMAD UR17, UR29, 0x38, URZ ;  /* 0x000000381d1178a4 */ /* 0x000fe2000f8e023f */
[----:B------:R-:W-:Y:S01]  /*11e0*/  CS2R R238, SRZ ;  /* 0x0000000000ee7805 */ /* 0x000fe2000001ff00 */
[----:B------:R-:W-:Y:S01]  /*11f0*/  UIMAD UR34, UR29, 0x37, URZ ;  /* 0x000000371d2278a4 */ /* 0x000fe2000f8e023f */
[----:B------:R2:W3:Y:S01]  /*1200*/  F2I.FTZ.U32.TRUNC.NTZ R9, R8 ;  /* 0x0000000800097305 */ /* 0x0004e2000021f000 */
[----:B------:R-:W-:Y:S01]  /*1210*/  UIMAD UR41, UR29, 0x35, URZ ;  /* 0x000000351d2978a4 */ /* 0x000fe2000f8e023f */
[----:B------:R-:W-:Y:S01]  /*1220*/  CS2R R240, SRZ ;  /* 0x0000000000f07805 */ /* 0x000fe2000001ff00 */
[----:B------:R-:W-:Y:S01]  /*1230*/  UIMAD UR25, UR29, 0x34, URZ ;  /* 0x000000341d1978a4 */ /* 0x000fe2000f8e023f */
[----:B------:R-:W-:Y:S01]  /*1240*/  CS2R R242, SRZ ;  /* 0x0000000000f27805 */ /* 0x000fe2000001ff00 */
[----:B------:R-:W-:Y:S01]  /*1250*/  UIMAD UR30, UR29, 0x33, URZ ;  /* 0x000000331d1e78a4 */ /* 0x000fe2000f8e023f */
[----:B------:R-:W-:Y:S01]  /*1260*/  CS2R R244, SRZ ;  /* 0x0000000000f47805 */ /* 0x000fe2000001ff00 */
[----:B-1----:R-:W-:Y:S01]  /*1270*/  IMAD.MOV R12, RZ, RZ, -R7 ;  /* 0x000000ffff0c7224 */ /* 0x002fe200078e0a07 */
[----:B------:R-:W-:Y:S01]  /*1280*/  UIMAD UR38, UR29, 0x31, URZ ;  /* 0x000000311d2678a4 */ /* 0x000fe2000f8e023f */
[----:B--2---:R-:W-:Y:S01]  /*1290*/  IMAD.MOV.U32 R8, RZ, RZ, RZ ;  /* 0x000000ffff087224 */ /* 0x004fe200078e00ff */
[----:B------:R-:W-:Y:S01]  /*12a0*/  ULDC UR55, c[0x0][0x238] ;  /* 0x00008e0000377ab9 */ /* 0x000fe20000000800 */
[----:B------:R-:W-:Y:S01]  /*12b0*/  IMAD R13, R12, R15, RZ ;  /* 0x0000000f0c0d7224 */ /* 0x000fe200078e02ff */
[----:B------:R-:W-:Y:S01]  /*12c0*/  ULDC UR37, c[0x0][0x238] ;  /* 0x00008e0000257ab9 */ /* 0x000fe20000000800 */
[----:B------:R-:W-:Y:S01]  /*12d0*/  ULDC UR45, c[0x0][0x238] ;  /* 0x00008e00002d7ab9 */ /* 0x000fe20000000800 */
[----:B------:R-:W-:Y:S01]  /*12e0*/  UIMAD UR37, UR37, 0x1c, URZ ;  /* 0x0000001c252578a4 */ /* 0x000fe2000f8e023f */
[----:B---3--:R-:W-:Y:S01]  /*12f0*/  IMAD.MOV R10, RZ, RZ, -R9 ;  /* 0x000000ffff0a7224 */ /* 0x008fe200078e0a09 */
[----:B------:R-:W-:Y:S01]  /*1300*/  UIMAD UR45, UR45, 0x1b, URZ ;  /* 0x0000001b2d2d78a4 */ /* 0x000fe2000f8e023f */
[----:B------:R-:W-:Y:S01]  /*1310*/  IMAD.HI.U32 R6, R7, R13, R6 ;  /* 0x0000000d07067227 */ /* 0x000fe200078e0006 */
[----:B------:R-:W-:Y:S01]  /*1320*/  IABS R13, R248 ;  /* 0x000000f8000d7213 */ /* 0x000fe20000000000 */
[----:B------:R-:W-:Y:S01]  /*1330*/  ULDC UR43, c[0x0][0x238] ;  /* 0x00008e00002b7ab9 */ /* 0x000fe20000000800 */
[----:B------:R-:W-:Y:S01]  /*1340*/  ULDC UR31, c[0x0][0x238] ;  /* 0x00008e00001f7ab9 */ /* 0x000fe20000000800 */
[----:B------:R-:W-:Y:S01]  /*1350*/  IMAD R7, R10, R5, RZ ;  /* 0x000000050a077224 */ /* 0x000fe200078e02ff */
[----:B------:R-:W-:Y:S01]  /*1360*/  UIMAD UR43, UR43, 0x1a, URZ ;  /* 0x0000001a2b2b78a4 */ /* 0x000fe2000f8e023f */
[C---:B------:R-:W-:Y:S01]  /*1370*/  IMAD.HI.U32 R10, R6.reuse, R14, RZ ;  /* 0x0000000e060a7227 */ /* 0x040fe200078e00ff */
[----:B------:R-:W-:Y:S01]  /*1380*/  UIMAD UR31, UR31, 0x19, URZ ;  /* 0x000000191f1f78a4 */ /* 0x000fe2000f8e023f */
[----:B------:R-:W-:Y:S01]  /*1390*/  CS2R R246, SRZ ;  /* 0x0000000000f67805 */ /* 0x000fe2000001ff00 */
[----:B------:R-:W-:Y:S01]  /*13a0*/  ULDC UR35, c[0x0][0x238] ;  /* 0x00008e0000237ab9 */ /* 0x000fe20000000800 */
[----:B------:R-:W-:Y:S01]  /*13b0*/  IMAD.HI.U32 R9, R9, R7, R8 ;  /* 0x0000000709097227 */ /* 0x000fe200078e0008 */
[----:B------:R-:W-:Y:S01]  /*13c0*/  UIMAD UR35, UR35, 0x18, URZ ;  /* 0x00000018232378a4 */ /* 0x000fe2000f8e023f */
[----:B------:R-:W-:Y:S01]  /*13d0*/  CS2R R184, SRZ ;  /* 0x0000000000b87805 */ /* 0x000fe2000001ff00 */
[----:B------:R-:W-:Y:S01]  /*13e0*/  ULDC UR39, c[0x0][0x238] ;  /* 0x00008e0000277ab9 */ /* 0x000fe20000000800 */
[C---:B------:R-:W-:Y:S01]  /*13f0*/  IMAD.HI.U32 R7, R6.reuse, R11, RZ ;  /* 0x0000000b06077227 */ /* 0x040fe200078e00ff */
[----:B------:R-:W-:Y:S01]  /*1400*/  UIMAD UR39, UR39, 0x17, URZ ;  /* 0x00000017272778a4 */ /* 0x000fe2000f8e023f */
[----:B------:R-:W-:Y:S01]  /*1410*/  CS2R R186, SRZ ;  /* 0x0000000000ba7805 */ /* 0x000fe2000001ff00 */
[----:B------:R-:W-:Y:S01]  /*1420*/  ULDC UR54, c[0x0][0x238] ;  /* 0x00008e0000367ab9 */ /* 0x000fe20000000800 */
[C---:B------:R-:W-:Y:S01]  /*1430*/  IMAD.HI.U32 R8, R6.reuse, R13, RZ ;  /* 0x0000000d06087227 */ /* 0x040fe200078e00ff */
[----:B------:R-:W-:Y:S01]  /*1440*/  UIMAD UR54, UR54, 0x15, URZ ;  /* 0x00000015363678a4 */ /* 0x000fe2000f8e023f */
[----:B------:R-:W-:Y:S01]  /*1450*/  CS2R R188, SRZ ;  /* 0x0000000000bc7805 */ /* 0x000fe2000001ff00 */
[----:B------:R-:W-:Y:S01]  /*1460*/  ULDC UR52, c[0x0][0x238] ;  /* 0x00008e0000347ab9 */ /* 0x000fe20000000800 */
[----:B------:R-:W-:Y:S01]  /*1470*/  IMAD.MOV R12, RZ, RZ, -R7 ;  /* 0x000000ffff0c7224 */ /* 0x000fe200078e0a07 */
[----:B------:R-:W-:Y:S01]  /*1480*/  SGXT.U32 R7, R17, 0x1 ;  /* 0x000000011107781a */ /* 0x000fe20000000000 */
[----:B------:R-:W-:Y:S01]  /*1490*/  IMAD.MOV R8, RZ, RZ, -R8 ;  /* 0x000000ffff087224 */ /* 0x000fe200078e0a08 */
[----:B------:R-:W-:Y:S01]  /*14a0*/  UIMAD UR52, UR52, 0x14, URZ ;  /* 0x00000014343478a4 */ /* 0x000fe2000f8e023f */
[----:B------:R-:W-:Y:S01]  /*14b0*/  IMAD.MOV R10, RZ, RZ, -R10 ;  /* 0x000000ffff0a7224 */ /* 0x000fe200078e0a0a */
[----:B------:R-:W-:Y:S01]  /*14c0*/  LOP3.LUT R19, R23, R7, RZ, 0xfc, !PT ;  /* 0x0000000717137212 */ /* 0x000fe200078efcff */
[C---:B------:R-:W-:Y:S01]  /*14d0*/  IMAD R7, R15.reuse, R8, R13 ;  /* 0x000000080f077224 */ /* 0x040fe200078e020d */
[----:B------:R-:W-:Y:S01]  /*14e0*/  ULDC UR50, c[0x0][0x238] ;  /* 0x00008e0000327ab9 */ /* 0x000fe20000000800 */
[----:B------:R-:W-:Y:S01]  /*14f0*/  IMAD R8, R15, R10, R14 ;  /* 0x0000000a0f087224 */ /* 0x000fe200078e020e */
[----:B------:R-:W-:Y:S01]  /*1500*/  LOP3.LUT R13, R19, 0x38, RZ, 0xfc, !PT ;  /* 0x00000038130d7812 */ /* 0x000fe200078efcff */
[----:B------:R-:W-:Y:S01]  /*1510*/  IMAD.HI.U32 R6, R6, R16, RZ ;  /* 0x0000001006067227 */ /* 0x000fe200078e00ff */
[C---:B------:R-:W-:Y:S01]  /*1520*/  ISETP.GT.U32.AND P6, PT, R15.reuse, R7, PT ;  /* 0x000000070f00720c */ /* 0x040fe20003fc4070 */
[----:B------:R-:W-:Y:S01]  /*1530*/  UIMAD UR50, UR50, 0x13, URZ ;  /* 0x00000013323278a4 */ /* 0x000fe2000f8e023f */
[C---:B------:R-:W-:Y:S01]  /*1540*/  ISETP.GT.U32.AND P4, PT, R15.reuse, R8, PT ;  /* 0x000000080f00720c */ /* 0x040fe20003f84070 */
[----:B------:R-:W-:Y:S01]  /*1550*/  IMAD.MOV R17, RZ, RZ, -R6 ;  /* 0x000000ffff117224 */ /* 0x000fe200078e0a06 */
[----:B------:R-:W-:Y:S01]  /*1560*/  IABS R18, R13 ;  /* 0x0000000d00127213 */ /* 0x000fe20000000000 */
[----:B------:R-:W-:Y:S01]  /*1570*/  IMAD R6, R15, R12, R11 ;  /* 0x0000000c0f067224 */ /* 0x000fe200078e020b */
[----:B------:R-:W-:Y:S01]  /*1580*/  LOP3.LUT R11, R19, 0x3c, RZ, 0xfc, !PT ;  /* 0x0000003c130b7812 */ /* 0x000fe200078efcff */
[----:B------:R-:W-:Y:S01]  /*1590*/  IMAD R10, R15, R17, R16 ;  /* 0x000000110f0a7224 */ /* 0x000fe200078e0210 */
[----:B------:R-:W-:Y:S01]  /*15a0*/  LOP3.LUT R12, R19, 0x3a, RZ, 0xfc, !PT ;  /* 0x0000003a130c7812 */ /* 0x000fe200078efcff */
[----:B------:R-:W-:Y:S01]  /*15b0*/  ULDC UR48, c[0x0][0x238] ;  /* 0x00008e0000307ab9 */ /* 0x000fe20000000800 */
[C---:B------:R-:W-:Y:S01]  /*15c0*/  ISETP.GT.U32.AND P1, PT, R15.reuse, R6, PT ;  /* 0x000000060f00720c */ /* 0x040fe20003f24070 */
[----:B------:R-:W-:Y:S01]  /*15d0*/  UIMAD UR48, UR48, 0x12, URZ ;  /* 0x00000012303078a4 */ /* 0x000fe2000f8e023f */
[----:B------:R-:W-:Y:S01]  /*15e0*/  ISETP.GT.U32.AND P5, PT, R15, R10, PT ;  /* 0x0000000a0f00720c */ /* 0x000fe20003fa4070 */
[--C-:B------:R-:W-:Y:S01]  /*15f0*/  @!P6 IMAD.IADD R7, R7, 0x1, -R15.reuse ;  /* 0x000000010707e824 */ /* 0x100fe200078e0a0f */
[----:B------:R-:W-:Y:S01]  /*1600*/  IABS R14, R11 ;  /* 0x0000000b000e7213 */ /* 0x000fe20000000000 */
[--C-:B------:R-:W-:Y:S01]  /*1610*/  @!P4 IMAD.IADD R8, R8, 0x1, -R15.reuse ;  /* 0x000000010808c824 */ /* 0x100fe200078e0a0f */
[----:B------:R-:W-:Y:S01]  /*1620*/  IABS R16, R12 ;  /* 0x0000000c00107213 */ /* 0x000fe20000000000 */
[----:B------:R-:W-:Y:S01]  /*1630*/  ULDC UR16, c[0x0][0x238] ;  /* 0x00008e0000107ab9 */ /* 0x000fe20000000800 */
[C---:B------:R-:W-:Y:S01]  /*1640*/  ISETP.GT.U32.AND P4, PT, R15.reuse, R7, PT ;  /* 0x000000070f00720c */ /* 0x040fe20003f84070 */
[----:B------:R-:W-:Y:S01]  /*1650*/  UIMAD UR16, UR16, 0x11, URZ ;  /* 0x00000011101078a4 */ /* 0x000fe2000f8e023f */
[----:B------:R-:W-:Y:S01]  /*1660*/  ISETP.GT.U32.AND P6, PT, R15, R8, PT ;  /* 0x000000080f00720c */ /* 0x000fe20003fc4070 */
[----:B------:R-:W-:Y:S01]  /*1670*/  ULDC UR20, c[0x0][0x238] ;  /* 0x00008e0000147ab9 */ /* 0x000fe20000000800 */
[----:B------:R-:W-:Y:S01]  /*1680*/  ISETP.GE.AND P0, PT, R11, RZ, PT ;  /* 0x000000ff0b00720c */ /* 0x000fe20003f06270 */
[--C-:B------:R-:W-:Y:S01]  /*1690*/  @!P1 IMAD.IADD R6, R6, 0x1, -R15.reuse ;  /* 0x0000000106069824 */ /* 0x100fe200078e0a0f */
[----:B------:R-:W-:Y:S01]  /*16a0*/  ISETP.GE.AND P3, PT, R12, RZ, PT ;  /* 0x000000ff0c00720c */ /* 0x000fe20003f66270 */
[----:B------:R-:W-:Y:S01]  /*16b0*/  IMAD.HI.U32 R11, R9, R14, RZ ;  /* 0x0000000e090b7227 */ /* 0x000fe200078e00ff */
[----:B------:R-:W-:Y:S01]  /*16c0*/  ISETP.GE.AND P2, PT, R13, RZ, PT ;  /* 0x000000ff0d00720c */ /* 0x000fe20003f46270 */
[----:B------:R-:W-:Y:S01]  /*16d0*/  USHF.L.U32 UR20, UR20, 0x4, URZ ;  /* 0x0000000414147899 */ /* 0x000fe2000800063f */
[----:B------:R-:W-:Y:S01]  /*16e0*/  ISETP.GT.U32.AND P1, PT, R15, R6, PT ;  /* 0x000000060f00720c */ /* 0x000fe20003f24070 */
[----:B------:R-:W-:Y:S01]  /*16f0*/  @!P5 IMAD.IADD R10, R10, 0x1, -R15 ;  /* 0x000000010a0ad824 */ /* 0x000fe200078e0a0f */
[----:B------:R-:W-:Y:S01]  /*1700*/  LOP3.LUT R17, R19, 0x36, RZ, 0xfc, !PT ;  /* 0x0000003613117812 */ /* 0x000fe200078efcff */
[----:B------:R-:W-:Y:S01]  /*1710*/  IMAD.HI.U32 R12, R9, R16, RZ ;  /* 0x00000010090c7227 */ /* 0x000fe200078e00ff */
[----:B------:R-:W-:Y:S01]  /*1720*/  LOP3.LUT R29, R19, 0xa, RZ, 0xfc, !PT ;  /* 0x0000000a131d7812 */ /* 0x000fe200078efcff */
[----:B------:R-:W-:Y:S01]  /*1730*/  ULDC UR24, c[0x0][0x238] ;  /* 0x00008e0000187ab9 */ /* 0x000fe20000000800 */
[----:B------:R-:W-:Y:S01]  /*1740*/  ISETP.GT.U32.AND P5, PT, R15, R10, PT ;  /* 0x0000000a0f00720c */ /* 0x000fe20003fa4070 */
[----:B------:R-:W-:Y:S01]  /*1750*/  IMAD.MOV R11, RZ, RZ, -R11 ;  /* 0x000000ffff0b7224 */ /* 0x000fe200078e0a0b */
[----:B------:R-:W-:Y:S01]  /*1760*/  IABS R20, R17 ;  /* 0x0000001100147213 */ /* 0x000fe20000000000 */
[----:B------:R-:W-:Y:S01]  /*1770*/  IMAD.MOV R13, RZ, RZ, -R12 ;  /* 0x000000ffff0d7224 */ /* 0x000fe200078e0a0c */
[----:B------:R-:W-:Y:S01]  /*1780*/  IABS R62, R29 ;  /* 0x0000001d003e7213 */ /* 0x000fe20000000000 */
[--C-:B------:R-:W-:Y:S01]  /*1790*/  @!P4 IMAD.IADD R7, R7, 0x1, -R15.reuse ;  /* 0x000000010707c824 */ /* 0x100fe200078e0a0f */
[----:B------:R-:W-:Y:S01]  /*17a0*/  ISETP.GE.AND P4, PT, R248, RZ, PT ;  /* 0x000000fff800720c */ /* 0x000fe20003f86270 */
[----:B------:R-:W-:Y:S01]  /*17b0*/  @!P6 IMAD.IADD R8, R8, 0x1, -R15 ;  /* 0x000000010808e824 */ /* 0x000fe200078e0a0f */
[----:B------:R-:W-:Y:S01]  /*17c0*/  ISETP.GE.AND P6, PT, R22, RZ, PT ;  /* 0x000000ff1600720c */ /* 0x000fe20003fc6270 */
[----:B------:R-:W-:Y:S01]  /*17d0*/  IMAD R12, R5, R11, R14 ;  /* 0x0000000b050c7224 */ /* 0x000fe200078e020e */
[----:B------:R-:W-:Y:S01]  /*17e0*/  LOP3.LUT R31, R19, 0x8, RZ, 0xfc, !PT ;  /* 0x00000008131f7812 */ /* 0x000fe200078efcff */
[----:B------:R-:W-:Y:S01]  /*17f0*/  IMAD.HI.U32 R11, R9, R18, RZ ;  /* 0x00000012090b7227 */ /* 0x000fe200078e00ff */
[----:B------:R-:W-:Y:S01]  /*1800*/  LOP3.LUT R33, R19, 0x6, RZ, 0xfc, !PT ;  /* 0x0000000613217812 */ /* 0x000fe200078efcff */
[----:B------:R-:W-:Y:S01]  /*1810*/  UIMAD UR24, UR24, 0xf, URZ ;  /* 0x0000000f181878a4 */ /* 0x000fe2000f8e023f */
[----:B------:R-:W-:Y:S01]  /*1820*/  IABS R64, R31 ;  /* 0x0000001f00407213 */ /* 0x000fe20000000000 */
[----:B------:R-:W-:Y:S01]  /*1830*/  IMAD R14, R5, R13, R16 ;  /* 0x0000000d050e7224 */ /* 0x000fe200078e0210 */
[----:B------:R-:W-:Y:S01]  /*1840*/  LOP3.LUT R13, R19, 0x34, RZ, 0xfc, !PT ;  /* 0x00000034130d7812 */ /* 0x000fe200078efcff */
[----:B------:R-:W-:Y:S01]  /*1850*/  IMAD.MOV R16, RZ, RZ, -R11 ;  /* 0x000000ffff107224 */ /* 0x000fe200078e0a0b */
[----:B------:R-:W-:Y:S01]  /*1860*/  IABS R66, R33 ;  /* 0x0000002100427213 */ /* 0x000fe20000000000 */
[--C-:B------:R-:W-:Y:S01]  /*1870*/  @!P1 IMAD.IADD R6, R6, 0x1, -R15.reuse ;  /* 0x0000000106069824 */ /* 0x100fe200078e0a0f */
[----:B------:R-:W-:Y:S01]  /*1880*/  ISETP.GE.AND P1, PT, R249, RZ, PT ;  /* 0x000000fff900720c */ /* 0x000fe20003f26270 */
[----:B------:R-:W-:Y:S01]  /*1890*/  IMAD R16, R5, R16, R18 ;  /* 0x0000001005107224 */ /* 0x000fe200078e0212 */
[----:B------:R-:W-:Y:S01]  /*18a0*/  LOP3.LUT R35, R19, 0x4, RZ, 0xfc, !PT ;  /* 0x0000000413237812 */ /* 0x000fe200078efcff */
[----:B------:R-:W-:Y:S01]  /*18b0*/  @!P5 IMAD.IADD R10, R10, 0x1, -R15 ;  /* 0x000000010a0ad824 */ /* 0x000fe200078e0a0f */
[C---:B------:R-:W-:Y:S01]  /*18c0*/  ISETP.GT.U32.AND P5, PT, R5.reuse, R12, PT ;  /* 0x0000000c0500720c */ /* 0x040fe20003fa4070 */
[----:B------:R-:W-:Y:S01]  /*18d0*/  @!P4 IMAD.MOV R7, RZ, RZ, -R7 ;  /* 0x000000ffff07c224 */ /* 0x000fe200078e0a07 */
[----:B------:R-:W-:Y:S01]  /*18e0*/  ISETP.GT.U32.AND P4, PT, R5, R16, PT ;  /* 0x000000100500720c */ /* 0x000fe20003f84070 */
[----:B------:R-:W-:Y:S01]  /*18f0*/  @!P6 IMAD.MOV R8, RZ, RZ, -R8 ;  /* 0x000000ffff08e224 */ /* 0x000fe200078e0a08 */
[----:B------:R-:W-:Y:S01]  /*1900*/  ISETP.GE.AND P6, PT, R21, RZ, PT ;  /* 0x000000ff1500720c */ /* 0x000fe20003fc6270 */
[----:B------:R-:W-:Y:S01]  /*1910*/  IMAD.HI.U32 R11, R9, R20, RZ ;  /* 0x00000014090b7227 */ /* 0x000fe200078e00ff */
[C---:B------:R-:W-:Y:S01]  /*1920*/  LOP3.LUT R15, R19.reuse, 0x32, RZ, 0xfc, !PT ;  /* 0x00000032130f7812 */ /* 0x040fe200078efcff */
[----:B------:R-:W-:Y:S01]  /*1930*/  ULDC UR28, c[0x0][0x238] ;  /* 0x00008e00001c7ab9 */ /* 0x000fe20000000800 */
[----:B0-----:R-:W-:Y:S01]  /*1940*/  LOP3.LUT R21, R19, 0x22, RZ, 0xfc, !PT ;  /* 0x0000002213157812 */ /* 0x001fe200078efcff */
[----:B------:R-:W-:Y:S01]  /*1950*/  IMAD.MOV R11, RZ, RZ, -R11 ;  /* 0x000000ffff0b7224 */ /* 0x000fe200078e0a0b */
[----:B------:R-:W-:Y:S01]  /*1960*/  IABS R22, R15 ;  /* 0x0000000f00167213 */ /* 0x000fe20000000000 */
[----:B------:R-:W-:Y:S01]  /*1970*/  @!P1 IMAD.MOV R6, RZ, RZ, -R6 ;  /* 0x000000ffff069224 */ /* 0x000fe200078e0a06 */
[C---:B------:R-:W-:Y:S01]  /*1980*/  ISETP.GT.U32.AND P1, PT, R5.reuse, R14, PT ;  /* 0x0000000e0500720c */ /* 0x040fe20003f24070 */
[----:B------:R-:W-:Y:S01]  /*1990*/  IMAD R18, R5, R11, R20 ;  /* 0x0000000b05127224 */ /* 0x000fe200078e0214 */
[----:B------:R-:W-:Y:S01]  /*19a0*/  LOP3.LUT R11, RZ, R2, RZ, 0x33, !PT ;  /* 0x00000002ff0b7212 */ /* 0x000fe200078e33ff */
[--C-:B------:R-:W-:Y:S01]  /*19b0*/  @!P5 IMAD.IADD R12, R12, 0x1, -R5.reuse ;  /* 0x000000010c0cd824 */ /* 0x100fe200078e0a05 */
[----:B------:R-:W-:Y:S01]  /*19c0*/  ISETP.NE.AND P5, PT, R2, RZ, PT ;  /* 0x000000ff0200720c */ /* 0x000fe20003fa5270 */
[--C-:B------:R-:W-:Y:S01]  /*19d0*/  @!P4 IMAD.IADD R16, R16, 0x1, -R5.reuse ;  /* 0x000000011010c824 */ /* 0x100fe200078e0a05 */
[----:B------:R-:W-:Y:S01]  /*19e0*/  IABS R20, R13 ;  /* 0x0000000d00147213 */ /* 0x000fe20000000000 */
[----:B------:R-:W-:Y:S01]  /*19f0*/  @!P6 IMAD.MOV R10, RZ, RZ, -R10 ;  /* 0x000000ffff0ae224 */ /* 0x000fe200078e0a0a */
[C---:B------:R-:W-:Y:S01]  /*1a00*/  SEL R2, R11.reuse, R6, !P5 ;  /* 0x000000060b027207 */ /* 0x040fe20006800000 */
[----:B------:R-:W-:Y:S01]  /*1a10*/  UIMAD UR28, UR28, 0xe, URZ ;  /* 0x0000000e1c1c78a4 */ /* 0x000fe2000f8e023f */
[C---:B------:R-:W-:Y:S01]  /*1a20*/  SEL R6, R11.reuse, R7, !P5 ;  /* 0x000000070b067207 */ /* 0x040fe20006800000 */
[----:B------:R-:W-:Y:S01]  /*1a30*/  ULDC UR32, c[0x0][0x238] ;  /* 0x00008e0000207ab9 */ /* 0x000fe20000000800 */
[C---:B------:R-:W-:Y:S01]  /*1a40*/  SEL R7, R11.reuse, R8, !P5 ;  /* 0x000000080b077207 */ /* 0x040fe20006800000 */
[----:B------:R-:W-:Y:S01]  /*1a50*/  @!P1 IMAD.IADD R14, R14, 0x1, -R5 ;  /* 0x000000010e0e9824 */ /* 0x000fe200078e0a05 */
[----:B------:R-:W-:Y:S01]  /*1a60*/  SEL R8, R11, R10, !P5 ;  /* 0x0000000a0b087207 */ /* 0x000fe20006800000 */
[----:B------:R-:W-:Y:S01]  /*1a70*/  IMAD.HI.U32 R10, R9, R20, RZ ;  /* 0x00000014090a7227 */ /* 0x000fe200078e00ff */
[C---:B------:R-:W-:Y:S01]  /*1a80*/  ISETP.GT.U32.AND P6, PT, R5.reuse, R16, PT ;  /* 0x000000100500720c */ /* 0x040fe20003fc4070 */
[----:B------:R-:W-:Y:S01]  /*1a90*/  UIMAD UR32, UR32, 0xd, URZ ;  /* 0x0000000d202078a4 */ /* 0x000fe2000f8e023f */
[C---:B------:R-:W-:Y:S01]  /*1aa0*/  ISETP.GT.U32.AND P1, PT, R5.reuse, R12, PT ;  /* 0x0000000c0500720c */ /* 0x040fe20003f24070 */
[----:B------:R-:W-:Y:S01]  /*1ab0*/  IMAD.MOV R10, RZ, RZ, -R10 ;  /* 0x000000ffff0a7224 */ /* 0x000fe200078e0a0a */
[----:B------:R-:W-:Y:S01]  /*1ac0*/  ISETP.GT.U32.AND P5, PT, R5, R18, PT ;  /* 0x000000120500720c */ /* 0x000fe20003fa4070 */
[----:B------:R-:W-:Y:S01]  /*1ad0*/  IMAD.HI.U32 R11, R9, R22, RZ ;  /* 0x00000016090b7227 */ /* 0x000fe200078e00ff */
[C---:B------:R-:W-:Y:S01]  /*1ae0*/  ISETP.GT.U32.AND P4, PT, R5.reuse, R14, PT ;  /* 0x0000000e0500720c */ /* 0x040fe20003f84070 */
[----:B------:R-:W-:Y:S01]  /*1af0*/  ULDC UR36, c[0x0][0x238] ;  /* 0x00008e0000247ab9 */ /* 0x000fe20000000800 */
[----:B------:R-:W-:Y:S01]  /*1b00*/  IABS R38, R21 ;  /* 0x0000001500267213 */ /* 0x000fe20000000000 */
[----:B------:R-:W-:Y:S01]  /*1b10*/  IMAD R10, R5, R10, R20 ;  /* 0x0000000a050a7224 */ /* 0x000fe200078e0214 */
[----:B------:R-:W-:Y:S01]  /*1b20*/  IABS R68, R35 ;  /* 0x0000002300447213 */ /* 0x000fe20000000000 */
[----:B------:R-:W-:Y:S01]  /*1b30*/  IMAD.MOV R11, RZ, RZ, -R11 ;  /* 0x000000ffff0b7224 */ /* 0x000fe200078e0a0b */
[----:B------:R-:W-:Y:S01]  /*1b40*/  LOP3.LUT R37, R19, 0x2, RZ, 0xfc, !PT ;  /* 0x0000000213257812 */ /* 0x000fe200078efcff */
[--C-:B------:R-:W-:Y:S01]  /*1b50*/  @!P6 IMAD.IADD R16, R16, 0x1, -R5.reuse ;  /* 0x000000011010e824 */ /* 0x100fe200078e0a05 */
[----:B------:R-:W-:Y:S01]  /*1b60*/  ISETP.GT.U32.AND P6, PT, R5, R10, PT ;  /* 0x0000000a0500720c */ /* 0x000fe20003fc4070 */
[--C-:B------:R-:W-:Y:S01]  /*1b70*/  @!P1 IMAD.IADD R12, R12, 0x1, -R5.reuse ;  /* 0x000000010c0c9824 */ /* 0x100fe200078e0a05 */
[----:B------:R-:W-:Y:S01]  /*1b80*/  ISETP.GE.AND P1, PT, R17, RZ, PT ;  /* 0x000000ff1100720c */ /* 0x000fe20003f26270 */
[----:B------:R-:W-:Y:S01]  /*1b90*/  IMAD R22, R5, R11, R22 ;  /* 0x0000000b05167224 */ /* 0x000fe200078e0216 */
[----:B------:R-:W-:Y:S01]  /*1ba0*/  LOP3.LUT R17, R19, 0x30, RZ, 0xfc, !PT ;  /* 0x0000003013117812 */ /* 0x000fe200078efcff */
[----:B------:R-:W-:Y:S01]  /*1bb0*/  @!P2 IMAD.MOV R16, RZ, RZ, -R16 ;  /* 0x000000ffff10a224 */ /* 0x000fe200078e0a10 */
[----:B------:R-:W-:Y:S01]  /*1bc0*/  IABS R72, R19 ;  /* 0x0000001300487213 */ /* 0x000fe20000000000 */
[--C-:B------:R-:W-:Y:S01]  /*1bd0*/  @!P5 IMAD.IADD R18, R18, 0x1, -R5.reuse ;  /* 0x000000011212d824 */ /* 0x100fe200078e0a05 */
[----:B------:R-:W-:Y:S01]  /*1be0*/  IABS R24, R17 ;  /* 0x0000001100187213 */ /* 0x000fe20000000000 */
[--C-:B------:R-:W-:Y:S01]  /*1bf0*/  @!P4 IMAD.IADD R14, R14, 0x1, -R5.reuse ;  /* 0x000000010e0ec824 */ /* 0x100fe200078e0a05 */
[C---:B------:R-:W-:Y:S01]  /*1c00*/  ISETP.GT.U32.AND P2, PT, R5.reuse, R22, PT ;  /* 0x000000160500720c */ /* 0x040fe20003f44070 */
[----:B------:R-:W-:Y:S01]  /*1c10*/  @!P0 IMAD.MOV R12, RZ, RZ, -R12 ;  /* 0x000000ffff0c8224 */ /* 0x000fe200078e0a0c */
[----:B------:R-:W-:Y:S01]  /*1c20*/  ISETP.GT.U32.AND P5, PT, R5, R18, PT ;  /* 0x000000120500720c */ /* 0x000fe20003fa4070 */
[----:B------:R-:W-:Y:S01]  /*1c30*/  @!P6 IMAD.IADD R10, R10, 0x1, -R5 ;  /* 0x000000010a0ae824 */ /* 0x000fe200078e0a05 */
[----:B------:R-:W-:Y:S01]  /*1c40*/  ISETP.GE.AND P4, PT, R13, RZ, PT ;  /* 0x000000ff0d00720c */ /* 0x000fe20003f86270 */
[----:B------:R-:W-:Y:S01]  /*1c50*/  IMAD.HI.U32 R11, R9, R24, RZ ;  /* 0x00000018090b7227 */ /* 0x000fe200078e00ff */
[----:B------:R-:W-:Y:S01]  /*1c60*/  LOP3.LUT R13, R19, 0x2c, RZ, 0xfc, !PT ;  /* 0x0000002c130d7812 */ /* 0x000fe200078efcff */
[----:B------:R-:W-:Y:S01]  /*1c70*/  UIMAD UR36, UR36, 0xc, URZ ;  /* 0x0000000c242478a4 */ /* 0x000fe2000f8e023f */
[----:B------:R-:W-:Y:S01]  /*1c80*/  ISETP.GT.U32.AND P6, PT, R5, R10, PT ;  /* 0x0000000a0500720c */ /* 0x000fe20003fc4070 */
[----:B------:R-:W-:Y:S01]  /*1c90*/  IMAD.MOV R11, RZ, RZ, -R11 ;  /* 0x000000ffff0b7224 */ /* 0x000fe200078e0a0b */
[----:B------:R-:W-:Y:S01]  /*1ca0*/  ISETP.GE.AND P0, PT, R15, RZ, PT ;  /* 0x000000ff0f00720c */ /* 0x000fe20003f06270 */
[----:B------:R-:W-:Y:S01]  /*1cb0*/  @!P3 IMAD.MOV R14, RZ, RZ, -R14 ;  /* 0x000000ffff0eb224 */ /* 0x000fe200078e0a0e */
[----:B------:R-:W-:Y:S01]  /*1cc0*/  IABS R26, R13 ;  /* 0x0000000d001a7213 */ /* 0x000fe20000000000 */
[----:B------:R-:W-:Y:S01]  /*1cd0*/  IMAD R24, R5, R11, R24 ;  /* 0x0000000b05187224 */ /* 0x000fe200078e0218 */
[----:B------:R-:W-:Y:S01]  /*1ce0*/  LOP3.LUT R15, R19, 0x2a, RZ, 0xfc, !PT ;  /* 0x0000002a130f7812 */ /* 0x000fe200078efcff */
[--C-:B------:R-:W-:Y:S01]  /*1cf0*/  @!P2 IMAD.IADD R22, R22, 0x1, -R5.reuse ;  /* 0x000000011616a824 */ /* 0x100fe200078e0a05 */
[----:B------:R-:W-:Y:S01]  /*1d00*/  ISETP.GE.AND P3, PT, R17, RZ, PT ;  /* 0x000000ff1100720c */ /* 0x000fe20003f66270 */
[----:B------:R-:W-:Y:S01]  /*1d10*/  IMAD.HI.U32 R11, R9, R26, RZ ;  /* 0x0000001a090b7227 */ /* 0x000fe200078e00ff */
[----:B------:R-:W-:Y:S01]  /*1d20*/  IABS R28, R15 ;  /* 0x0000000f001c7213 */ /* 0x000fe20000000000 */
[----:B------:R-:W-:Y:S01]  /*1d30*/  ULDC UR40, c[0x0][0x238] ;  /* 0x00008e0000287ab9 */ /* 0x000fe20000000800 */
[C---:B------:R-:W-:Y:S01]  /*1d40*/  ISETP.GT.U32.AND P2, PT, R5.reuse, R22, PT ;  /* 0x000000160500720c */ /* 0x040fe20003f44070 */
[--C-:B------:R-:W-:Y:S01]  /*1d50*/  @!P6 IMAD.IADD R10, R10, 0x1, -R5.reuse ;  /* 0x000000010a0ae824 */ /* 0x100fe200078e0a05 */
[----:B------:R-:W-:Y:S01]  /*1d60*/  ISETP.GT.U32.AND P6, PT, R5, R24, PT ;  /* 0x000000180500720c */ /* 0x000fe20003fc4070 */
[----:B------:R-:W-:Y:S01]  /*1d70*/  @!P5 IMAD.IADD R18, R18, 0x1, -R5 ;  /* 0x000000011212d824 */ /* 0x000fe200078e0a05 */
[----:B------:R-:W-:Y:S01]  /*1d80*/  ISETP.GE.AND P5, PT, R13, RZ, PT ;  /* 0x000000ff0d00720c */ /* 0x000fe20003fa6270 */
[----:B------:R-:W-:Y:S01]  /*1d90*/  IMAD.MOV R13, RZ, RZ, -R11 ;  /* 0x000000ffff0d7224 */ /* 0x000fe200078e0a0b */
[----:B------:R-:W-:Y:S01]  /*1da0*/  LOP3.LUT R17, R19, 0x28, RZ, 0xfc, !PT ;  /* 0x0000002813117812 */ /* 0x000fe200078efcff */
[----:B------:R-:W-:Y:S01]  /*1db0*/  IMAD.HI.U32 R11, R9, R28, RZ ;  /* 0x0000001c090b7227 */ /* 0x000fe200078e00ff */
[----:B------:R-:W-:Y:S01]  /*1dc0*/  UIMAD UR40, UR40, 0xb, URZ ;  /* 0x0000000b282878a4 */ /* 0x000fe2000f8e023f */
[----:B------:R-:W-:-:S02]  /*1dd0*/  CS2R R190, SRZ ;  /* 0x0000000000be7805 */ /* 0x000fc4000001ff00 */
[----:B------:R-:W-:Y:S01]  /*1de0*/  IABS R32, R17 ;  /* 0x0000001100207213 */ /* 0x000fe20000000000 */
[----:B------:R-:W-:Y:S01]  /*1df0*/  IMAD.MOV.U32 R20, RZ, RZ, R10 ;  /* 0x000000ffff147224 */ /* 0x000fe200078e000a */
[----:B------:R-:W-:Y:S01]  /*1e00*/  ULDC UR44, c[0x0][0x238] ;  /* 0x00008e00002c7ab9 */ /* 0x000fe20000000800 */
[C---:B------:R-:W-:Y:S01]  /*1e10*/  IMAD R10, R5.reuse, R13, R26 ;  /* 0x0000000d050a7224 */ /* 0x040fe200078e021a */
[----:B------:R-:W-:Y:S01]  /*1e20*/  UIMAD UR44, UR44, 0xa, URZ ;  /* 0x0000000a2c2c78a4 */ /* 0x000fe2000f8e023f */
[----:B------:R-:W-:Y:S01]  /*1e30*/  IMAD.MOV R26, RZ, RZ, -R11 ;  /* 0x000000ffff1a7224 */ /* 0x000fe200078e0a0b */
[----:B------:R-:W-:Y:S01]  /*1e40*/  ULDC UR46, c[0x0][0x238] ;  /* 0x00008e00002e7ab9 */ /* 0x000fe20000000800 */
[--C-:B------:R-:W-:Y:S01]  /*1e50*/  @!P2 IMAD.IADD R22, R22, 0x1, -R5.reuse ;  /* 0x000000011616a824 */ /* 0x100fe200078e0a05 */
[C---:B------:R-:W-:Y:S01]  /*1e60*/  ISETP.GT.U32.AND P2, PT, R5.reuse, R10, PT ;  /* 0x0000000a0500720c */ /* 0x040fe20003f44070 */
[----:B------:R-:W-:Y:S01]  /*1e70*/  @!P6 IMAD.IADD R24, R24, 0x1, -R5 ;  /* 0x000000011818e824 */ /* 0x000fe200078e0a05 */
[----:B------:R-:W-:Y:S01]  /*1e80*/  UIMAD UR46, UR46, 0x9, URZ ;  /* 0x000000092e2e78a4 */ /* 0x000fe2000f8e023f */
[C---:B------:R-:W-:Y:S01]  /*1e90*/  IMAD R26, R5.reuse, R26, R28 ;  /* 0x0000001a051a7224 */ /* 0x040fe200078e021c */
[----:B------:R-:W-:Y:S01]  /*1ea0*/  ULDC UR42, c[0x0][0x238] ;  /* 0x00008e00002a7ab9 */ /* 0x000fe20000000800 */
[----:B------:R-:W-:Y:S01]  /*1eb0*/  @!P0 IMAD.MOV R22, RZ, RZ, -R22 ;  /* 0x000000ffff168224 */ /* 0x000fe200078e0a16 */
[----:B------:R-:W-:Y:S01]  /*1ec0*/  ISETP.GT.U32.AND P6, PT, R5, R24, PT ;  /* 0x000000180500720c */ /* 0x000fe20003fc4070 */
[----:B------:R-:W-:Y:S01]  /*1ed0*/  IMAD.HI.U32 R11, R9, R32, RZ ;  /* 0x00000020090b7227 */ /* 0x000fe200078e00ff */
[----:B------:R-:W-:Y:S01]  /*1ee0*/  ISETP.GT.U32.AND P0, PT, R5, R26, PT ;  /* 0x0000001a0500720c */ /* 0x000fe20003f04070 */
[----:B------:R-:W-:Y:S01]  /*1ef0*/  USHF.L.U32 UR42, UR42, 0x3, URZ ;  /* 0x000000032a2a7899 */ /* 0x000fe2000800063f */
[----:B------:R-:W-:Y:S01]  /*1f00*/  CS2R R192, SRZ ;  /* 0x0000000000c07805 */ /* 0x000fe2000001ff00 */
[----:B------:R-:W-:Y:S01]  /*1f10*/  IMAD.MOV R11, RZ, RZ, -R11 ;  /* 0x000000ffff0b7224 */ /* 0x000fe200078e0a0b */
[----:B------:R-:W-:Y:S01]  /*1f20*/  ULDC UR13, c[0x0][0x238] ;  /* 0x00008e00000d7ab9 */ /* 0x000fe20000000800 */
[----:B------:R-:W-:Y:S01]  /*1f30*/  @!P1 IMAD.MOV R18, RZ, RZ, -R18 ;  /* 0x000000ffff129224 */ /* 0x000fe200078e0a12 */
[----:B------:R-:W-:Y:S01]  /*1f40*/  ISETP.GE.AND P1, PT, R15, RZ, PT ;  /* 0x000000ff0f00720c */ /* 0x000fe20003f26270 */
[----:B------:R-:W-:Y:S01]  /*1f50*/  IMAD R32, R5, R11, R32 ;  /* 0x0000000b05207224 */ /* 0x000fe200078e0220 */
[----:B------:R-:W-:Y:S01]  /*1f60*/  LOP3.LUT R15, R19, 0x26, RZ, 0xfc, !PT ;  /* 0x00000026130f7812 */ /* 0x000fe200078efcff */
[--C-:B------:R-:W-:Y:S01]  /*1f70*/  @!P2 IMAD.IADD R10, R10, 0x1, -R5.reuse ;  /* 0x000000010a0aa824 */ /* 0x100fe200078e0a05 */
[----:B------:R-:W-:Y:S01]  /*1f80*/  UIMAD UR13, UR13, 0x7, URZ ;  /* 0x000000070d0d78a4 */ /* 0x000fe2000f8e023f */
[--C-:B------:R-:W-:Y:S01]  /*1f90*/  @!P6 IMAD.IADD R24, R24, 0x1, -R5.reuse ;  /* 0x000000011818e824 */ /* 0x100fe200078e0a05 */
[----:B------:R-:W-:Y:S01]  /*1fa0*/  IABS R34, R15 ;  /* 0x0000000f00227213 */ /* 0x000fe20000000000 */
[----:B------:R-:W-:Y:S01]  /*1fb0*/  @!P0 IMAD.IADD R26, R26, 0x1, -R5 ;  /* 0x000000011a1a8824 */ /* 0x000fe200078e0a05 */
[----:B------:R-:W-:Y:S01]  /*1fc0*/  ISETP.GT.U32.AND P6, PT, R5, R32, PT ;  /* 0x000000200500720c */ /* 0x000fe20003fc4070 */
[----:B------:R-:W-:Y:S01]  /*1fd0*/  @!P4 IMAD.MOV R20, RZ, RZ, -R20 ;  /* 0x000000ffff14c224 */ /* 0x000fe200078e0a14 */
[----:B------:R-:W-:Y:S01]  /*1fe0*/  ISETP.GE.AND P4, PT, R17, RZ, PT ;  /* 0x000000ff1100720c */ /* 0x000fe20003f86270 */
[----:B------:R-:W-:Y:S01]  /*1ff0*/  IMAD.HI.U32 R11, R9, R34, RZ ;  /* 0x00000022090b7227 */ /* 0x000fe200078e00ff */
[----:B------:R-:W-:Y:S01]  /*2000*/  LOP3.LUT R17, R19, 0x24, RZ, 0xfc, !PT ;  /* 0x0000002413117812 */ /* 0x000fe200078efcff */
[----:B------:R-:W-:Y:S01]  /*2010*/  ULDC UR27, c[0x0][0x238] ;  /* 0x00008e00001b7ab9 */ /* 0x000fe20000000800 */
[C---:B------:R-:W-:Y:S01]  /*2020*/  ISETP.GT.U32.AND P2, PT, R5.reuse, R10, PT ;  /* 0x0000000a0500720c */ /* 0x040fe20003f44070 */
[----:B------:R-:W-:Y:S01]  /*2030*/  IMAD.MOV R11, RZ, RZ, -R11 ;  /* 0x000000ffff0b7224 */ /* 0x000fe200078e0a0b */
[C---:B------:R-:W-:Y:S01]  /*2040*/  ISETP.GT.U32.AND P0, PT, R5.reuse, R26, PT ;  /* 0x0000001a0500720c */ /* 0x040fe20003f04070 */
[----:B------:R-:W-:Y:S01]  /*2050*/  @!P3 IMAD.MOV R24, RZ, RZ, -R24 ;  /* 0x000000ffff18b224 */ /* 0x000fe200078e0a18 */
[----:B------:R-:W-:Y:S01]  /*2060*/  IABS R36, R17 ;  /* 0x0000001100247213 */ /* 0x000fe20000000000 */
[----:B------:R-:W-:Y:S01]  /*2070*/  IMAD R34, R5, R11, R34 ;  /* 0x0000000b05227224 */ /* 0x000fe200078e0222 */
[----:B------:R-:W-:Y:S01]  /*2080*/  ISETP.GE.AND P3, PT, R15, RZ, PT ;  /* 0x000000ff0f00720c */ /* 0x000fe20003f66270 */
[----:B------:R-:W-:Y:S01]  /*2090*/  @!P6 IMAD.IADD R32, R32, 0x1, -R5 ;  /* 0x000000012020e824 */ /* 0x000fe200078e0a05 */
[----:B------:R-:W-:Y:S01]  /*20a0*/  UIMAD UR27, UR27, 0x6, URZ ;  /* 0x000000061b1b78a4 */ /* 0x000fe2000f8e023f */
[----:B------:R-:W-:Y:S01]  /*20b0*/  IMAD.HI.U32 R13, R9, R36, RZ ;  /* 0x00000024090d7227 */ /* 0x000fe200078e00ff */
[----:B------:R-:W-:Y:S01]  /*20c0*/  ULDC UR26, c[0x0][0x238] ;  /* 0x00008e00001a7ab9 */ /* 0x000fe20000000800 */
[----:B------:R-:W-:Y:S01]  /*20d0*/  ULDC UR23, c[0x0][0x238] ;  /* 0x00008e0000177ab9 */ /* 0x000fe20000000800 */
[----:B------:R-:W-:Y:S01]  /*20e0*/  ISETP.GT.U32.AND P6, PT, R5, R32, PT ;  /* 0x000000200500720c */ /* 0x000fe20003fc4070 */
[----:B------:R-:W-:Y:S01]  /*20f0*/  IMAD.MOV R13, RZ, RZ, -R13 ;  /* 0x000000ffff0d7224 */ /* 0x000fe200078e0a0d */
[----:B------:R-:W-:Y:S01]  /*2100*/  UIMAD UR26, UR26, 0x5, URZ ;  /* 0x000000051a1a78a4 */ /* 0x000fe2000f8e023f */
[--C-:B------:R-:W-:Y:S01]  /*2110*/  @!P2 IMAD.IADD R10, R10, 0x1, -R5.reuse ;  /* 0x000000010a0aa824 */ /* 0x100fe200078e0a05 */
[----:B------:R-:W-:Y:S01]  /*2120*/  ISETP.GE.AND P2, PT, R17, RZ, PT ;  /* 0x000000ff1100720c */ /* 0x000fe20003f46270 */
[----:B------:R-:W-:Y:S01]  /*2130*/  @!P0 IMAD.IADD R26, R26, 0x1, -R5 ;  /* 0x000000011a1a8824 */ /* 0x000fe200078e0a05 */
[----:B------:R-:W-:Y:S01]  /*2140*/  ISETP.GT.U32.AND P0, PT, R5, R34, PT ;  /* 0x000000220500720c */ /* 0x000fe20003f04070 */
[----:B------:R-:W-:Y:S01]  /*2150*/  IMAD.HI.U32 R11, R9, R38, RZ ;  /* 0x00000026090b7227 */ /* 0x000fe200078e00ff */
[----:B------:R-:W-:Y:S01]  /*2160*/  LOP3.LUT R17, R19, 0x1a, RZ, 0xfc, !PT ;  /* 0x0000001a13117812 */ /* 0x000fe200078efcff */
[----:B------:R-:W-:Y:S01]  /*2170*/  USHF.L.U32 UR23, UR23, 0x2, URZ ;  /* 0x0000000217177899 */ /* 0x000fe2000800063f */
[----:B------:R-:W-:Y:S01]  /*2180*/  CS2R R194, SRZ ;  /* 0x0000000000c27805 */ /* 0x000fe2000001ff00 */
[----:B------:R-:W-:Y:S01]  /*2190*/  IMAD R36, R5, R13, R36 ;  /* 0x0000000d05247224 */ /* 0x000fe200078e0224 */
[----:B------:R-:W-:Y:S01]  /*21a0*/  LOP3.LUT R13, R19, 0x20, RZ, 0xfc, !PT ;  /* 0x00000020130d7812 */ /* 0x000fe200078efcff */
[----:B------:R-:W-:Y:S01]  /*21b0*/  IMAD.MOV.U32 R28, RZ, RZ, R10 ;  /* 0x000000ffff1c7224 */ /* 0x000fe200078e000a */
[----:B------:R-:W-:Y:S01]  /*21c0*/  IABS R46, R17 ;  /* 0x00000011002e7213 */ /* 0x000fe20000000000 */
[----:B------:R-:W-:Y:S01]  /*21d0*/  IMAD.MOV R11, RZ, RZ, -R11 ;  /* 0x000000ffff0b7224 */ /* 0x000fe200078e0a0b */
[----:B------:R-:W-:Y:S01]  /*21e0*/  ULDC UR22, c[0x0][0x238] ;  /* 0x00008e0000167ab9 */ /* 0x000fe20000000800 */
[----:B------:R-:W-:Y:S01]  /*21f0*/  @!P5 IMAD.MOV R28, RZ, RZ, -R28 ;  /* 0x000000ffff1cd224 */ /* 0x000fe200078e0a1c */
[C---:B------:R-:W-:Y:S01]  /*2200*/  ISETP.GT.U32.AND P5, PT, R5.reuse, R36, PT ;  /* 0x000000240500720c */ /* 0x040fe20003fa4070 */
[C---:B------:R-:W-:Y:S01]  /*2210*/  IMAD R10, R5.reuse, R11, R38 ;  /* 0x0000000b050a7224 */ /* 0x040fe200078e0226 */
[----:B------:R-:W-:Y:S01]  /*2220*/  UIMAD UR22, UR22, 0x3, URZ ;  /* 0x00000003161678a4 */ /* 0x000fe2000f8e023f */
[----:B------:R-:W-:Y:S01]  /*2230*/  IMAD.MOV.U32 R30, RZ, RZ, R26 ;  /* 0x000000ffff1e7224 */ /* 0x000fe200078e001a */
[----:B------:R-:W-:Y:S01]  /*2240*/  IABS R26, R13 ;  /* 0x0000000d001a7213 */ /* 0x000fe20000000000 */
[--C-:B------:R-:W-:Y:S01]  /*2250*/  @!P6 IMAD.IADD R32, R32, 0x1, -R5.reuse ;  /* 0x000000012020e824 */ /* 0x100fe200078e0a05 */
[----:B------:R-:W-:Y:S01]  /*2260*/  ISETP.GT.U32.AND P6, PT, R5, R10, PT ;  /* 0x0000000a0500720c */ /* 0x000fe20003fc4070 */
[--C-:B------:R-:W-:Y:S01]  /*2270*/  @!P0 IMAD.IADD R34, R34, 0x1, -R5.reuse ;  /* 0x0000000122228824 */ /* 0x100fe200078e0a05 */
[----:B------:R-:W-:Y:S01]  /*2280*/  ISETP.GE.AND P0, PT, R13, RZ, PT ;  /* 0x000000ff0d00720c */ /* 0x000fe20003f06270 */
[----:B------:R-:W-:Y:S01]  /*2290*/  @!P4 IMAD.MOV R32, RZ, RZ, -R32 ;  /* 0x000000ffff20c224 */ /* 0x000fe200078e0a20 */
[----:B------:R-:W-:Y:S01]  /*22a0*/  LOP3.LUT R13, R19, 0x1c, RZ, 0xfc, !PT ;  /* 0x0000001c130d7812 */ /* 0x000fe200078efcff */
[----:B------:R-:W-:Y:S01]  /*22b0*/  IMAD.HI.U32 R11, R9, R26, RZ ;  /* 0x0000001a090b7227 */ /* 0x000fe200078e00ff */
[C---:B------:R-:W-:Y:S01]  /*22c0*/  ISETP.GT.U32.AND P4, PT, R5.reuse, R34, PT ;  /* 0x000000220500720c */ /* 0x040fe20003f84070 */
[----:B------:R-:W-:Y:S01]  /*22d0*/  ULDC UR19, c[0x0][0x238] ;  /* 0x00008e0000137ab9 */ /* 0x000fe20000000800 */
[----:B------:R-:W-:Y:S01]  /*22e0*/  IABS R42, R13 ;  /* 0x0000000d002a7213 */ /* 0x000fe20000000000 */
[----:B------:R-:W-:Y:S01]  /*22f0*/  @!P5 IMAD.IADD R36, R36, 0x1, -R5 ;  /* 0x000000012424d824 */ /* 0x000fe200078e0a05 */
[----:B------:R-:W-:Y:S01]  /*2300*/  USHF.L.U32 UR19, UR19, 0x1, URZ ;  /* 0x0000000113137899 */ /* 0x000fe2000800063f */
[----:B------:R-:W-:Y:S01]  /*2310*/  IMAD.MOV R11, RZ, RZ, -R11 ;  /* 0x000000ffff0b7224 */ /* 0x000fe200078e0a0b */
[----:B------:R-:W-:Y:S01]  /*2320*/  USHF.R.U32.HI UR12, URZ, 0x4, UR58 ;  /* 0x000000043f0c7899 */ /* 0x000fe2000801163a */
[--C-:B------:R-:W-:Y:S01]  /*2330*/  @!P6 IMAD.IADD R10, R10, 0x1, -R5.reuse ;  /* 0x000000010a0ae824 */ /* 0x100fe200078e0a05 */
[C---:B------:R-:W-:Y:S01]  /*2340*/  ISETP.GT.U32.AND P5, PT, R5.reuse, R36, PT ;  /* 0x000000240500720c */ /* 0x040fe20003fa4070 */
[----:B------:R-:W-:Y:S01]  /*2350*/  IMAD R26, R5, R11, R26 ;  /* 0x0000000b051a7224 */ /* 0x000fe200078e021a */
[----:B------:R-:W-:Y:S01]  /*2360*/  USGXT.U32 UR12, UR12, 0xe ;  /* 0x0000000e0c0c789a */ /* 0x000fe20008000000 */
[----:B------:R-:W-:Y:S01]  /*2370*/  IMAD.HI.U32 R11, R9, R42, RZ ;  /* 0x0000002a090b7227 */ /* 0x000fe200078e00ff */
[C---:B------:R-:W-:Y:S01]  /*2380*/  ISETP.GT.U32.AND P6, PT, R5.reuse, R10, PT ;  /* 0x0000000a0500720c */ /* 0x040fe20003fc4070 */
[----:B------:R-:W-:Y:S01]  /*2390*/  ULDC UR61, c[0x0][0x238] ;  /* 0x00008e00003d7ab9 */ /* 0x000fe20000000800 */
[----:B------:R-:W-:Y:S01]  /*23a0*/  ULDC UR60, c[0x0][0x238] ;  /* 0x00008e00003c7ab9 */ /* 0x000fe20000000800 */
[----:B------:R-:W-:Y:S01]  /*23b0*/  @!P4 IMAD.IADD R34, R34, 0x1, -R5 ;  /* 0x000000012222c824 */ /* 0x000fe200078e0a05 */
[----:B------:R-:W-:Y:S01]  /*23c0*/  ISETP.GT.U32.AND P4, PT, R5, R26, PT ;  /* 0x0000001a0500720c */ /* 0x000fe20003f84070 */
[----:B------:R-:W-:Y:S01]  /*23d0*/  @!P1 IMAD.MOV R30, RZ, RZ, -R30 ;  /* 0x000000ffff1e9224 */ /* 0x000fe200078e0a1e */
[----:B------:R-:W-:Y:S01]  /*23e0*/  ISETP.GE.AND P1, PT, R21, RZ, PT ;  /* 0x000000ff1500720c */ /* 0x000fe20003f26270 */
[----:B------:R-:W-:Y:S01]  /*23f0*/  IMAD.MOV R11, RZ, RZ, -R11 ;  /* 0x000000ffff0b7224 */ /* 0x000fe200078e0a0b */
[----:B------:R-:W-:Y:S01]  /*2400*/  LOP3.LUT R21, R19, 0x18, RZ, 0xfc, !PT ;  /* 0x0000001813157812 */ /* 0x000fe200078efcff */
[--C-:B------:R-:W-:Y:S01]  /*2410*/  @!P5 IMAD.IADD R36, R36, 0x1, -R5.reuse ;  /* 0x000000012424d824 */ /* 0x100fe200078e0a05 */
[----:B------:R-:W-:Y:S01]  /*2420*/  ISETP.GE.AND P5, PT, R13, RZ, PT ;  /* 0x000000ff0d00720c */ /* 0x000fe20003fa6270 */
[----:B------:R-:W-:Y:S01]  /*2430*/  IMAD.HI.U32 R13, R9, R46, RZ ;  /* 0x0000002e090d7227 */ /* 0x000fe200078e00ff */
[----:B------:R-:W-:Y:S01]  /*2440*/  IABS R48, R21 ;  /* 0x0000001500307213 */ /* 0x000fe20000000000 */
[----:B------:R-:W-:Y:S01]  /*2450*/  ULDC UR18, c[0x0][0x238] ;  /* 0x00008e0000127ab9 */ /* 0x000fe20000000800 */
[----:B------:R-:W-:Y:S01]  /*2460*/  CS2R R196, SRZ ;  /* 0x0000000000c47805 */ /* 0x000fe2000001ff00 */
[----:B------:R-:W-:Y:S01]  /*2470*/  @!P6 IMAD.IADD R10, R10, 0x1, -R5 ;  /* 0x000000010a0ae824 */ /* 0x000fe200078e0a05 */
[----:B------:R-:W-:Y:S01]  /*2480*/  ISETP.GE.AND P6, PT, R17, RZ, PT ;  /* 0x000000ff1100720c */ /* 0x000fe20003fc6270 */
[----:B------:R-:W-:Y:S01]  /*2490*/  IMAD.MOV R13, RZ, RZ, -R13 ;  /* 0x000000ffff0d7224 */ /* 0x000fe200078e0a0d */
[----:B------:R-:W-:Y:S01]  /*24a0*/  LOP3.LUT R17, R19, 0x12, RZ, 0xfc, !PT ;  /* 0x0000001213117812 */ /* 0x000fe200078efcff */
[----:B------:R-:W-:Y:S01]  /*24b0*/  @!P4 IMAD.IADD R26, R26, 0x1, -R5 ;  /* 0x000000011a1ac824 */ /* 0x000fe200078e0a05 */
[----:B------:R-:W-:Y:S01]  /*24c0*/  CS2R R198, SRZ ;  /* 0x0000000000c67805 */ /* 0x000fe2000001ff00 */
[----:B------:R-:W-:Y:S01]  /*24d0*/  IMAD R42, R5, R11, R42 ;  /* 0x0000000b052a7224 */ /* 0x000fe200078e022a */
[----:B------:R-:W-:Y:S01]  /*24e0*/  LOP3.LUT R11, R19, 0x16, RZ, 0xfc, !PT ;  /* 0x00000016130b7812 */ /* 0x000fe200078efcff */
[C---:B------:R-:W-:Y:S01]  /*24f0*/  IMAD R46, R5.reuse, R13, R46 ;  /* 0x0000000d052e7224 */ /* 0x040fe200078e022e */
[C---:B------:R-:W-:Y:S01]  /*2500*/  ISETP.GT.U32.AND P4, PT, R5.reuse, R26, PT ;  /* 0x0000001a0500720c */ /* 0x040fe20003f84070 */
[----:B------:R-:W-:Y:S01]  /*2510*/  IMAD.MOV.U32 R38, RZ, RZ, R10 ;  /* 0x000000ffff267224 */ /* 0x000fe200078e000a */
[----:B------:R-:W-:Y:S01]  /*2520*/  IABS R50, R11 ;  /* 0x0000000b00327213 */ /* 0x000fe20000000000 */
[----:B------:R-:W-:Y:S01]  /*2530*/  @!P2 IMAD.MOV R36, RZ, RZ, -R36 ;  /* 0x000000ffff24a224 */ /* 0x000fe200078e0a24 */
[----:B------:R-:W-:Y:S01]  /*2540*/  ISETP.GT.U32.AND P2, PT, R5, R42, PT ;  /* 0x0000002a0500720c */ /* 0x000fe20003f44070 */
[----:B------:R-:W-:Y:S01]  /*2550*/  IMAD.HI.U32 R15, R9, R48, RZ ;  /* 0x00000030090f7227 */ /* 0x000fe200078e00ff */
[----:B------:R-:W-:-:S02]  /*2560*/  IABS R54, R17 ;  /* 0x0000001100367213 */ /* 0x000fc40000000000 */
[----:B------:R-:W-:Y:S02]  /*2570*/  CS2R R200, SRZ ;  /* 0x0000000000c87805 */ /* 0x000fe4000001ff00 */
[----:B------:R-:W-:Y:S01]  /*2580*/  CS2R R202, SRZ ;  /* 0x0000000000ca7805 */ /* 0x000fe2000001ff00 */
[----:B------:R-:W-:Y:S01]  /*2590*/  @!P1 IMAD.MOV R38, RZ, RZ, -R38 ;  /* 0x000000ffff269224 */ /* 0x000fe200078e0a26 */
[----:B------:R-:W-:Y:S01]  /*25a0*/  ISETP.GT.U32.AND P1, PT, R5, R46, PT ;  /* 0x0000002e0500720c */ /* 0x000fe20003f24070 */
[----:B------:R-:W-:Y:S01]  /*25b0*/  IMAD.MOV R15, RZ, RZ, -R15 ;  /* 0x000000ffff0f7224 */ /* 0x000fe200078e0a0f */
[----:B------:R-:W-:Y:S01]  /*25c0*/  CS2R R204, SRZ ;  /* 0x0000000000cc7805 */ /* 0x000fe2000001ff00 */
[--C-:B------:R-:W-:Y:S01]  /*25d0*/  @!P4 IMAD.IADD R26, R26, 0x1, -R5.reuse ;  /* 0x000000011a1ac824 */ /* 0x100fe200078e0a05 */
[----:B------:R-:W-:Y:S01]  /*25e0*/  ISETP.GE.AND P4, PT, R11, RZ, PT ;  /* 0x000000ff0b00720c */ /* 0x000fe20003f86270 */
[----:B------:R-:W-:Y:S01]  /*25f0*/  IMAD R48, R5, R15, R48 ;  /* 0x0000000f05307224 */ /* 0x000fe200078e0230 */
[----:B------:R-:W-:Y:S01]  /*2600*/  LOP3.LUT R15, R19, 0x14, RZ, 0xfc, !PT ;  /* 0x00000014130f7812 */ /* 0x000fe200078efcff */
[--C-:B------:R-:W-:Y:S01]  /*2610*/  @!P2 IMAD.IADD R42, R42, 0x1, -R5.reuse ;  /* 0x000000012a2aa824 */ /* 0x100fe200078e0a05 */
[----:B------:R-:W-:Y:S01]  /*2620*/  CS2R R206, SRZ ;  /* 0x0000000000ce7805 */ /* 0x000fe2000001ff00 */
[----:B------:R-:W-:Y:S01]  /*2630*/  IMAD.MOV.U32 R40, RZ, RZ, R26 ;  /* 0x000000ffff287224 */ /* 0x000fe200078e001a */
[----:B------:R-:W-:Y:S01]  /*2640*/  ISETP.GT.U32.AND P2, PT, R5, R48, PT ;  /* 0x000000300500720c */ /* 0x000fe20003f44070 */
[----:B------:R-:W-:Y:S01]  /*2650*/  @!P3 IMAD.MOV R34, RZ, RZ, -R34 ;  /* 0x000000ffff22b224 */ /* 0x000fe200078e0a22 */
[----:B------:R-:W-:Y:S01]  /*2660*/  IABS R52, R15 ;  /* 0x0000000f00347213 */ /* 0x000fe20000000000 */
[----:B------:R-:W-:Y:S01]  /*2670*/  @!P1 IMAD.IADD R46, R46, 0x1, -R5 ;  /* 0x000000012e2e9824 */ /* 0x000fe200078e0a05 */
[----:B------:R-:W-:Y:S01]  /*2680*/  ISETP.GE.AND P3, PT, R21, RZ, PT ;  /* 0x000000ff1500720c */ /* 0x000fe20003f66270 */
[----:B------:R-:W-:Y:S01]  /*2690*/  @!P0 IMAD.MOV R40, RZ, RZ, -R40 ;  /* 0x000000ffff288224 */ /* 0x000fe200078e0a28 */
[----:B------:R-:W-:Y:S01]  /*26a0*/  LOP3.LUT R21, R19, 0x10, RZ, 0xfc, !PT ;  /* 0x0000001013157812 */ /* 0x000fe200078efcff */
[----:B------:R-:W-:Y:S01]  /*26b0*/  IMAD.HI.U32 R11, R9, R52, RZ ;  /* 0x00000034090b7227 */ /* 0x000fe200078e00ff */
[----:B------:R-:W-:-:S02]  /*26c0*/  ISETP.GT.U32.AND P0, PT, R5, R46, PT ;  /* 0x0000002e0500720c */ /* 0x000fc40003f04070 */
[----:B------:R-:W-:Y:S02]  /*26d0*/  CS2R R208, SRZ ;  /* 0x0000000000d07805 */ /* 0x000fe4000001ff00 */
[----:B------:R-:W-:Y:S01]  /*26e0*/  IABS R56, R21 ;  /* 0x0000001500387213 */ /* 0x000fe20000000000 */
[----:B------:R-:W-:Y:S01]  /*26f0*/  IMAD.MOV R11, RZ, RZ, -R11 ;  /* 0x000000ffff0b7224 */ /* 0x000fe200078e0a0b */
[----:B------:R-:W-:Y:S01]  /*2700*/  ISETP.GT.U32.AND P1, PT, R5, R42, PT ;  /* 0x0000002a0500720c */ /* 0x000fe20003f24070 */
[----:B------:R-:W-:Y:S01]  /*2710*/  @!P2 IMAD.IADD R48, R48, 0x1, -R5 ;  /* 0x000000013030a824 */ /* 0x000fe200078e0a05 */
[----:B------:R-:W-:Y:S01]  /*2720*/  CS2R R210, SRZ ;  /* 0x0000000000d27805 */ /* 0x000fe2000001ff00 */
[----:B------:R-:W-:Y:S01]  /*2730*/  IMAD.HI.U32 R10, R9, R50, RZ ;  /* 0x00000032090a7227 */ /* 0x000fe200078e00ff */
[----:B------:R-:W-:Y:S02]  /*2740*/  CS2R R212, SRZ ;  /* 0x0000000000d47805 */ /* 0x000fe4000001ff00 */
[----:B------:R-:W-:-:S02]  /*2750*/  CS2R R214, SRZ ;  /* 0x0000000000d67805 */ /* 0x000fc4000001ff00 */
[C---:B------:R-:W-:Y:S01]  /*2760*/  ISETP.GT.U32.AND P2, PT, R5.reuse, R48, PT ;  /* 0x000000300500720c */ /* 0x040fe20003f44070 */
[----:B------:R-:W-:Y:S01]  /*2770*/  IMAD R52, R5, R11, R52 ;  /* 0x0000000b05347224 */ /* 0x000fe200078e0234 */
[----:B------:R-:W-:Y:S01]  /*2780*/  CS2R R152, SRZ ;  /* 0x0000000000987805 */ /* 0x000fe2000001ff00 */
[----:B------:R-:W-:Y:S01]  /*2790*/  IMAD.MOV R13, RZ, RZ, -R10 ;  /* 0x000000ffff0d7224 */ /* 0x000fe200078e0a0a */
[----:B------:R-:W-:Y:S01]  /*27a0*/  CS2R R154, SRZ ;  /* 0x00000000009a7805 */ /* 0x000fe2000001ff00 */
[----:B------:R-:W-:Y:S01]  /*27b0*/  IMAD.HI.U32 R10, R9, R54, RZ ;  /* 0x00000036090a7227 */ /* 0x000fe200078e00ff */
[----:B------:R-:W-:Y:S02]  /*27c0*/  CS2R R156, SRZ ;  /* 0x00000000009c7805 */ /* 0x000fe4000001ff00 */
[----:B------:R-:W-:Y:S02]  /*27d0*/  CS2R R158, SRZ ;  /* 0x00000000009e7805 */ /* 0x000fe4000001ff00 */
[----:B------:R-:W-:Y:S01]  /*27e0*/  CS2R R160, SRZ ;  /* 0x0000000000a07805 */ /* 0x000fe2000001ff00 */
[----:B------:R-:W-:Y:S01]  /*27f0*/  @!P0 IMAD.IADD R46, R46, 0x1, -R5 ;  /* 0x000000012e2e8824 */ /* 0x000fe200078e0a05 */
[----:B------:R-:W-:Y:S01]  /*2800*/  ISETP.GT.U32.AND P0, PT, R5, R52, PT ;  /* 0x000000340500720c */ /* 0x000fe20003f04070 */
[----:B------:R-:W-:Y:S01]  /*2810*/  IMAD.HI.U32 R11, R9, R56, RZ ;  /* 0x00000038090b7227 */ /* 0x000fe200078e00ff */
[----:B------:R-:W-:-:S02]  /*2820*/  CS2R R162, SRZ ;  /* 0x0000000000a27805 */ /* 0x000fc4000001ff00 */
[----:B------:R-:W-:Y:S02]  /*2830*/  CS2R R164, SRZ ;  /* 0x0000000000a47805 */ /* 0x000fe4000001ff00 */
[----:B------:R-:W-:Y:S01]  /*2840*/  CS2R R166, SRZ ;  /* 0x0000000000a67805 */ /* 0x000fe2000001ff00 */
[----:B------:R-:W-:Y:S01]  /*2850*/  IMAD.MOV R10, RZ, RZ, -R10 ;  /* 0x000000ffff0a7224 */ /* 0x000fe200078e0a0a */
[----:B------:R-:W-:Y:S01]  /*2860*/  CS2R R168, SRZ ;  /* 0x0000000000a87805 */ /* 0x000fe2000001ff00 */
[----:B------:R-:W-:Y:S01]  /*2870*/  IMAD.MOV R11, RZ, RZ, -R11 ;  /* 0x000000ffff0b7224 */ /* 0x000fe200078e0a0b */
[----:B------:R-:W-:Y:S01]  /*2880*/  CS2R R170, SRZ ;  /* 0x0000000000aa7805 */ /* 0x000fe2000001ff00 */
[C---:B------:R-:W-:Y:S01]  /*2890*/  IMAD R54, R5.reuse, R10, R54 ;  /* 0x0000000a05367224 */ /* 0x040fe200078e0236 */
[----:B------:R-:W-:Y:S01]  /*28a0*/  CS2R R172, SRZ ;  /* 0x0000000000ac7805 */ /* 0x000fe2000001ff00 */
[C---:B------:R-:W-:Y:S01]  /*28b0*/  IMAD R56, R5.reuse, R11, R56 ;  /* 0x0000000b05387224 */ /* 0x040fe200078e0238 */
[----:B------:R-:W-:Y:S01]  /*28c0*/  CS2R R174, SRZ ;  /* 0x0000000000ae7805 */ /* 0x000fe2000001ff00 */
[--C-:B------:R-:W-:Y:S01]  /*28d0*/  @!P2 IMAD.IADD R48, R48, 0x1, -R5.reuse ;  /* 0x000000013030a824 */ /* 0x100fe200078e0a05 */
[C---:B------:R-:W-:Y:S01]  /*28e0*/  ISETP.GT.U32.AND P2, PT, R5.reuse, R54, PT ;  /* 0x000000360500720c */ /* 0x040fe20003f44070 */
[----:B------:R-:W-:Y:S01]  /*28f0*/  @!P0 IMAD.IADD R52, R52, 0x1, -R5 ;  /* 0x0000000134348824 */ /* 0x000fe200078e0a05 */
[C---:B------:R-:W-:Y:S01]  /*2900*/  ISETP.GT.U32.AND P0, PT, R5.reuse, R56, PT ;  /* 0x000000380500720c */ /* 0x040fe20003f04070 */
[----:B------:R-:W-:Y:S01]  /*2910*/  IMAD R50, R5, R13, R50 ;  /* 0x0000000d05327224 */ /* 0x000fe200078e0232 */
[----:B------:R-:W-:Y:S01]  /*2920*/  LOP3.LUT R13, R19, 0xc, RZ, 0xfc, !PT ;  /* 0x0000000c130d7812 */ /* 0x000fe200078efcff */
[----:B------:R-:W-:Y:S01]  /*2930*/  IMAD.HI.U32 R11, R9, R62, RZ ;  /* 0x0000003e090b7227 */ /* 0x000fe200078e00ff */
[----:B------:R-:W-:-:S02]  /*2940*/  CS2R R176, SRZ ;  /* 0x0000000000b07805 */ /* 0x000fc4000001ff00 */
[----:B------:R-:W-:Y:S02]  /*2950*/  CS2R R178, SRZ ;  /* 0x0000000000b27805 */ /* 0x000fe4000001ff00 */
[----:B------:R-:W-:Y:S01]  /*2960*/  IABS R60, R13 ;  /* 0x0000000d003c7213 */ /* 0x000fe20000000000 */
[----:B------:R-:W-:Y:S01]  /*2970*/  IMAD.MOV R11, RZ, RZ, -R11 ;  /* 0x000000ffff0b7224 */ /* 0x000fe200078e0a0b */
[----:B------:R-:W-:Y:S01]  /*2980*/  CS2R R180, SRZ ;  /* 0x0000000000b47805 */ /* 0x000fe2000001ff00 */
[--C-:B------:R-:W-:Y:S01]  /*2990*/  @!P1 IMAD.IADD R42, R42, 0x1, -R5.reuse ;  /* 0x000000012a2a9824 */ /* 0x100fe200078e0a05 */
[----:B------:R-:W-:Y:S01]  /*29a0*/  ISETP.GT.U32.AND P1, PT, R5, R50, PT ;  /* 0x000000320500720c */ /* 0x000fe20003f24070 */
[--C-:B------:R-:W-:Y:S01]  /*29b0*/  @!P2 IMAD.IADD R54, R54, 0x1, -R5.reuse ;  /* 0x000000013636a824 */ /* 0x100fe200078e0a05 */
[----:B------:R-:W-:Y:S01]  /*29c0*/  CS2R R182, SRZ ;  /* 0x0000000000b67805 */ /* 0x000fe2000001ff00 */
[----:B------:R-:W-:Y:S01]  /*29d0*/  @!P0 IMAD.IADD R56, R56, 0x1, -R5 ;  /* 0x0000000138388824 */ /* 0x000fe200078e0a05 */
[----:B------:R-:W-:Y:S01]  /*29e0*/  CS2R R120, SRZ ;  /* 0x0000000000787805 */ /* 0x000fe2000001ff00 */
[----:B------:R-:W-:Y:S01]  /*29f0*/  IMAD.HI.U32 R10, R9, R60, RZ ;  /* 0x0000003c090a7227 */ /* 0x000fe200078e00ff */
[----:B------:R-:W-:-:S02]  /*2a00*/  ISETP.GT.U32.AND P0, PT, R5, R54, PT ;  /* 0x000000360500720c */ /* 0x000fc40003f04070 */
[----:B------:R-:W-:Y:S02]  /*2a10*/  CS2R R122, SRZ ;  /* 0x00000000007a7805 */ /* 0x000fe4000001ff00 */
[----:B------:R-:W-:Y:S01]  /*2a20*/  CS2R R124, SRZ ;  /* 0x00000000007c7805 */ /* 0x000fe2000001ff00 */
[----:B------:R-:W-:Y:S01]  /*2a30*/  IMAD R62, R5, R11, R62 ;  /* 0x0000000b053e7224 */ /* 0x000fe200078e023e */
[----:B------:R-:W-:Y:S01]  /*2a40*/  CS2R R126, SRZ ;  /* 0x00000000007e7805 */ /* 0x000fe2000001ff00 */
[----:B------:R-:W-:Y:S01]  /*2a50*/  IMAD.MOV R10, RZ, RZ, -R10 ;  /* 0x000000ffff0a7224 */ /* 0x000fe200078e0a0a */
[----:B------:R-:W-:Y:S01]  /*2a60*/  CS2R R128, SRZ ;  /* 0x0000000000807805 */ /* 0x000fe2000001ff00 */
[----:B------:R-:W-:Y:S01]  /*2a70*/  @!P1 IMAD.IADD R50, R50, 0x1, -R5 ;  /* 0x0000000132329824 */ /* 0x000fe200078e0a05 */
[----:B------:R-:W-:Y:S01]  /*2a80*/  ISETP.GE.AND P1, PT, R15, RZ, PT ;  /* 0x000000ff0f00720c */ /* 0x000fe20003f26270 */
[----:B------:R-:W-:Y:S01]  /*2a90*/  IMAD R60, R5, R10, R60 ;  /* 0x0000000a053c7224 */ /* 0x000fe200078e023c */
[----:B------:R-:W-:Y:S01]  /*2aa0*/  LEA.HI R15, R4, R23, RZ, 0x1a ;  /* 0x00000017040f7211 */ /* 0x000fe200078fd0ff */
[----:B------:R-:W-:Y:S01]  /*2ab0*/  IMAD.HI.U32 R10, R9, R64, RZ ;  /* 0x00000040090a7227 */ /* 0x000fe200078e00ff */
[----:B------:R-:W-:-:S02]  /*2ac0*/  ISETP.GT.U32.AND P2, PT, R5, R50, PT ;  /* 0x000000320500720c */ /* 0x000fc40003f44070 */
[----:B------:R-:W-:Y:S02]  /*2ad0*/  CS2R R130, SRZ ;  /* 0x0000000000827805 */ /* 0x000fe4000001ff00 */
[----:B------:R-:W-:Y:S01]  /*2ae0*/  CS2R R132, SRZ ;  /* 0x0000000000847805 */ /* 0x000fe2000001ff00 */
[----:B------:R-:W-:Y:S01]  /*2af0*/  @!P0 IMAD.IADD R54, R54, 0x1, -R5 ;  /* 0x0000000136368824 */ /* 0x000fe200078e0a05 */
[----:B------:R-:W-:Y:S01]  /*2b00*/  ISETP.GT.U32.AND P0, PT, R5, R62, PT ;  /* 0x0000003e0500720c */ /* 0x000fe20003f04070 */
[----:B------:R-:W-:Y:S01]  /*2b10*/  IMAD.MOV R11, RZ, RZ, -R10 ;  /* 0x000000ffff0b7224 */ /* 0x000fe200078e0a0a */
[----:B------:R-:W-:Y:S01]  /*2b20*/  CS2R R134, SRZ ;  /* 0x0000000000867805 */ /* 0x000fe2000001ff00 */
[----:B------:R-:W-:Y:S01]  /*2b30*/  IMAD.HI.U32 R10, R9, R66, RZ ;  /* 0x00000042090a7227 */ /* 0x000fe200078e00ff */
[----:B------:R-:W-:Y:S02]  /*2b40*/  CS2R R136, SRZ ;  /* 0x0000000000887805 */ /* 0x000fe4000001ff00 */
[----:B------:R-:W-:-:S02]  /*2b50*/  CS2R R138, SRZ ;  /* 0x00000000008a7805 */ /* 0x000fc4000001ff00 */
[----:B------:R-:W-:Y:S01]  /*2b60*/  CS2R R140, SRZ ;  /* 0x00000000008c7805 */ /* 0x000fe2000001ff00 */
[C---:B------:R-:W-:Y:S01]  /*2b70*/  IMAD R64, R5.reuse, R11, R64 ;  /* 0x0000000b05407224 */ /* 0x040fe200078e0240 */
[----:B------:R-:W-:Y:S01]  /*2b80*/  CS2R R142, SRZ ;  /* 0x00000000008e7805 */ /* 0x000fe2000001ff00 */
[----:B------:R-:W-:Y:S01]  /*2b90*/  IMAD.MOV R10, RZ, RZ, -R10 ;  /* 0x000000ffff0a7224 */ /* 0x000fe200078e0a0a */
[----:B------:R-:W-:Y:S01]  /*2ba0*/  CS2R R144, SRZ ;  /* 0x0000000000907805 */ /* 0x000fe2000001ff00 */
[----:B------:R-:W-:Y:S01]  /*2bb0*/  IMAD.MOV.U32 R44, RZ, RZ, R42 ;  /* 0x000000ffff2c7224 */ /* 0x000fe200078e002a */
[----:B------:R-:W-:Y:S01]  /*2bc0*/  CS2R R146, SRZ ;  /* 0x0000000000927805 */ /* 0x000fe2000001ff00 */
[----:B------:R-:W-:Y:S01]  /*2bd0*/  @!P0 IMAD.IADD R62, R62, 0x1, -R5 ;  /* 0x000000013e3e8824 */ /* 0x000fe200078e0a05 */
[C---:B------:R-:W-:Y:S01]  /*2be0*/  ISETP.GT.U32.AND P0, PT, R5.reuse, R64, PT ;  /* 0x000000400500720c */ /* 0x040fe20003f04070 */
[----:B------:R-:W-:Y:S01]  /*2bf0*/  IMAD R66, R5, R10, R66 ;  /* 0x0000000a05427224 */ /* 0x000fe200078e0242 */
[----:B------:R-:W-:Y:S01]  /*2c00*/  CS2R R148, SRZ ;  /* 0x0000000000947805 */ /* 0x000fe2000001ff00 */
[----:B------:R-:W-:Y:S01]  /*2c10*/  IMAD.HI.U32 R11, R9, R68, RZ ;  /* 0x00000044090b7227 */ /* 0x000fe200078e00ff */
[----:B------:R-:W-:-:S02]  /*2c20*/  CS2R R150, SRZ ;  /* 0x0000000000967805 */ /* 0x000fc4000001ff00 */
[----:B------:R-:W-:Y:S02]  /*2c30*/  CS2R R88, SRZ ;  /* 0x0000000000587805 */ /* 0x000fe4000001ff00 */
[----:B------:R-:W-:Y:S01]  /*2c40*/  CS2R R90, SRZ ;  /* 0x00000000005a7805 */ /* 0x000fe2000001ff00 */
[----:B------:R-:W-:Y:S01]  /*2c50*/  @!P5 IMAD.MOV R44, RZ, RZ, -R44 ;  /* 0x000000ffff2cd224 */ /* 0x000fe200078e0a2c */
[C---:B------:R-:W-:Y:S01]  /*2c60*/  ISETP.GT.U32.AND P5, PT, R5.reuse, R52, PT ;  /* 0x000000340500720c */ /* 0x040fe20003fa4070 */
[----:B------:R-:W-:Y:S01]  /*2c70*/  IMAD.MOV R11, RZ, RZ, -R11 ;  /* 0x000000ffff0b7224 */ /* 0x000fe200078e0a0b */
[----:B------:R-:W-:Y:S01]  /*2c80*/  CS2R R92, SRZ ;  /* 0x00000000005c7805 */ /* 0x000fe2000001ff00 */
[--C-:B------:R-:W-:Y:S01]  /*2c90*/  @!P2 IMAD.IADD R50, R50, 0x1, -R5.reuse ;  /* 0x000000013232a824 */ /* 0x100fe200078e0a05 */
[C---:B------:R-:W-:Y:S01]  /*2ca0*/  ISETP.GT.U32.AND P2, PT, R5.reuse, R60, PT ;  /* 0x0000003c0500720c */ /* 0x040fe20003f44070 */
[--C-:B------:R-:W-:Y:S01]  /*2cb0*/  @!P0 IMAD.IADD R64, R64, 0x1, -R5.reuse ;  /* 0x0000000140408824 */ /* 0x100fe200078e0a05 */
[C---:B------:R-:W-:Y:S01]  /*2cc0*/  ISETP.GT.U32.AND P0, PT, R5.reuse, R66, PT ;  /* 0x000000420500720c */ /* 0x040fe20003f04070 */
[----:B------:R-:W-:Y:S01]  /*2cd0*/  IMAD R68, R5, R11, R68 ;  /* 0x0000000b05447224 */ /* 0x000fe200078e0244 */
[----:B------:R-:W-:Y:S01]  /*2ce0*/  CS2R R94, SRZ ;  /* 0x00000000005e7805 */ /* 0x000fe2000001ff00 */
[----:B------:R-:W-:Y:S01]  /*2cf0*/  VIADD R23, R15, 0x3e ;  /* 0x0000003e0f177836 */ /* 0x000fe20000000000 */
[----:B------:R-:W-:Y:S01]  /*2d00*/  CS2R R96, SRZ ;  /* 0x0000000000607805 */ /* 0x000fe2000001ff00 */
[----:B------:R-:W-:Y:S01]  /*2d10*/  @!P6 IMAD.MOV R46, RZ, RZ, -R46 ;  /* 0x000000ffff2ee224 */ /* 0x000fe200078e0a2e */
[----:B------:R-:W-:Y:S01]  /*2d20*/  ISETP.GT.U32.AND P6, PT, R5, R56, PT ;  /* 0x000000380500720c */ /* 0x000fe20003fc4070 */
[C---:B------:R-:W-:Y:S01]  /*2d30*/  VIADD R25, R15.reuse, 0x2e ;  /* 0x0000002e0f197836 */ /* 0x040fe20000000000 */
[----:B------:R-:W-:Y:S01]  /*2d40*/  IABS R26, R23 ;  /* 0x00000017001a7213 */ /* 0x000fe20000000000 */
[C---:B------:R-:W-:Y:S01]  /*2d50*/  VIADD R27, R15.reuse, 0x1e ;  /* 0x0000001e0f1b7836 */ /* 0x040fe20000000000 */
[----:B------:R-:W-:Y:S01]  /*2d60*/  CS2R R98, SRZ ;  /* 0x0000000000627805 */ /* 0x000fe2000001ff00 */
[----:B------:R-:W-:Y:S01]  /*2d70*/  VIADD R15, R15, 0xe ;  /* 0x0000000e0f0f7836 */ /* 0x000fe20000000000 */
[----:B------:R-:W-:Y:S01]  /*2d80*/  IABS R42, R25 ;  /* 0x00000019002a7213 */ /* 0x000fe20000000000 */
[--C-:B------:R-:W-:Y:S01]  /*2d90*/  @!P0 IMAD.IADD R66, R66, 0x1, -R5.reuse ;  /* 0x0000000142428824 */ /* 0x100fe200078e0a05 */
[----:B------:R-:W-:Y:S01]  /*2da0*/  ISETP.GT.U32.AND P0, PT, R5, R68, PT ;  /* 0x000000440500720c */ /* 0x000fe20003f04070 */
[--C-:B------:R-:W-:Y:S01]  /*2db0*/  @!P5 IMAD.IADD R52, R52, 0x1, -R5.reuse ;  /* 0x000000013434d824 */ /* 0x100fe200078e0a05 */
[----:B------:R-:W-:Y:S01]  /*2dc0*/  IABS R58, R27 ;  /* 0x0000001b003a7213 */ /* 0x000fe20000000000 */
[----:B------:R-:W-:Y:S01]  /*2dd0*/  @!P2 IMAD.IADD R60, R60, 0x1, -R5 ;  /* 0x000000013c3ca824 */ /* 0x000fe200078e0a05 */
[----:B------:R-:W-:Y:S01]  /*2de0*/  IABS R70, R15 ;  /* 0x0000000f00467213 */ /* 0x000fe20000000000 */
[----:B------:R-:W-:Y:S01]  /*2df0*/  IMAD.HI.U32 R10, R9, R26, RZ ;  /* 0x0000001a090a7227 */ /* 0x000fe200078e00ff */
[----:B------:R-:W-:-:S02]  /*2e00*/  ISETP.GE.AND P2, PT, R13, RZ, PT ;  /* 0x000000ff0d00720c */ /* 0x000fc40003f46270 */
[----:B------:R-:W-:Y:S02]  /*2e10*/  CS2R R100, SRZ ;  /* 0x0000000000647805 */ /* 0x000fe4000001ff00 */
[----:B------:R-:W-:Y:S01]  /*2e20*/  ISETP.GE.AND P5, PT, R17, RZ, PT ;  /* 0x000000ff1100720c */ /* 0x000fe20003fa6270 */
[----:B------:R-:W-:Y:S01]  /*2e30*/  IMAD.HI.U32 R11, R9, R42, RZ ;  /* 0x0000002a090b7227 */ /* 0x000fe200078e00ff */
[----:B------:R-:W-:Y:S02]  /*2e40*/  CS2R R102, SRZ ;  /* 0x0000000000667805 */ /* 0x000fe4000001ff00 */
[----:B------:R-:W-:Y:S02]  /*2e50*/  CS2R R104, SRZ ;  /* 0x0000000000687805 */ /* 0x000fe4000001ff00 */
[----:B------:R-:W-:Y:S01]  /*2e60*/  CS2R R106, SRZ ;  /* 0x00000000006a7805 */ /* 0x000fe2000001ff00 */
[----:B------:R-:W-:Y:S01]  /*2e70*/  @!P1 IMAD.MOV R52, RZ, RZ, -R52 ;  /* 0x000000ffff349224 */ /* 0x000fe200078e0a34 */
[----:B------:R-:W-:Y:S01]  /*2e80*/  ISETP.GT.U32.AND P1, PT, R5, R64, PT ;  /* 0x000000400500720c */ /* 0x000fe20003f24070 */
[----:B------:R-:W-:Y:S01]  /*2e90*/  IMAD.HI.U32 R13, R9, R58, RZ ;  /* 0x0000003a090d7227 */ /* 0x000fe200078e00ff */
[----:B------:R-:W-:-:S02]  /*2ea0*/  CS2R R108, SRZ ;  /* 0x00000000006c7805 */ /* 0x000fc4000001ff00 */
[----:B------:R-:W-:Y:S02]  /*2eb0*/  CS2R R110, SRZ ;  /* 0x00000000006e7805 */ /* 0x000fe4000001ff00 */
[----:B------:R-:W-:Y:S01]  /*2ec0*/  CS2R R112, SRZ ;  /* 0x0000000000707805 */ /* 0x000fe2000001ff00 */
[----:B------:R-:W-:Y:S01]  /*2ed0*/  IMAD.HI.U32 R17, R9, R70, RZ ;  /* 0x0000004609117227 */ /* 0x000fe200078e00ff */
[----:B------:R-:W-:Y:S02]  /*2ee0*/  CS2R R114, SRZ ;  /* 0x0000000000727805 */ /* 0x000fe4000001ff00 */
[----:B------:R-:W-:Y:S02]  /*2ef0*/  CS2R R116, SRZ ;  /* 0x0000000000747805 */ /* 0x000fe4000001ff00 */
[----:B------:R-:W-:Y:S01]  /*2f00*/  CS2R R118, SRZ ;  /* 0x0000000000767805 */ /* 0x000fe2000001ff00 */
[----:B------:R-:W-:Y:S01]  /*2f10*/  IMAD.MOV R10, RZ, RZ, -R10 ;  /* 0x000000ffff0a7224 */ /* 0x000fe200078e0a0a */
[----:B------:R-:W-:Y:S01]  /*2f20*/  CS2R R74, SRZ ;  /* 0x00000000004a7805 */ /* 0x000fe2000001ff00 */
[----:B------:R-:W-:Y:S01]  /*2f30*/  @!P6 IMAD.IADD R56, R56, 0x1, -R5 ;  /* 0x000000013838e824 */ /* 0x000fe200078e0a05 */
[----:B------:R-:W-:Y:S01]  /*2f40*/  ISETP.GE.AND P6, PT, R21, RZ, PT ;  /* 0x000000ff1500720c */ /* 0x000fe20003fc6270 */
[----:B------:R-:W-:Y:S01]  /*2f50*/  IMAD.MOV R11, RZ, RZ, -R11 ;  /* 0x000000ffff0b7224 */ /* 0x000fe200078e0a0b */
[----:B------:R-:W-:Y:S01]  /*2f60*/  IABS R21, R37 ;  /* 0x0000002500157213 */ /* 0x000fe20000000000 */
[----:B------:R-:W-:Y:S01]  /*2f70*/  @!P0 IMAD.IADD R68, R68, 0x1, -R5 ;  /* 0x0000000144448824 */ /* 0x000fe200078e0a05 */
[C---:B------:R-:W-:Y:S01]  /*2f80*/  ISETP.GT.U32.AND P0, PT, R5.reuse, R60, PT ;  /* 0x0000003c0500720c */ /* 0x040fe20003f04070 */
[----:B------:R-:W-:Y:S01]  /*2f90*/  IMAD.MOV R13, RZ, RZ, -R13 ;  /* 0x000000ffff0d7224 */ /* 0x000fe200078e0a0d */
[----:B------:R-:W-:Y:S01]  /*2fa0*/  CS2R R76, SRZ ;  /* 0x00000000004c7805 */ /* 0x000fe2000001ff00 */
[----:B------:R-:W-:Y:S01]  /*2fb0*/  IMAD.MOV R17, RZ, RZ, -R17 ;  /* 0x000000ffff117224 */ /* 0x000fe200078e0a11 */
[----:B------:R-:W-:Y:S01]  /*2fc0*/  CS2R R78, SRZ ;  /* 0x00000000004e7805 */ /* 0x000fe2000001ff00 */
[C---:B------:R-:W-:Y:S01]  /*2fd0*/  IMAD R10, R5.reuse, R10, R26 ;  /* 0x0000000a050a7224 */ /* 0x040fe200078e021a */
[----:B------:R-:W-:Y:S01]  /*2fe0*/  CS2R R80, SRZ ;  /* 0x0000000000507805 */ /* 0x000fe2000001ff00 */
[----:B------:R-:W-:Y:S01]  /*2ff0*/  @!P3 IMAD.MOV R48, RZ, RZ, -R48 ;  /* 0x000000ffff30b224 */ /* 0x000fe200078e0a30 */
[C---:B------:R-:W-:Y:S01]  /*3000*/  ISETP.GT.U32.AND P3, PT, R5.reuse, R62, PT ;  /* 0x0000003e0500720c */ /* 0x040fe20003f64070 */
[C---:B------:R-:W-:Y:S01]  /*3010*/  IMAD R26, R5.reuse, R11, R42 ;  /* 0x0000000b051a7224 */ /* 0x040fe200078e022a */
[----:B------:R-:W-:Y:S01]  /*3020*/  CS2R R82, SRZ ;  /* 0x0000000000527805 */ /* 0x000fe2000001ff00 */
[C---:B------:R-:W-:Y:S01]  /*3030*/  IMAD R42, R5.reuse, R13, R58 ;  /* 0x0000000d052a7224 */ /* 0x040fe200078e023a */
[----:B------:R-:W-:Y:S01]  /*3040*/  CS2R R84, SRZ ;  /* 0x0000000000547805 */ /* 0x000fe2000001ff00 */
[----:B------:R-:W-:Y:S01]  /*3050*/  IMAD R58, R5, R17, R70 ;  /* 0x00000011053a7224 */ /* 0x000fe200078e0246 */
[----:B------:R-:W-:Y:S01]  /*3060*/  CS2R R86, SRZ ;  /* 0x0000000000567805 */ /* 0x000fe2000001ff00 */
[----:B------:R-:W-:-:S02]  /*3070*/  IMAD.MOV.U32 R70, RZ, RZ, R21 ;  /* 0x000000ffff467224 */ /* 0x000fc400078e0015 */
[----:B------:R-:W-:Y:S01]  /*3080*/  @!P4 IMAD.MOV R50, RZ, RZ, -R50 ;  /* 0x000000ffff32c224 */ /* 0x000fe200078e0a32 */
[C---:B------:R-:W-:Y:S01]  /*3090*/  ISETP.GT.U32.AND P4, PT, R5.reuse, R66, PT ;  /* 0x000000420500720c */ /* 0x040fe20003f84070 */
[----:B------:R-:W-:Y:S01]  /*30a0*/  @!P1 IMAD.IADD R64, R64, 0x1, -R5 ;  /* 0x0000000140409824 */ /* 0x000fe200078e0a05 */
[----:B------:R-:W-:Y:S01]  /*30b0*/  ISETP.GT.U32.AND P1, PT, R5, R58, PT ;  /* 0x0000003a0500720c */ /* 0x000fe20003f24070 */
[----:B------:R-:W-:-:S04]  /*30c0*/  IMAD.HI.U32 R11, R9, R72, RZ ;  /* 0x00000048090b7227 */ /* 0x000fc800078e00ff */
[----:B------:R-:W-:-:S04]  /*30d0*/  IMAD.HI.U32 R9, R9, R70, RZ ;  /* 0x0000004609097227 */ /* 0x000fc800078e00ff */
[----:B------:R-:W-:Y:S01]  /*30e0*/  @!P5 IMAD.MOV R54, RZ, RZ, -R54 ;  /* 0x000000ffff36d224 */ /* 0x000fe200078e0a36 */
[C---:B------:R-:W-:Y:S01]  /*30f0*/  ISETP.GT.U32.AND P5, PT, R5.reuse, R68, PT ;  /* 0x000000440500720c */ /* 0x040fe20003fa4070 */
[----:B------:R-:W-:Y:S01]  /*3100*/  @!P6 IMAD.MOV R56, RZ, RZ, -R56 ;  /* 0x000000ffff38e224 */ /* 0x000fe200078e0a38 */
[C---:B------:R-:W-:Y:S01]  /*3110*/  ISETP.GT.U32.AND P6, PT, R5.reuse, R10, PT ;  /* 0x0000000a0500720c */ /* 0x040fe20003fc4070 */
[----:B------:R-:W-:Y:S01]  /*3120*/  @!P0 IMAD.IADD R60, R60, 0x1, -R5 ;  /* 0x000000013c3c8824 */ /* 0x000fe200078e0a05 */
[C---:B------:R-:W-:Y:S01]  /*3130*/  ISETP.GT.U32.AND P0, PT, R5.reuse, R26, PT ;  /* 0x0000001a0500720c */ /* 0x040fe20003f04070 */
[----:B------:R-:W-:Y:S02]  /*3140*/  IMAD.MOV R11, RZ, RZ, -R11 ;  /* 0x000000ffff0b7224 */ /* 0x000fe400078e0a0b */
[----:B------:R-:W-:Y:S02]  /*3150*/  IMAD.MOV R9, RZ, RZ, -R9 ;  /* 0x000000ffff097224 */ /* 0x000fe400078e0a09 */
[----:B------:R-:W-:Y:S01]  /*3160*/  @!P3 IMAD.IADD R62, R62, 0x1, -R5 ;  /* 0x000000013e3eb824 */ /* 0x000fe200078e0a05 */
[C---:B------:R-:W-:Y:S01]  /*3170*/  ISETP.GT.U32.AND P3, PT, R5.reuse, R42, PT ;  /* 0x0000002a0500720c */ /* 0x040fe20003f64070 */
[----:B------:R-:W-:-:S02]  /*3180*/  IMAD R72, R5, R11, R72 ;  /* 0x0000000b05487224 */ /* 0x000fc400078e0248 */
[C---:B------:R-:W-:Y:S02]  /*3190*/  IMAD R70, R5.reuse, R9, R70 ;  /* 0x0000000905467224 */ /* 0x040fe400078e0246 */
[--C-:B------:R-:W-:Y:S01]  /*31a0*/  @!P4 IMAD.IADD R66, R66, 0x1, -R5.reuse ;  /* 0x000000014242c824 */ /* 0x100fe200078e0a05 */
[C---:B------:R-:W-:Y:S01]  /*31b0*/  ISETP.GT.U32.AND P4, PT, R5.reuse, R72, PT ;  /* 0x000000480500720c */ /* 0x040fe20003f84070 */
[--C-:B------:R-:W-:Y:S01]  /*31c0*/  @!P1 IMAD.IADD R58, R58, 0x1, -R5.reuse ;  /* 0x000000013a3a9824 */ /* 0x100fe200078e0a05 */
[----:B------:R-:W-:Y:S01]  /*31d0*/  ISETP.GT.U32.AND P1, PT, R5, R70, PT ;  /* 0x000000460500720c */ /* 0x000fe20003f24070 */
[--C-:B------:R-:W-:Y:S01]  /*31e0*/  @!P5 IMAD.IADD R68, R68, 0x1, -R5.reuse ;  /* 0x000000014444d824 */ /* 0x100fe200078e0a05 */
[----:B------:R-:W-:Y:S01]  /*31f0*/  ISETP.GE.AND P5, PT, R29, RZ, PT ;  /* 0x000000ff1d00720c */ /* 0x000fe20003fa6270 */
[--C-:B------:R-:W-:Y:S01]  /*3200*/  @!P6 IMAD.IADD R10, R10, 0x1, -R5.reuse ;  /* 0x000000010a0ae824 */ /* 0x100fe200078e0a05 */
[----:B------:R-:W-:Y:S01]  /*3210*/  ISETP.GE.AND P6, PT, R31, RZ, PT ;  /* 0x000000ff1f00720c */ /* 0x000fe20003fc6270 */
[--C-:B------:R-:W-:Y:S01]  /*3220*/  @!P0 IMAD.IADD R26, R26, 0x1, -R5.reuse ;  /* 0x000000011a1a8824 */ /* 0x100fe200078e0a05 */
[----:B------:R-:W-:Y:S01]  /*3230*/  ISETP.GE.AND P0, PT, R33, RZ, PT ;  /* 0x000000ff2100720c */ /* 0x000fe20003f06270 */
[--C-:B------:R-:W-:Y:S01]  /*3240*/  @!P3 IMAD.IADD R42, R42, 0x1, -R5.reuse ;  /* 0x000000012a2ab824 */ /* 0x100fe200078e0a05 */
[----:B------:R-:W-:Y:S01]  /*3250*/  ISETP.GE.AND P3, PT, R35, RZ, PT ;  /* 0x000000ff2300720c */ /* 0x000fe20003f66270 */
[----:B------:R-:W-:Y:S01]  /*3260*/  @!P2 IMAD.MOV R60, RZ, RZ, -R60 ;  /* 0x000000ffff3ca224 */ /* 0x000fe200078e0a3c */
[C---:B------:R-:W-:Y:S01]  /*3270*/  ISETP.GT.U32.AND P2, PT, R5.reuse, R10, PT ;  /* 0x0000000a0500720c */ /* 0x040fe20003f44070 */
[--C-:B------:R-:W-:Y:S01]  /*3280*/  @!P4 IMAD.IADD R72, R72, 0x1, -R5.reuse ;  /* 0x000000014848c824 */ /* 0x100fe200078e0a05 */
[----:B------:R-:W-:Y:S01]  /*3290*/  ISETP.GT.U32.AND P4, PT, R5, R26, PT ;  /* 0x0000001a0500720c */ /* 0x000fe20003f84070 */
[----:B------:R-:W-:-:S02]  /*32a0*/  @!P1 IMAD.IADD R70, R70, 0x1, -R5 ;  /* 0x0000000146469824 */ /* 0x000fc400078e0a05 */
[----:B------:R-:W-:Y:S01]  /*32b0*/  @!P5 IMAD.MOV R62, RZ, RZ, -R62 ;  /* 0x000000ffff3ed224 */ /* 0x000fe200078e0a3e */
[C---:B------:R-:W-:Y:S01]  /*32c0*/  ISETP.GT.U32.AND P5, PT, R5.reuse, R42, PT ;  /* 0x0000002a0500720c */ /* 0x040fe20003fa4070 */
[----:B------:R-:W-:Y:S01]  /*32d0*/  @!P6 IMAD.MOV R64, RZ, RZ, -R64 ;  /* 0x000000ffff40e224 */ /* 0x000fe200078e0a40 */
[C---:B------:R-:W-:Y:S01]  /*32e0*/  ISETP.GT.U32.AND P6, PT, R5.reuse, R58, PT ;  /* 0x0000003a0500720c */ /* 0x040fe20003fc4070 */
[----:B------:R-:W-:Y:S01]  /*32f0*/  @!P0 IMAD.MOV R66, RZ, RZ, -R66 ;  /* 0x000000ffff428224 */ /* 0x000fe200078e0a42 */
[C---:B------:R-:W-:Y:S01]  /*3300*/  ISETP.GT.U32.AND P0, PT, R5.reuse, R72, PT ;  /* 0x000000480500720c */ /* 0x040fe20003f04070 */
[----:B------:R-:W-:Y:S01]  /*3310*/  @!P3 IMAD.MOV R68, RZ, RZ, -R68 ;  /* 0x000000ffff44b224 */ /* 0x000fe200078e0a44 */
[----:B------:R-:W-:Y:S01]  /*3320*/  ISETP.GT.U32.AND P1, PT, R5, R70, PT ;  /* 0x000000460500720c */ /* 0x000fe20003f24070 */
[--C-:B------:R-:W-:Y:S01]  /*3330*/  @!P2 IMAD.IADD R10, R10, 0x1, -R5.reuse ;  /* 0x000000010a0aa824 */ /* 0x100fe200078e0a05 */
[----:B------:R-:W-:Y:S01]  /*3340*/  ISETP.GE.AND P3, PT, R23, RZ, PT ;  /* 0x000000ff1700720c */ /* 0x000fe20003f66270 */
[----:B------:R-:W-:Y:S01]  /*3350*/  @!P4 IMAD.IADD R26, R26, 0x1, -R5 ;  /* 0x000000011a1ac824 */ /* 0x000fe200078e0a05 */
[----:B------:R-:W-:-:S02]  /*3360*/  ISETP.GE.AND P2, PT, R25, RZ, PT ;  /* 0x000000ff1900720c */ /* 0x000fc40003f46270 */
[----:B------:R-:W-:Y:S01]  /*3370*/  ISETP.GE.AND P4, PT, R27, RZ, PT ;  /* 0x000000ff1b00720c */ /* 0x000fe20003f86270 */
[--C-:B------:R-:W-:Y:S01]  /*3380*/  @!P5 IMAD.IADD R42, R42, 0x1, -R5.reuse ;  /* 0x000000012a2ad824 */ /* 0x100fe200078e0a05 */
[----:B------:R-:W-:Y:S01]  /*3390*/  ISETP.GE.AND P5, PT, R15, RZ, PT ;  /* 0x000000ff0f00720c */ /* 0x000fe20003fa6270 */
[--C-:B------:R-:W-:Y:S01]  /*33a0*/  @!P6 IMAD.IADD R58, R58, 0x1, -R5.reuse ;  /* 0x000000013a3ae824 */ /* 0x100fe200078e0a05 */
[----:B------:R-:W-:Y:S01]  /*33b0*/  ISETP.GE.AND P6, PT, R19, RZ, PT ;  /* 0x000000ff1300720c */ /* 0x000fe20003fc6270 */
[--C-:B------:R-:W-:Y:S01]  /*33c0*/  @!P0 IMAD.IADD R72, R72, 0x1, -R5.reuse ;  /* 0x0000000148488824 */ /* 0x100fe200078e0a05 */
[----:B------:R-:W-:Y:S01]  /*33d0*/  ISETP.GE.AND P0, PT, R37, RZ, PT ;  /* 0x000000ff2500720c */ /* 0x000fe20003f06270 */
[----:B------:R-:W-:Y:S01]  /*33e0*/  @!P1 IMAD.IADD R70, R70, 0x1, -R5 ;  /* 0x0000000146469824 */ /* 0x000fe200078e0a05 */
[----:B------:R-:W-:Y:S01]  /*33f0*/  ISETP.NE.AND P1, PT, R3, RZ, PT ;  /* 0x000000ff0300720c */ /* 0x000fe20003f25270 */
[----:B------:R-:W-:Y:S01]  /*3400*/  IMAD R5, R39, UR7, RZ ;  /* 0x0000000727057c24 */ /* 0x000fe2000f8e02ff */
[----:B------:R-:W-:Y:S01]  /*3410*/  LOP3.LUT R3, RZ, R3, RZ, 0x33, !PT ;  /* 0x00000003ff037212 */ /* 0x000fe200078e33ff */
[----:B------:R-:W-:Y:S01]  /*3420*/  @!P3 IMAD.MOV R10, RZ, RZ, -R10 ;  /* 0x000000ffff0ab224 */ /* 0x000fe200078e0a0a */
[----:B------:R-:W-:Y:S01]  /*3430*/  USHF.L.U32 UR7, UR7, 0x6, URZ ;  /* 0x0000000607077899 */ /* 0x000fe2000800063f */
[----:B------:R-:W-:Y:S01]  /*3440*/  @!P2 IMAD.MOV R26, RZ, RZ, -R26 ;  /* 0x000000ffff1aa224 */ /* 0x000fe200078e0a1a */
[----:B------:R-:W-:Y:S01]  /*3450*/  IADD3 R9, P3, R5, UR4, RZ ;  /* 0x0000000405097c10 */ /* 0x000fe2000ff7e0ff */
[----:B------:R-:W-:Y:S01]  /*3460*/  @!P4 IMAD.MOV R42, RZ, RZ, -R42 ;  /* 0x000000ffff2ac224 */ /* 0x000fe200078e0a2a */
[----:B------:R-:W-:Y:S01]  /*3470*/  SEL R10, R3, R10, !P1 ;  /* 0x0000000a030a7207 */ /* 0x000fe20004800000 */
[----:B------:R-:W-:Y:S01]  /*3480*/  @!P5 IMAD.MOV R58, RZ, RZ, -R58 ;  /* 0x000000ffff3ad224 */ /* 0x000fe200078e0a3a */
[----:B------:R-:W-:Y:S01]  /*3490*/  LEA.HI.X.SX32 R5, R5, UR5, 0x1, P3 ;  /* 0x0000000505057c11 */ /* 0x000fe200098f0eff */
[----:B------:R-:W-:Y:S01]  /*34a0*/  ULDC UR5, c[0x0][0x240] ;  /* 0x0000900000057ab9 */ /* 0x000fe20000000800 */
[C---:B------:R-:W-:Y:S01]  /*34b0*/  SEL R12, R3.reuse, R12, !P1 ;  /* 0x0000000c030c7207 */ /* 0x040fe20004800000 */
[----:B------:R-:W-:Y:S01]  /*34c0*/  IMAD R10, R10, UR5, RZ ;  /* 0x000000050a0a7c24 */ /* 0x000fe2000f8e02ff */
[C---:B------:R-:W-:Y:S01]  /*34d0*/  SEL R14, R3.reuse, R14, !P1 ;  /* 0x0000000e030e7207 */ /* 0x040fe20004800000 */
[----:B------:R-:W-:Y:S01]  /*34e0*/  @!P0 IMAD.MOV R70, RZ, RZ, -R70 ;  /* 0x000000ffff468224 */ /* 0x000fe200078e0a46 */
[C---:B------:R-:W-:Y:S01]  /*34f0*/  SEL R16, R3.reuse, R16, !P1 ;  /* 0x0000001003107207 */ /* 0x040fe20004800000 */
[----:B------:R-:W-:Y:S01]  /*3500*/  IMAD R12, R12, UR5, RZ ;  /* 0x000000050c0c7c24 */ /* 0x000fe2000f8e02ff */
[C---:B------:R-:W-:Y:S01]  /*3510*/  SEL R18, R3.reuse, R18, !P1 ;  /* 0x0000001203127207 */ /* 0x040fe20004800000 */
[----:B------:R-:W-:Y:S01]  /*3520*/  @!P6 IMAD.MOV R72, RZ, RZ, -R72 ;  /* 0x000000ffff48e224 */ /* 0x000fe200078e0a48 */
[-C--:B------:R-:W-:Y:S01]  /*3530*/  IADD3 R11, P4, R10, R9.reuse, RZ ;  /* 0x000000090a0b7210 */ /* 0x080fe20007f9e0ff */
[----:B------:R-:W-:Y:S01]  /*3540*/  IMAD R14, R14, UR5, RZ ;  /* 0x000000050e0e7c24 */ /* 0x000fe2000f8e02ff */
[C---:B------:R-:W-:Y:S01]  /*3550*/  SEL R20, R3.reuse, R20, !P1 ;  /* 0x0000001403147207 */ /* 0x040fe20004800000 */
[----:B------:R-:W-:Y:S01]  /*3560*/  IMAD R16, R16, UR5, RZ ;  /* 0x0000000510107c24 */ /* 0x000fe2000f8e02ff */
[C---:B------:R-:W-:Y:S01]  /*3570*/  SEL R22, R3.reuse, R22, !P1 ;  /* 0x0000001603167207 */ /* 0x040fe20004800000 */
[----:B------:R-:W-:Y:S01]  /*3580*/  IMAD R18, R18, UR5, RZ ;  /* 0x0000000512127c24 */ /* 0x000fe2000f8e02ff */
[C---:B------:R-:W-:Y:S01]  /*3590*/  SEL R24, R3.reuse, R24, !P1 ;  /* 0x0000001803187207 */ /* 0x040fe20004800000 */
[----:B------:R0:W-:Y:S01]  /*35a0*/  STL [R1+0x220], R11 ;  /* 0x0002200b01007387 */ /* 0x0001e20000100800 */
[C---:B------:R-:W-:Y:S01]  /*35b0*/  SEL R26, R3.reuse, R26, !P1 ;  /* 0x0000001a031a7207 */ /* 0x040fe20004800000 */
[----:B------:R-:W-:Y:S01]  /*35c0*/  IMAD R20, R20, UR5, RZ ;  /* 0x0000000514147c24 */ /* 0x000fe2000f8e02ff */
        /* <DEDUP_REMOVED lines=44> */
[-C--:B------:R-:W-:Y:S01]  /*3890*/  IADD3 R15, P3, R12, R9.reuse, RZ ;  /* 0x000000090c0f7210 */ /* 0x080fe20007f7e0ff */
[----:B------:R-:W-:Y:S01]  /*38a0*/  IMAD R66, R66, UR5, RZ ;  /* 0x0000000542427c24 */ /* 0x000fe2000f8e02ff */
[----:B------:R-:W-:Y:S01]  /*38b0*/  SEL R3, R3, R72, !P1 ;  /* 0x0000004803037207 */ /* 0x000fe20004800000 */
[----:B------:R-:W-:Y:S01]  /*38c0*/  IMAD R68, R68, UR5, RZ ;  /* 0x0000000544447c24 */ /* 0x000fe2000f8e02ff */
[-C--:B------:R-:W-:Y:S01]  /*38d0*/  IADD3 R13, P2, R14, R9.reuse, RZ ;  /* 0x000000090e0d7210 */ /* 0x080fe20007f5e0ff */
[----:B------:R1:W-:Y:S01]  /*38e0*/  STL [R1+0x228], R15 ;  /* 0x0002280f01007387 */ /* 0x0003e20000100800 */
[----:B0-----:R-:W-:Y:S01]  /*38f0*/  IADD3 R11, P1, R16, R9, RZ ;  /* 0x00000009100b7210 */ /* 0x001fe20007f3e0ff */
[----:B------:R-:W-:Y:S01]  /*3900*/  IMAD R70, R70, UR5, RZ ;  /* 0x0000000546467c24 */ /* 0x000fe2000f8e02ff */
[----:B------:R-:W-:Y:S01]  /*3910*/  LEA.HI.X.SX32 R10, R10, R5, 0x1, P4 ;  /* 0x000000050a0a7211 */ /* 0x000fe200020f0eff */
[----:B------:R0:W-:Y:S01]  /*3920*/  STL [R1+0x230], R13 ;  /* 0x0002300d01007387 */ /* 0x0001e20000100800 */
[----:B------:R-:W-:Y:S01]  /*3930*/  IMAD R3, R3, UR5, RZ ;  /* 0x0000000503037c24 */ /* 0x000fe2000f8e02ff */
[----:B------:R-:W-:Y:S01]  /*3940*/  ULDC UR4, c[0x0][0x234] ;  /* 0x00008d0000047ab9 */ /* 0x000fe20000000800 */
[----:B------:R-:W-:Y:S01]  /*3950*/  ULDC UR5, c[0x0][0x238] ;  /* 0x00008e0000057ab9 */ /* 0x000fe20000000800 */
[----:B------:R2:W-:Y:S01]  /*3960*/  STL [R1+0x238], R11 ;  /* 0x0002380b01007387 */ /* 0x0005e20000100800 */
[----:B------:R-:W-:Y:S01]  /*3970*/  IMAD R8, R8, UR4, RZ ;  /* 0x0000000408087c24 */ /* 0x000fe2000f8e02ff */
[-C--:B-1----:R-:W-:Y:S01]  /*3980*/  IADD3 R15, P0, R18, R9.reuse, RZ ;  /* 0x00000009120f7210 */ /* 0x082fe20007f1e0ff */
[----:B------:R-:W-:Y:S01]  /*3990*/  IMAD R7, R7, UR4, RZ ;  /* 0x0000000407077c24 */ /* 0x000fe2000f8e02ff */
[----:B------:R-:W-:Y:S01]  /*39a0*/  UIMAD UR5, UR5, 0x16, URZ ;  /* 0x00000016050578a4 */ /* 0x000fe2000f8e023f */
[----:B------:R-:W-:Y:S01]  /*39b0*/  IMAD R2, R2, UR4, RZ ;  /* 0x0000000402027c24 */ /* 0x000fe2000f8e02ff */
[-C--:B0-----:R-:W-:Y:S01]  /*39c0*/  IADD3 R13, P6, R20, R9.reuse, RZ ;  /* 0x00000009140d7210 */ /* 0x081fe20007fde0ff */
[----:B------:R-:W-:Y:S01]  /*39d0*/  STL [R1+0x240], R15 ;  /* 0x0002400f01007387 */ /* 0x000fe20000100800 */
[----:B------:R-:W-:Y:S01]  /*39e0*/  IMAD R6, R6, UR4, RZ ;  /* 0x0000000406067c24 */ /* 0x000fe2000f8e02ff */
[----:B------:R-:W-:Y:S01]  /*39f0*/  UMOV UR4, URZ ;  /* 0x0000003f00047c82 */ /* 0x000fe20008000000 */
[----:B--2---:R-:W-:Y:S01]  /*3a00*/  IADD3 R11, P5, R22, R9, RZ ;  /* 0x00000009160b7210 */ /* 0x004fe20007fbe0ff */
[----:B------:R0:W-:Y:S01]  /*3a10*/  STL [R1+0x248], R13 ;  /* 0x0002480d01007387 */ /* 0x0001e20000100800 */
[----:B------:R-:W-:-:S03]  /*3a20*/  CS2R R72, SRZ ;  /* 0x0000000000487805 */ /* 0x000fc6000001ff00 */
[----:B------:R1:W-:Y:S04]  /*3a30*/  STL [R1+0x250], R11 ;  /* 0x0002500b01007387 */ /* 0x0003e80000100800 */
[----:B------:R2:W-:Y:S01]  /*3a40*/  STL [R1+0x21c], R10 ;  /* 0x00021c0a01007387 */ /* 0x0005e20000100800 */
[----:B0-----:R-:W-:Y:S02]  /*3a50*/  IADD3 R13, P4, R24, R9, RZ ;  /* 0x00000009180d7210 */ /* 0x001fe40007f9e0ff */
[----:B-1----:R-:W-:-:S03]  /*3a60*/  LEA.HI.X.SX32 R11, R12, R5, 0x1, P3 ;  /* 0x000000050c0b7211 */ /* 0x002fc600018f0eff */
[----:B------:R0:W-:Y:S01]  /*3a70*/  STL [R1+0x258], R13 ;  /* 0x0002580d01007387 */ /* 0x0001e20000100800 */
[----:B------:R-:W-:Y:S02]  /*3a80*/  LEA.HI.X.SX32 R12, R14, R5, 0x1, P2 ;  /* 0x000000050e0c7211 */ /* 0x000fe400010f0eff */
[----:B--2---:R-:W-:Y:S01]  /*3a90*/  IADD3 R10, P3, R26, R9, RZ ;  /* 0x000000091a0a7210 */ /* 0x004fe20007f7e0ff */
[----:B------:R1:W-:Y:S04]  /*3aa0*/  STL [R1+0x224], R11 ;  /* 0x0002240b01007387 */ /* 0x0003e80000100800 */
[----:B------:R2:W-:Y:S01]  /*3ab0*/  STL [R1+0x260], R10 ;  /* 0x0002600a01007387 */ /* 0x0005e20000100800 */
[----:B0-----:R-:W-:-:S03]  /*3ac0*/  LOP3.LUT R13, R4, 0x7f, RZ, 0xc0, !PT ;  /* 0x0000007f040d7812 */ /* 0x001fc600078ec0ff */
[----:B------:R0:W-:Y:S01]  /*3ad0*/  STL [R1+0x22c], R12 ;  /* 0x00022c0c01007387 */ /* 0x0001e20000100800 */
[----:B-1----:R-:W-:Y:S02]  /*3ae0*/  IADD3 R11, P2, R28, R9, RZ ;  /* 0x000000091c0b7210 */ /* 0x002fe40007f5e0ff */
[----:B--2---:R-:W-:-:S03]  /*3af0*/  LEA.HI.X.SX32 R10, R16, R5, 0x1, P1 ;  /* 0x00000005100a7211 */ /* 0x004fc600008f0eff */
[----:B------:R1:W-:Y:S01]  /*3b00*/  STL [R1+0x268], R11 ;  /* 0x0002680b01007387 */ /* 0x0003e20000100800 */
[----:B0-----:R-:W-:-:S03]  /*3b10*/  IADD3 R12, P1, R30, R9, RZ ;  /* 0x000000091e0c7210 */ /* 0x001fc60007f3e0ff */
[----:B------:R0:W-:Y:S04]  /*3b20*/  STL [R1+0x234], R10 ;  /* 0x0002340a01007387 */ /* 0x0001e80000100800 */
[----:B------:R2:W-:Y:S01]  /*3b30*/  STL [R1+0x270], R12 ;  /* 0x0002700c01007387 */ /* 0x0005e20000100800 */
[----:B-1----:R-:W-:Y:S02]  /*3b40*/  LEA.HI.X.SX32 R11, R18, R5, 0x1, P0 ;  /* 0x00000005120b7211 */ /* 0x002fe400000f0eff */
[----:B0-----:R-:W-:-:S03]  /*3b50*/  IADD3 R10, P0, R32, R9, RZ ;  /* 0x00000009200a7210 */ /* 0x001fc60007f1e0ff */
[----:B------:R0:W-:Y:S01]  /*3b60*/  STL [R1+0x23c], R11 ;  /* 0x00023c0b01007387 */ /* 0x0001e20000100800 */
[----:B--2---:R-:W-:-:S03]  /*3b70*/  LEA.HI.X.SX32 R12, R20, R5, 0x1, P6 ;  /* 0x00000005140c7211 */ /* 0x004fc600030f0eff */
[----:B------:R1:W-:Y:S04]  /*3b80*/  STL [R1+0x278], R10 ;  /* 0x0002780a01007387 */ /* 0x0003e80000100800 */
[----:B------:R2:W-:Y:S01]  /*3b90*/  STL [R1+0x244], R12 ;  /* 0x0002440c01007387 */ /* 0x0005e20000100800 */
[----:B0-----:R-:W-:Y:S02]  /*3ba0*/  IADD3 R11, P6, R34, R9, RZ ;  /* 0x00000009220b7210 */ /* 0x001fe40007fde0ff */
[----:B-1----:R-:W-:-:S03]  /*3bb0*/  LEA.HI.X.SX32 R10, R22, R5, 0x1, P5 ;  /* 0x00000005160a7211 */ /* 0x002fc600028f0eff */
[----:B------:R0:W-:Y:S01]  /*3bc0*/  STL [R1+0x280], R11 ;  /* 0x0002800b01007387 */ /* 0x0001e20000100800 */
[----:B--2---:R-:W-:-:S03]  /*3bd0*/  IADD3 R12, P5, R36, R9, RZ ;  /* 0x00000009240c7210 */ /* 0x004fc60007fbe0ff */
[----:B------:R1:W-:Y:S04]  /*3be0*/  STL [R1+0x24c], R10 ;  /* 0x00024c0a01007387 */ /* 0x0003e80000100800 */
[----:B------:R2:W-:Y:S01]  /*3bf0*/  STL [R1+0x288], R12 ;  /* 0x0002880c01007387 */ /* 0x0005e20000100800 */
[----:B0-----:R-:W-:Y:S02]  /*3c00*/  LEA.HI.X.SX32 R11, R24, R5, 0x1, P4 ;  /* 0x00000005180b7211 */ /* 0x001fe400020f0eff */
[----:B------:R-:W-:Y:S02]  /*3c10*/  CS2R R24, SRZ ;  /* 0x0000000000187805 */ /* 0x000fe4000001ff00 */
[----:B-1----:R-:W-:Y:S01]  /*3c20*/  IADD3 R10, P4, R38, R9, RZ ;  /* 0x00000009260a7210 */ /* 0x002fe20007f9e0ff */
[----:B------:R0:W-:Y:S01]  /*3c30*/  STL [R1+0x254], R11 ;  /* 0x0002540b01007387 */ /* 0x0001e20000100800 */
[----:B--2---:R-:W-:-:S03]  /*3c40*/  LEA.HI.X.SX32 R12, R26, R5, 0x1, P3 ;  /* 0x000000051a0c7211 */ /* 0x004fc600018f0eff */
[----:B------:R1:W-:Y:S01]  /*3c50*/  STL [R1+0x290], R10 ;  /* 0x0002900a01007387 */ /* 0x0003e20000100800 */
[----:B------:R-:W-:-:S03]  /*3c60*/  CS2R R26, SRZ ;  /* 0x00000000001a7805 */ /* 0x000fc6000001ff00 */
[----:B------:R2:W-:Y:S01]  /*3c70*/  STL [R1+0x25c], R12 ;  /* 0x00025c0c01007387 */ /* 0x0005e20000100800 */
[----:B0-----:R-:W-:Y:S02]  /*3c80*/  IADD3 R11, P3, R40, R9, RZ ;  /* 0x00000009280b7210 */ /* 0x001fe40007f7e0ff */
[----:B-1----:R-:W-:-:S03]  /*3c90*/  LEA.HI.X.SX32 R10, R28, R5, 0x1, P2 ;  /* 0x000000051c0a7211 */ /* 0x002fc600010f0eff */
[----:B------:R0:W-:Y:S01]  /*3ca0*/  STL [R1+0x298], R11 ;  /* 0x0002980b01007387 */ /* 0x0001e20000100800 */
[----:B------:R-:W-:Y:S02]  /*3cb0*/  CS2R R28, SRZ ;  /* 0x00000000001c7805 */ /* 0x000fe4000001ff00 */
[----:B--2---:R-:W-:Y:S01]  /*3cc0*/  IADD3 R12, P2, R42, R9, RZ ;  /* 0x000000092a0c7210 */ /* 0x004fe20007f5e0ff */
[----:B------:R1:W-:Y:S04]  /*3cd0*/  STL [R1+0x264], R10 ;  /* 0x0002640a01007387 */ /* 0x0003e80000100800 */
[----:B------:R2:W-:Y:S01]  /*3ce0*/  STL [R1+0x2a0], R12 ;  /* 0x0002a00c01007387 */ /* 0x0005e20000100800 */
[----:B0-----:R-:W-:Y:S02]  /*3cf0*/  LEA.HI.X.SX32 R11, R30, R5, 0x1, P1 ;  /* 0x000000051e0b7211 */ /* 0x001fe400008f0eff */
[----:B------:R-:W-:-:S02]  /*3d00*/  CS2R R30, SRZ ;  /* 0x00000000001e7805 */ /* 0x000fc4000001ff00 */
        /* <DEDUP_REMOVED lines=69> */
[C---:B------:R-:W-:Y:S02]  /*4160*/  IADD3 R9, P1, R3.reuse, R9, RZ ;  /* 0x0000000903097210 */ /* 0x040fe40007f3e0ff */
[----:B------:R-:W-:Y:S01]  /*4170*/  CS2R R58, SRZ ;  /* 0x00000000003a7805 */ /* 0x000fe2000001ff00 */
[----:B--2---:R-:W-:Y:S01]  /*4180*/  IMAD.SHL.U32 R12, R4, 0x8, RZ ;  /* 0x00000008040c7824 */ /* 0x004fe200078e00ff */
[----:B------:R1:W-:Y:S01]  /*4190*/  STL [R1+0x2dc], R10 ;  /* 0x0002dc0a01007387 */ /* 0x0003e20000100800 */
[-C--:B------:R-:W-:Y:S02]  /*41a0*/  LEA.HI.X.SX32 R3, R3, R5.reuse, 0x1, P1 ;  /* 0x0000000503037211 */ /* 0x080fe400008f0eff */
[----:B------:R-:W-:Y:S01]  /*41b0*/  IADD3 R251, P1, R6, UR8, RZ ;  /* 0x0000000806fb7c10 */ /* 0x000fe2000ff3e0ff */
[----:B------:R2:W-:Y:S01]  /*41c0*/  STL [R1+0x318], R9 ;  /* 0x0003180901007387 */ /* 0x0005e20000100800 */
[----:B0-----:R-:W-:-:S02]  /*41d0*/  LEA.HI.X.SX32 R11, R60, R5, 0x1, P0 ;  /* 0x000000053c0b7211 */ /* 0x001fc400000f0eff */
[----:B------:R-:W-:Y:S02]  /*41e0*/  CS2R R60, SRZ ;  /* 0x00000000003c7805 */ /* 0x000fe4000001ff00 */
[----:B------:R-:W-:Y:S02]  /*41f0*/  IADD3 R249, P0, R2, UR8, RZ ;  /* 0x0000000802f97c10 */ /* 0x000fe4000ff1e0ff */
[-C--:B-1----:R-:W-:Y:S01]  /*4200*/  LEA.HI.X.SX32 R10, R62, R5.reuse, 0x1, P6 ;  /* 0x000000053e0a7211 */ /* 0x082fe200030f0eff */
[----:B------:R0:W-:Y:S01]  /*4210*/  STL [R1+0x2e4], R11 ;  /* 0x0002e40b01007387 */ /* 0x0001e20000100800 */
[----:B------:R-:W-:Y:S02]  /*4220*/  LEA.HI.X.SX32 R248, R2, UR9, 0x1, P0 ;  /* 0x0000000902f87c11 */ /* 0x000fe400080f0eff */
[----:B------:R-:W-:Y:S02]  /*4230*/  CS2R R62, SRZ ;  /* 0x00000000003e7805 */ /* 0x000fe4000001ff00 */
[----:B--2---:R-:W-:Y:S01]  /*4240*/  LEA.HI.X.SX32 R9, R64, R5, 0x1, P5 ;  /* 0x0000000540097211 */ /* 0x004fe200028f0eff */
[----:B------:R1:W-:Y:S01]  /*4250*/  STL [R1+0x2ec], R10 ;  /* 0x0002ec0a01007387 */ /* 0x0003e20000100800 */
[----:B------:R-:W-:-:S02]  /*4260*/  LEA.HI.X.SX32 R250, R6, UR9, 0x1, P1 ;  /* 0x0000000906fa7c11 */ /* 0x000fc400088f0eff */
[----:B------:R-:W-:Y:S01]  /*4270*/  CS2R R64, SRZ ;  /* 0x0000000000407805 */ /* 0x000fe2000001ff00 */
[----:B------:R2:W-:Y:S01]  /*4280*/  STL [R1+0x2f4], R9 ;  /* 0x0002f40901007387 */ /* 0x0005e20000100800 */
[-C--:B0-----:R-:W-:Y:S02]  /*4290*/  LEA.HI.X.SX32 R11, R66, R5.reuse, 0x1, P4 ;  /* 0x00000005420b7211 */ /* 0x081fe400020f0eff */
[----:B------:R-:W-:Y:S02]  /*42a0*/  CS2R R66, SRZ ;  /* 0x0000000000427805 */ /* 0x000fe4000001ff00 */
[-C--:B-1----:R-:W-:Y:S01]  /*42b0*/  LEA.HI.X.SX32 R10, R68, R5.reuse, 0x1, P3 ;  /* 0x00000005440a7211 */ /* 0x082fe200018f0eff */
[----:B------:R0:W-:Y:S01]  /*42c0*/  STL [R1+0x2fc], R11 ;  /* 0x0002fc0b01007387 */ /* 0x0001e20000100800 */
[----:B------:R-:W-:Y:S02]  /*42d0*/  CS2R R68, SRZ ;  /* 0x0000000000447805 */ /* 0x000fe4000001ff00 */
[----:B--2---:R-:W-:Y:S01]  /*42e0*/  LEA.HI.X.SX32 R9, R70, R5, 0x1, P2 ;  /* 0x0000000546097211 */ /* 0x004fe200010f0eff */
[----:B------:R1:W-:Y:S01]  /*42f0*/  STL [R1+0x304], R10 ;  /* 0x0003040a01007387 */ /* 0x0003e20000100800 */
[----:B------:R-:W-:-:S03]  /*4300*/  CS2R R70, SRZ ;  /* 0x0000000000467805 */ /* 0x000fc6000001ff00 */
[----:B------:R2:W-:Y:S01]  /*4310*/  STL [R1+0x30c], R9 ;  /* 0x00030c0901007387 */ /* 0x0005e20000100800 */
[----:B0-----:R-:W-:-:S03]  /*4320*/  IADD3 R11, P3, R8, UR8, RZ ;  /* 0x00000008080b7c10 */ /* 0x001fc6000ff7e0ff */
[----:B------:R0:W-:Y:S01]  /*4330*/  STL [R1+0x314], R3 ;  /* 0x0003140301007387 */ /* 0x0001e20000100800 */
[----:B-1----:R-:W-:Y:S01]  /*4340*/  IADD3 R10, P2, R7, UR8, RZ ;  /* 0x00000008070a7c10 */ /* 0x002fe2000ff5e0ff */
[----:B------:R-:W-:Y:S01]  /*4350*/  UIMAD UR8, UR29, 0x32, URZ ;  /* 0x000000321d0878a4 */ /* 0x000fe2000f8e023f */
[----:B--2---:R-:W-:-:S03]  /*4360*/  LEA.HI.X.SX32 R9, R8, UR9, 0x1, P3 ;  /* 0x0000000908097c11 */ /* 0x004fc600098f0eff */
[----:B------:R-:W-:Y:S01]  /*4370*/  STL [R1+0x80], R10 ;  /* 0x0000800a01007387 */ /* 0x000fe20000100800 */
[----:B------:R-:W-:Y:S01]  /*4380*/  LEA.HI.X.SX32 R252, R7, UR9, 0x1, P2 ;  /* 0x0000000907fc7c11 */ /* 0x000fe200090f0eff */
[----:B------:R-:W-:Y:S01]  /*4390*/  UIMAD UR9, UR29, 0x36, URZ ;  /* 0x000000361d0978a4 */ /* 0x000fe2000f8e023f */
[----:B0-----:R-:W-:Y:S01]  /*43a0*/  IADD3 R3, P0, R11, UR53, RZ ;  /* 0x000000350b037c10 */ /* 0x001fe2000ff1e0ff */
[----:B------:R-:W-:Y:S01]  /*43b0*/  STL [R1+0x88], R11 ;  /* 0x0000880b01007387 */ /* 0x000fe20000100800 */
[----:B------:R-:W-:Y:S02]  /*43c0*/  IADD3 R4, P1, R10, UR53, RZ ;  /* 0x000000350a047c10 */ /* 0x000fe4000ff3e0ff */
[----:B------:R-:W-:Y:S01]  /*43d0*/  IADD3 R2, P2, R251, UR53, RZ ;  /* 0x00000035fb027c10 */ /* 0x000fe2000ff5e0ff */
[----:B------:R-:W-:Y:S04]  /*43e0*/  STL [R1+0x84], R9 ;  /* 0x0000840901007387 */ /* 0x000fe80000100800 */
[----:B------:R-:W-:Y:S04]  /*43f0*/  STL [R1+0xb8c], R12 ;  /* 0x000b8c0c01007387 */ /* 0x000fe80000100800 */
[----:B------:R-:W-:Y:S04]  /*4400*/  STL [R1+0x1dc], RZ ;  /* 0x0001dcff01007387 */ /* 0x000fe80000100800 */
[----:B------:R-:W-:Y:S04]  /*4410*/  STL [R1], RZ ;  /* 0x000000ff01007387 */ /* 0x000fe80000100800 */
[----:B------:R-:W-:Y:S04]  /*4420*/  STL [R1+0x4], RZ ;  /* 0x000004ff01007387 */ /* 0x000fe80000100800 */
        /* <DEDUP_REMOVED lines=30> */
[----:B------:R0:W-:Y:S04]  /*4610*/  STL [R1+0x320], R3 ;  /* 0x0003200301007387 */ /* 0x0001e80000100800 */
[----:B------:R1:W-:Y:S04]  /*4620*/  STL [R1+0x328], R4 ;  /* 0x0003280401007387 */ /* 0x0003e80000100800 */
[----:B------:R2:W-:Y:S01]  /*4630*/  STL [R1+0x330], R2 ;  /* 0x0003300201007387 */ /* 0x0005e20000100800 */
[----:B0-----:R-:W-:Y:S01]  /*4640*/  IADD3 R3, P3, R249, UR53, RZ ;  /* 0x00000035f9037c10 */ /* 0x001fe2000ff7e0ff */
[----:B------:R-:W-:Y:S01]  /*4650*/  UIMAD UR53, UR29, 0x30, URZ ;  /* 0x000000301d3578a4 */ /* 0x000fe2000f8e023f */
[----:B-1----:R-:W-:-:S03]  /*4660*/  IADD3.X R4, R252, UR15, RZ, P1, !PT ;  /* 0x0000000ffc047c10 */ /* 0x002fc60008ffe4ff */
[----:B------:R0:W-:Y:S01]  /*4670*/  STL [R1+0x338], R3 ;  /* 0x0003380301007387 */ /* 0x0001e20000100800 */
[----:B--2---:R-:W-:-:S05]  /*4680*/  IADD3.X R2, R9, UR15, RZ, P0, !PT ;  /* 0x0000000f09027c10 */ /* 0x004fca00087fe4ff */
[----:B------:R1:W-:Y:S01]  /*4690*/  STL [R1+0x31c], R2 ;  /* 0x00031c0201007387 */ /* 0x0003e20000100800 */
[----:B0-----:R-:W-:-:S03]  /*46a0*/  IADD3.X R3, R250, UR15, RZ, P2, !PT ;  /* 0x0000000ffa037c10 */ /* 0x001fc600097fe4ff */
[----:B------:R0:W-:Y:S04]  /*46b0*/  STL [R1+0x324], R4 ;  /* 0x0003240401007387 */ /* 0x0001e80000100800 */
[----:B------:R2:W-:Y:S01]  /*46c0*/  STL [R1+0x32c], R3 ;  /* 0x00032c0301007387 */ /* 0x0005e20000100800 */
[----:B-1----:R-:W-:Y:S01]  /*46d0*/  IADD3.X R2, R248, UR15, RZ, P3, !PT ;  /* 0x0000000ff8027c10 */ /* 0x002fe20009ffe4ff */
[----:B------:R-:W-:Y:S02]  /*46e0*/  USHF.R.S32.HI UR15, URZ, 0x1f, UR49 ;  /* 0x0000001f3f0f7899 */ /* 0x000fe40008011431 */
[----:B0-----:R-:W-:Y:S02]  /*46f0*/  IADD3 R4, P1, R10, UR49, RZ ;  /* 0x000000310a047c10 */ /* 0x001fe4000ff3e0ff */
[----:B------:R0:W-:Y:S01]  /*4700*/  STL [R1+0x334], R2 ;  /* 0x0003340201007387 */ /* 0x0001e20000100800 */
[----:B--2---:R-:W-:-:S05]  /*4710*/  IADD3 R3, P0, R11, UR49, RZ ;  /* 0x000000310b037c10 */ /* 0x004fca000ff1e0ff */
[----:B------:R1:W-:Y:S01]  /*4720*/  STL [R1+0x340], R3 ;  /* 0x0003400301007387 */ /* 0x0003e20000100800 */
[----:B0-----:R-:W-:-:S03]  /*4730*/  IADD3 R2, P2, R251, UR49, RZ ;  /* 0x00000031fb027c10 */ /* 0x001fc6000ff5e0ff */
[----:B------:R0:W-:Y:S04]  /*4740*/  STL [R1+0x348], R4 ;  /* 0x0003480401007387 */ /* 0x0001e80000100800 */
[----:B------:R2:W-:Y:S01]  /*4750*/  STL [R1+0x350], R2 ;  /* 0x0003500201007387 */ /* 0x0005e20000100800 */
[----:B-1----:R-:W-:Y:S01]  /*4760*/  IADD3 R3, P3, R249, UR49, RZ ;  /* 0x00000031f9037c10 */ /* 0x002fe2000ff7e0ff */
[----:B------:R-:W-:Y:S01]  /*4770*/  UIMAD UR49, UR29, 0x2f, URZ ;  /* 0x0000002f1d3178a4 */ /* 0x000fe2000f8e023f */
[----:B0-----:R-:W-:-:S03]  /*4780*/  IADD3.X R4, R252, UR15, RZ, P1, !PT ;  /* 0x0000000ffc047c10 */ /* 0x001fc60008ffe4ff */
        /* <DEDUP_REMOVED lines=43> */
[----:B------:R-:W-:Y:S01]  /*4a40*/  UIMAD UR15, UR29, 0x2c, URZ ;  /* 0x0000002c1d0f78a4 */ /* 0x000fe2000f8e023f */
[----:B0-----:R-:W-:-:S03]  /*4a50*/  IADD3 R4, P1, R10, UR51, RZ ;  /* 0x000000330a047c10 */ /* 0x001fc6000ff3e0ff */
[----:B------:R0:W-:Y:S01]  /*4a60*/  STL [R1+0x394], R2 ;  /* 0x0003940201007387 */ /* 0x0001e20000100800 */
[----:B--2---:R-:W-:-:S05]  /*4a70*/  IADD3 R3, P0, R11, UR51, RZ ;  /* 0x000000330b037c10 */ /* 0x004fca000ff1e0ff */
[----:B------:R1:W-:Y:S01]  /*4a80*/  STL [R1+0x3a0], R3 ;  /* 0x0003a00301007387 */ /* 0x0003e20000100800 */
[----:B0-----:R-:W-:-:S03]  /*4a90*/  IADD3 R2, P2, R251, UR51, RZ ;  /* 0x00000033fb027c10 */ /* 0x001fc6000ff5e0ff */
[----:B------:R0:W-:Y:S04]  /*4aa0*/  STL [R1+0x3a8], R4 ;  /* 0x0003a80401007387 */ /* 0x0001e80000100800 */
[----:B------:R2:W-:Y:S01]  /*4ab0*/  STL [R1+0x3b0], R2 ;  /* 0x0003b00201007387 */ /* 0x0005e20000100800 */
[----:B-1----:R-:W-:Y:S01]  /*4ac0*/  IADD3 R3, P3, R249, UR51, RZ ;  /* 0x00000033f9037c10 */ /* 0x002fe2000ff7e0ff */
[----:B------:R-:W-:Y:S01]  /*4ad0*/  USHF.R.S32.HI UR51, URZ, 0x1f, UR33 ;  /* 0x0000001f3f337899 */ /* 0x000fe20008011421 */
        /* <DEDUP_REMOVED lines=8> */
[----:B------:R-:W-:Y:S01]  /*4b60*/  USHF.R.S32.HI UR59, URZ, 0x1f, UR41 ;  /* 0x0000001f3f3b7899 */ /* 0x000fe20008011429 */
        /* <DEDUP_REMOVED lines=188> */
[----:B------:R-:W-:Y:S01]  /*5730*/  USHF.L.U32 UR53, UR29, 0x5, URZ ;  /* 0x000000051d357899 */ /* 0x000fe2000800063f */
        /* <DEDUP_REMOVED lines=53> */
[----:B------:R-:W-:Y:S02]  /*5a90*/  USHF.L.U32 UR6, UR29, 0x6, URZ ;  /* 0x000000061d067899 */ /* 0x000fe4000800063f */
[----:B------:R-:W-:Y:S01]  /*5aa0*/  UIMAD UR29, UR29, 0x1d, URZ ;  /* 0x0000001d1d1d78a4 */ /* 0x000fe2000f8e023f */
[----:B0-----:R-:W-:Y:S01]  /*5ab0*/  IADD3.X R4, R252, UR59, RZ, P1, !PT ;  /* 0x0000003bfc047c10 */ /* 0x001fe20008ffe4ff */
        /* <DEDUP_REMOVED lines=10> */
[----:B--2---:R-:W-:-:S02]  /*5b60*/  IADD3 R3, P2, R251, UR15, RZ ;  /* 0x0000000ffb037c10 */ /* 0x004fc4000ff5e0ff */
[----:B------:R-:W-:Y:S02]  /*5b70*/  IADD3.X R5, R252, UR59, RZ, P1, !PT ;  /* 0x0000003bfc057c10 */ /* 0x000fe40008ffe4ff */
[----:B0-----:R-:W-:-:S05]  /*5b80*/  IADD3 R2, P0, R11, UR15, RZ ;  /* 0x0000000f0b027c10 */ /* 0x001fca000ff1e0ff */
[----:B------:R0:W-:Y:S04]  /*5b90*/  STL [R1+0x580], R2 ;  /* 0x0005800201007387 */ /* 0x0001e80000100800 */
[----:B------:R1:W-:Y:S04]  /*5ba0*/  STL [R1+0x588], R4 ;  /* 0x0005880401007387 */ /* 0x0003e80000100800 */
[----:B------:R2:W-:Y:S01]  /*5bb0*/  STL [R1+0x590], R3 ;  /* 0x0005900301007387 */ /* 0x0005e20000100800 */
[----:B0-----:R-:W-:Y:S01]  /*5bc0*/  IADD3 R2, P3, R249, UR15, RZ ;  /* 0x0000000ff9027c10 */ /* 0x001fe2000ff7e0ff */
[----:B------:R-:W-:-:S02]  /*5bd0*/  USHF.R.S32.HI UR15, URZ, 0x1f, UR55 ;  /* 0x0000001f3f0f7899 */ /* 0x000fc40008011437 */
[----:B------:R-:W-:Y:S01]  /*5be0*/  USHF.R.S32.HI UR55, URZ, 0x1f, UR47 ;  /* 0x0000001f3f377899 */ /* 0x000fe2000801142f */
[----:B-1----:R-:W-:Y:S01]  /*5bf0*/  IADD3.X R4, R250, UR59, RZ, P2, !PT ;  /* 0x0000003bfa047c10 */ /* 0x002fe200097fe4ff */
[----:B------:R0:W-:Y:S01]  /*5c00*/  STL [R1+0x598], R2 ;  /* 0x0005980201007387 */ /* 0x0001e20000100800 */
[----:B--2---:R-:W-:-:S05]  /*5c10*/  IADD3.X R3, R9, UR59, RZ, P0, !PT ;  /* 0x0000003b09037c10 */ /* 0x004fca00087fe4ff */
[----:B------:R1:W-:Y:S01]  /*5c20*/  STL [R1+0x57c], R3 ;  /* 0x00057c0301007387 */ /* 0x0003e20000100800 */
[----:B0-----:R-:W-:-:S03]  /*5c30*/  LOP3.LUT R2, R12, 0x30, RZ, 0xc0, !PT ;  /* 0x000000300c027812 */ /* 0x001fc600078ec0ff */
        /* <DEDUP_REMOVED lines=74> */
[----:B-1----:R-:W-:Y:S02]  /*60e0*/  IADD3.X R3, R248, UR59, RZ, P3, !PT ;  /* 0x0000003bf8037c10 */ /* 0x002fe40009ffe4ff */
        /* <DEDUP_REMOVED lines=293> */
[----:B------:R-:W-:Y:S04]  /*7340*/  STL [R1+0x828], R5 ;  /* 0x0008280501007387 */ /* 0x000fe80000100800 */
[----:B------:R0:W-:Y:S01]  /*7350*/  STL [R1+0x830], R3 ;  /* 0x0008300301007387 */ /* 0x0001e20000100800 */
[----:B-1----:R-:W-:Y:S01]  /*7360*/  IADD3 R4, P3, R249, UR39, RZ ;  /* 0x00000027f9047c10 */ /* 0x002fe2000ff7e0ff */
[----:B------:R-:W-:-:S04]  /*7370*/  USHF.R.S32.HI UR39, URZ, 0x1f, UR19 ;  /* 0x0000001f3f277899 */ /* 0x000fc80008011413 */
[----:B------:R1:W-:Y:S01]  /*7380*/  STL [R1+0x838], R4 ;  /* 0x0008380401007387 */ /* 0x0003e20000100800 */
[----:B0-----:R-:W-:Y:S02]  /*7390*/  SHF.R.S32.HI R3, RZ, 0x6, R0 ;  /* 0x00000006ff037819 */ /* 0x001fe40000011400 */
[----:B------:R-:W-:-:S03]  /*73a0*/  IADD3.X R0, R9, UR9, RZ, P0, !PT ;  /* 0x0000000909007c10 */ /* 0x000fc600087fe4ff */
[----:B------:R0:W-:Y:S01]  /*73b0*/  STL [R1+0xb78], R3 ;  /* 0x000b780301007387 */ /* 0x0001e20000100800 */
[----:B-1----:R-:W-:-:S03]  /*73c0*/  IADD3.X R4, R252, UR9, RZ, P1, !PT ;  /* 0x00000009fc047c10 */ /* 0x002fc60008ffe4ff */
[----:B------:R1:W-:Y:S04]  /*73d0*/  STL [R1+0x81c], R0 ;  /* 0x00081c0001007387 */ /* 0x0003e80000100800 */
[----:B------:R2:W-:Y:S01]  /*73e0*/  STL [R1+0x824], R4 ;  /* 0x0008240401007387 */ /* 0x0005e20000100800 */
[----:B0-----:R-:W-:Y:S02]  /*73f0*/  IADD3.X R3, R250, UR9, RZ, P2, !PT ;  /* 0x00000009fa037c10 */ /* 0x001fe400097fe4ff */
[----:B-1----:R-:W-:-:S03]  /*7400*/  IADD3.X R0, R248, UR9, RZ, P3, !PT ;  /* 0x00000009f8007c10 */ /* 0x002fc60009ffe4ff */
[----:B------:R0:W-:Y:S01]  /*7410*/  STL [R1+0x82c], R3 ;  /* 0x00082c0301007387 */ /* 0x0001e20000100800 */
[----:B------:R-:W-:Y:S01]  /*7420*/  UIADD3 UR9, UP0, UR12, 0x2, URZ ;  /* 0x000000020c097890 */ /* 0x000fe2000ff1e03f */
[----:B--2---:R-:W-:Y:S02]  /*7430*/  IADD3 R4, P1, R10, UR5, RZ ;  /* 0x000000050a047c10 */ /* 0x004fe4000ff3e0ff */
[----:B------:R1:W-:Y:S01]  /*7440*/  STL [R1+0x834], R0 ;  /* 0x0008340001007387 */ /* 0x0003e20000100800 */
[----:B------:R-:W-:Y:S02]  /*7450*/  UIADD3.X UR59, UR4, -0x7fffffe0, URZ, UP0, !UPT ;  /* 0x80000020043b7890 */ /* 0x000fe400087fe43f */
[----:B------:R-:W-:Y:S01]  /*7460*/  USHF.R.S32.HI UR4, URZ, 0x1f, UR7 ;  /* 0x0000001f3f047899 */ /* 0x000fe20008011407 */
[----:B0-----:R-:W-:Y:S02]  /*7470*/  IADD3 R3, P0, R11, UR5, RZ ;  /* 0x000000050b037c10 */ /* 0x001fe4000ff1e0ff */
[----:B-1----:R-:W-:-:S03]  /*7480*/  IADD3 R0, P2, R251, UR5, RZ ;  /* 0x00000005fb007c10 */ /* 0x002fc6000ff5e0ff */
[----:B------:R0:W-:Y:S04]  /*7490*/  STL [R1+0x840], R3 ;  /* 0x0008400301007387 */ /* 0x0001e80000100800 */
[----:B------:R-:W-:Y:S04]  /*74a0*/  STL [R1+0x848], R4 ;  /* 0x0008480401007387 */ /* 0x000fe80000100800 */
[----:B------:R1:W-:Y:S01]  /*74b0*/  STL [R1+0x850], R0 ;  /* 0x0008500001007387 */ /* 0x0003e20000100800 */
[----:B0-----:R-:W-:Y:S01]  /*74c0*/  IADD3 R3, P3, R249, UR5, RZ ;  /* 0x00000005f9037c10 */ /* 0x001fe2000ff7e0ff */
[----:B------:R-:W-:-:S04]  /*74d0*/  USHF.R.S32.HI UR5, URZ, 0x1f, UR6 ;  /* 0x0000001f3f057899 */ /* 0x000fc80008011406 */
[----:B------:R0:W-:Y:S01]  /*74e0*/  STL [R1+0x858], R3 ;  /* 0x0008580301007387 */ /* 0x0001e20000100800 */
[----:B-1----:R-:W-:Y:S01]  /*74f0*/  IMAD R0, R13, 0x40, R2 ;  /* 0x000000400d007824 */ /* 0x002fe200078e0202 */
[----:B------:R-:W-:-:S04]  /*7500*/  IADD3.X R2, R252, UR8, RZ, P1, !PT ;  /* 0x00000008fc027c10 */ /* 0x000fc80008ffe4ff */
[----:B------:R-:W-:Y:S01]  /*7510*/  STL [R1+0x150], R0 ;  /* 0x0001500001007387 */ /* 0x000fe20000100800 */
[----:B0-----:R-:W-:-:S05]  /*7520*/  IADD3.X R3, R9, UR8, RZ, P0, !PT ;  /* 0x0000000809037c10 */ /* 0x001fca00087fe4ff */
[----:B------:R0:W-:Y:S04]  /*7530*/  STL [R1+0x83c], R3 ;  /* 0x00083c0301007387 */ /* 0x0001e80000100800 */
[----:B------:R1:W-:Y:S01]  /*7540*/  STL [R1+0x844], R2 ;  /* 0x0008440201007387 */ /* 0x0003e20000100800 */
[----:B0-----:R-:W-:Y:S02]  /*7550*/  IADD3.X R3, R250, UR8, RZ, P2, !PT ;  /* 0x00000008fa037c10 */ /* 0x001fe400097fe4ff */
[----:B-1----:R-:W-:-:S03]  /*7560*/  IADD3.X R2, R248, UR8, RZ, P3, !PT ;  /* 0x00000008f8027c10 */ /* 0x002fc60009ffe4ff */
[----:B------:R0:W-:Y:S01]  /*7570*/  STL [R1+0x84c], R3 ;  /* 0x00084c0301007387 */ /* 0x0001e20000100800 */
[----:B------:R-:W-:Y:S01]  /*7580*/  UMOV UR8, UR9 ;  /* 0x0000000900087c82 */ /* 0x000fe20008000000 */
[----:B------:R-:W-:Y:S01]  /*7590*/  UMOV UR9, UR59 ;  /* 0x0000003b00097c82 */ /* 0x000fe20008000000 */
[----:B------:R-:W-:Y:S01]  /*75a0*/  ULDC UR59, c[0x0][0x238] ;  /* 0x00008e00003b7ab9 */ /* 0x000fe20000000800 */
[----:B------:R1:W-:Y:S01]  /*75b0*/  STL [R1+0x854], R2 ;  /* 0x0008540201007387 */ /* 0x0003e20000100800 */
[C---:B0-----:R-:W-:Y:S02]  /*75c0*/  LOP3.LUT R3, R0.reuse, 0x10, RZ, 0x3c, !PT ;  /* 0x0000001000037812 */ /* 0x041fe400078e3cff */
[----:B-1----:R-:W-:-:S03]  /*75d0*/  LOP3.LUT R2, R0, 0x20, RZ, 0x3c, !PT ;  /* 0x0000002000027812 */ /* 0x002fc600078e3cff */
[----:B------:R0:W-:Y:S01]  /*75e0*/  STL [R1+0x218], R3 ;  /* 0x0002180301007387 */ /* 0x0001e20000100800 */
[----:B------:R-:W-:-:S03]  /*75f0*/  LOP3.LUT R0, R0, 0x30, RZ, 0x3c, !PT ;  /* 0x0000003000007812 */ /* 0x000fc600078e3cff */
[----:B------:R1:W-:Y:S04]  /*7600*/  STL [R1+0x214], R2 ;  /* 0x0002140201007387 */ /* 0x0003e80000100800 */
[----:B------:R2:W-:Y:S01]  /*7610*/  STL [R1+0x210], R0 ;  /* 0x0002100001007387 */ /* 0x0005e20000100800 */
[----:B0-----:R-:W-:Y:S02]  /*7620*/  IADD3 R3, P2, R251, UR54, RZ ;  /* 0x00000036fb037c10 */ /* 0x001fe4000ff5e0ff */
[----:B-1----:R-:W-:Y:S02]  /*7630*/  IADD3 R2, P0, R11, UR54, RZ ;  /* 0x000000360b027c10 */ /* 0x002fe4000ff1e0ff */
[----:B--2---:R-:W-:-:S03]  /*7640*/  IADD3 R0, P1, R10, UR54, RZ ;  /* 0x000000360a007c10 */ /* 0x004fc6000ff3e0ff */
[----:B------:R0:W-:Y:S04]  /*7650*/  STL [R1+0x860], R2 ;  /* 0x0008600201007387 */ /* 0x0001e80000100800 */
[----:B------:R1:W-:Y:S04]  /*7660*/  STL [R1+0x868], R0 ;  /* 0x0008680001007387 */ /* 0x0003e80000100800 */
[----:B------:R2:W-:Y:S01]  /*7670*/  STL [R1+0x870], R3 ;  /* 0x0008700301007387 */ /* 0x0005e20000100800 */
[----:B0-----:R-:W-:Y:S02]  /*7680*/  IADD3 R2, P3, R249, UR54, RZ ;  /* 0x00000036f9027c10 */ /* 0x001fe4000ff7e0ff */
[----:B-1----:R-:W-:-:S03]  /*7690*/  IADD3.X R0, R9, UR55, RZ, P0, !PT ;  /* 0x0000003709007c10 */ /* 0x002fc600087fe4ff */
[----:B------:R0:W-:Y:S01]  /*76a0*/  STL [R1+0x878], R2 ;  /* 0x0008780201007387 */ /* 0x0001e20000100800 */
[----:B--2---:R-:W-:-:S03]  /*76b0*/  IADD3.X R3, R252, UR55, RZ, P1, !PT ;  /* 0x00000037fc037c10 */ /* 0x004fc60008ffe4ff */
[----:B------:R1:W-:Y:S04]  /*76c0*/  STL [R1+0x85c], R0 ;  /* 0x00085c0001007387 */ /* 0x0003e80000100800 */
[----:B------:R2:W-:Y:S01]  /*76d0*/  STL [R1+0x864], R3 ;  /* 0x0008640301007387 */ /* 0x0005e20000100800 */
[----:B0-----:R-:W-:Y:S02]  /*76e0*/  IADD3.X R2, R250, UR55, RZ, P2, !PT ;  /* 0x00000037fa027c10 */ /* 0x001fe400097fe4ff */
[----:B-1----:R-:W-:-:S03]  /*76f0*/  IADD3.X R0, R248, UR55, RZ, P3, !PT ;  /* 0x00000037f8007c10 */ /* 0x002fc60009ffe4ff */
[----:B------:R0:W-:Y:S01]  /*7700*/  STL [R1+0x86c], R2 ;  /* 0x00086c0201007387 */ /* 0x0001e20000100800 */
[----:B------:R-:W-:Y:S01]  /*7710*/  UIADD3.64 UR54, UR8, 0xfe, URZ ;  /* 0x000000fe08367897 */ /* 0x000fe2000fffe03f */
[----:B--2---:R-:W-:Y:S02]  /*7720*/  IADD3 R3, P2, R251, UR52, RZ ;  /* 0x00000034fb037c10 */ /* 0x004fe4000ff5e0ff */
[----:B------:R1:W-:Y:S01]  /*7730*/  STL [R1+0x874], R0 ;  /* 0x0008740001007387 */ /* 0x0003e20000100800 */
[----:B0-----:R-:W-:Y:S02]  /*7740*/  IADD3 R2, P0, R11, UR52, RZ ;  /* 0x000000340b027c10 */ /* 0x001fe4000ff1e0ff */
[----:B-1----:R-:W-:-:S03]  /*7750*/  IADD3 R0, P1, R10, UR52, RZ ;  /* 0x000000340a007c10 */ /* 0x002fc6000ff3e0ff */
        /* <DEDUP_REMOVED lines=15> */
[----:B------:R-:W-:Y:S01]  /*7850*/  UIADD3.64 UR52, UR8, 0x700, URZ ;  /* 0x0000070008347897 */ /* 0x000fe2000fffe03f */
        /* <DEDUP_REMOVED lines=185> */
[----:B--2---:R-:W-:-:S03]  /*83f0*/  IADD3 R3, P2, R251, UR42, RZ ;  /* 0x0000002afb037c10 */ /* 0x004fc6000ff5e0ff */
        /* <DEDUP_REMOVED lines=16> */
[----:B------:R1:W-:Y:S04]  /*8500*/  STL [R1+0xa14], R0 ;  /* 0x000a140001007387 */ /* 0x0003e80000100800 */
[----:B------:R2:W-:Y:S01]  /*8510*/  STL [R1+0xa20], R3 ;  /* 0x000a200301007387 */ /* 0x0005e20000100800 */
[----:B0-----:R-:W-:Y:S02]  /*8520*/  IADD3 R2, P0, R10, UR13, RZ ;  /* 0x0000000d0a027c10 */ /* 0x001fe4000ff1e0ff */
[----:B-1----:R-:W-:-:S03]  /*8530*/  IADD3 R0, P4, R251, UR13, RZ ;  /* 0x0000000dfb007c10 */ /* 0x002fc6000ff9e0ff */
        /* <DEDUP_REMOVED lines=10> */
[----:B0-----:R-:W-:Y:S02]  /*85e0*/  IADD3.X R2, R9, UR30, RZ, P1, !PT ;  /* 0x0000001e09027c10 */ /* 0x001fe40008ffe4ff */
[----:B-1----:R-:W-:-:S03]  /*85f0*/  IADD3 R0, P1, R249, UR27, RZ ;  /* 0x0000001bf9007c10 */ /* 0x002fc6000ff3e0ff */
[----:B------:R0:W-:Y:S01]  /*8600*/  STL [R1+0xa1c], R2 ;  /* 0x000a1c0201007387 */ /* 0x0001e20000100800 */
[----:B--2---:R-:W-:-:S03]  /*8610*/  IADD3.X R3, R252, UR30, RZ, P0, !PT ;  /* 0x0000001efc037c10 */ /* 0x004fc600087fe4ff */
[----:B------:R1:W-:Y:S04]  /*8620*/  STL [R1+0xa58], R0 ;  /* 0x000a580001007387 */ /* 0x0003e80000100800 */
[----:B------:R2:W-:Y:S01]  /*8630*/  STL [R1+0xa24], R3 ;  /* 0x000a240301007387 */ /* 0x0005e20000100800 */
[----:B0-----:R-:W-:Y:S02]  /*8640*/  IADD3 R2, P0, R11, UR26, RZ ;  /* 0x0000001a0b027c10 */ /* 0x001fe4000ff1e0ff */
[----:B-1----:R-:W-:-:S03]  /*8650*/  IADD3.X R0, R250, UR30, RZ, P4, !PT ;  /* 0x0000001efa007c10 */ /* 0x002fc6000a7fe4ff */
        /* <DEDUP_REMOVED lines=56> */
[----:B------:R1:W-:Y:S01]  /*89e0*/  STL [R1+0xad0], R0 ;  /* 0x000ad00001007387 */ /* 0x0003e20000100800 */
[----:B0-----:R-:W-:Y:S02]  /*89f0*/  IADD3.X R2, R9, UR38, RZ, P4, !PT ;  /* 0x0000002609027c10 */ /* 0x001fe4000a7fe4ff */
[----:B-1----:R-:W-:-:S03]  /*8a00*/  IADD3 R0, P4, R249, UR19, RZ ;  /* 0x00000013f9007c10 */ /* 0x002fc6000ff9e0ff */
[----:B------:R0:W-:Y:S04]  /*8a10*/  STL [R1+0xa9c], R2 ;  /* 0x000a9c0201007387 */ /* 0x0001e80000100800 */
        /* <DEDUP_REMOVED lines=29> */
[----:B------:R-:W-:-:S03]  /*8bf0*/  UMOV UR15, 0x80000020 ;  /* 0x80000020000f7882 */ /* 0x000fc60000000000 */
[----:B------:R2:W-:Y:S02]  /*8c00*/  STL [R1+0xaf4], R0 ;  /* 0x000af40001007387 */ /* 0x0005e40000100800 */
.L_x_2:
[----:B0-2---:R-:W2:Y:S04]  /*8c10*/  LDL R2, [R1+0x1dc] ;  /* 0x0001dc0001027983 */ /* 0x005ea80000100800 */
[----:B------:R-:W-:Y:S04]  /*8c20*/  STL [R1+0x1224], R250 ;  /* 0x001224fa01007387 */ /* 0x000fe80000100800 */
        /* <DEDUP_REMOVED lines=77> */
[----:B-----5:R-:W-:Y:S04]  /*9100*/  STL [R1+0xef8], R240 ;  /* 0x000ef8f001007387 */ /* 0x020fe80000100800 */
        /* <DEDUP_REMOVED lines=52> */
[----:B------:R-:W-:Y:S04]  /*9450*/  STL.64 [R1+0xe60], R214 ;  /* 0x000e60d601007387 */ /* 0x000fe80000100a00 */
        /* <DEDUP_REMOVED lines=8> */
[----:B------:R-:W-:Y:S04]  /*94e0*/  STL [R1+0x1144], R199 ;  /* 0x001144c701007387 */ /* 0x000fe80000100800 */
[----:B------:R-:W-:Y:S04]  /*94f0*/  STL [R1+0x1138], R198 ;  /* 0x001138c601007387 */ /* 0x000fe80000100800 */
        /* <DEDUP_REMOVED lines=21> */
[----:B------:R-:W-:Y:S04]  /*9650*/  STL [R1+0xde4], R181 ;  /* 0x000de4b501007387 */ /* 0x000fe80000100800 */
[----:B------:R-:W-:Y:S04]  /*9660*/  STL [R1+0xde0], R182 ;  /* 0x000de0b601007387 */ /* 0x000fe80000100800 */
[----:B------:R-:W-:Y:S04]  /*9670*/  STL [R1+0xddc], R183 ;  /* 0x000ddcb701007387 */ /* 0x000fe80000100800 */
[----:B------:R0:W-:Y:S04]  /*9680*/  STL [R1+0xdd0], R120 ;  /* 0x000dd07801007387 */ /* 0x0001e80000100800 */
[----:B0-----:R-:W3:Y:S04]  /*9690*/  LDL.LU R120, [R1+0x888] ;  /* 0x0008880001787983 */ /* 0x001ee80000300800 */
[----:B------:R0:W-:Y:S04]  /*96a0*/  STL [R1+0xdcc], R121 ;  /* 0x000dcc7901007387 */ /* 0x0001e80000100800 */
[----:B0-----:R-:W4:Y:S04]  /*96b0*/  LDL.LU R121, [R1+0x8ac] ;  /* 0x0008ac0001797983 */ /* 0x001f280000300800 */
[----:B------:R0:W-:Y:S04]  /*96c0*/  STL [R1+0xdc8], R122 ;  /* 0x000dc87a01007387 */ /* 0x0001e80000100800 */
[----:B0-----:R-:W3:Y:S04]  /*96d0*/  LDL.LU R122, [R1+0x880] ;  /* 0x00088000017a7983 */ /* 0x001ee80000300800 */
        /* <DEDUP_REMOVED lines=120> */
[----:B------:R-:W-:Y:S04]  /*9e60*/  STL [R1+0xcc8], R119 ;  /* 0x000cc87701007387 */ /* 0x000fe80000100800 */
        /* <DEDUP_REMOVED lines=111> */
[----:B------:R0:W-:Y:S01]  /*a560*/  STL [R1+0xbcc], R48 ;  /* 0x000bcc3001007387 */ /* 0x0001e20000100800 */
[----:B------:R-:W-:-:S03]  /*a570*/  MOV R181, UR48 ;  /* 0x0000003000b57c02 */ /* 0x000fc60008000f00 */
[----:B0-----:R-:W3:Y:S04]  /*a580*/  LDL.LU R48, [R1+0x4a4] ;  /* 0x0004a40001307983 */ /* 0x001ee80000300800 */
[----:B------:R0:W-:Y:S01]  /*a590*/  STL [R1+0xbc8], R49 ;  /* 0x000bc83101007387 */ /* 0x0001e20000100800 */
[----:B------:R-:W-:-:S03]  /*a5a0*/  MOV R0, UR49 ;  /* 0x0000003100007c02 */ /* 0x000fc60008000f00 */
        /* <DEDUP_REMOVED lines=13> */
[----:B0-----:R-:W3:Y:S01]  /*a680*/  LDL.LU R54, [R1+0x48c] ;  /* 0x00048c0001367983 */ /* 0x001ee20000300800 */
[----:B------:R-:W-:Y:S02]  /*a690*/  PRMT R250, RZ, 0x7610, R250 ;  /* 0x00007610fffa7816 */ /* 0x000fe400000000fa */
[----:B------:R-:W-:Y:S01]  /*a6a0*/  PRMT R252, RZ, 0x7610, R252 ;  /* 0x00007610fffc7816 */ /* 0x000fe200000000fc */
[----:B------:R-:W-:Y:S04]  /*a6b0*/  STL [R1+0xbb0], R55 ;  /* 0x000bb03701007387 */ /* 0x000fe80000100800 */
[----:B------:R-:W-:Y:S04]  /*a6c0*/  STL [R1+0xf5c], R181 ;  /* 0x000f5cb501007387 */ /* 0x000fe80000100800 */
[----:B------:R0:W-:Y:S04]  /*a6d0*/  STL [R1+0xb18], R0 ;  /* 0x000b180001007387 */ /* 0x0001e80000100800 */
[----:B------:R-:W-:Y:S04]  /*a6e0*/  STL [R1+0xf60], R182 ;  /* 0x000f60b601007387 */ /* 0x000fe80000100800 */
[----:B------:R-:W-:Y:S01]  /*a6f0*/  STL [R1+0xf64], R183 ;  /* 0x000f64b701007387 */ /* 0x000fe20000100800 */
[----:B0-----:R-:W-:-:S05]  /*a700*/  MOV R0, UR7 ;  /* 0x0000000700007c02 */ /* 0x001fca0008000f00 */
[----:B------:R0:W-:Y:S04]  /*a710*/  STL [R1+0xb08], R0 ;  /* 0x000b080001007387 */ /* 0x0001e80000100800 */
[----:B------:R1:W-:Y:S01]  /*a720*/  STL [R1+0xb04], R3 ;  /* 0x000b040301007387 */ /* 0x0003e20000100800 */
[----:B0-----:R-:W-:Y:S02]  /*a730*/  MOV R0, UR5 ;  /* 0x0000000500007c02 */ /* 0x001fe40008000f00 */
[----:B-1----:R-:W-:-:S03]  /*a740*/  MOV R3, UR4 ;  /* 0x0000000400037c02 */ /* 0x002fc60008000f00 */
[----:B------:R0:W-:Y:S04]  /*a750*/  STL [R1+0xb00], R0 ;  /* 0x000b000001007387 */ /* 0x0001e80000100800 */
[----:B------:R1:W-:Y:S04]  /*a760*/  STL [R1+0xafc], R3 ;  /* 0x000afc0301007387 */ /* 0x0003e80000100800 */
[----:B------:R-:W-:Y:S01]  /*a770*/  STL [R1+0xf6c], R249 ;  /* 0x000f6cf901007387 */ /* 0x000fe20000100800 */
[----:B0-----:R-:W2:Y:S03]  /*a780*/  LDC R0, c[0x0][0x230] ;  /* 0x00008c00ff007b82 */ /* 0x001ea60000000800 */
[----:B------:R-:W-:Y:S01]  /*a790*/  STL [R1+0xf68], R248 ;  /* 0x000f68f801007387 */ /* 0x000fe20000100800 */
[----:B--2---:R-:W-:-:S05]  /*a7a0*/  IMAD R0, R2, -0x40, R0 ;  /* 0xffffffc002007824 */ /* 0x004fca00078e0200 */
[C---:B------:R-:W-:Y:S02]  /*a7b0*/  ISETP.GT.AND P0, PT, R0.reuse, RZ, PT ;  /* 0x000000ff0000720c */ /* 0x040fe40003f04270 */
[----:B------:R-:W-:Y:S02]  /*a7c0*/  PRMT R15, RZ, 0x7610, R15 ;  /* 0x00007610ff0f7816 */ /* 0x000fe4000000000f */
[----:B------:R-:W-:Y:S02]  /*a7d0*/  PRMT R11, RZ, 0x7610, R11 ;  /* 0x00007610ff0b7816 */ /* 0x000fe4000000000b */
[----:B------:R-:W-:-:S07]  /*a7e0*/  ISETP.GT.AND P1, PT, R0, 0x1, PT ;  /* 0x000000010000780c */ /* 0x000fce0003f24270 */
[----:B------:R-:W-:Y:S02]  /*a7f0*/  @P0 IMAD.MOV.U32 R2, RZ, RZ, R249 ;  /* 0x000000ffff020224 */ /* 0x000fe400078e00f9 */
[----:B-1----:R-:W-:-:S05]  /*a800*/  @P0 IMAD.MOV.U32 R3, RZ, RZ, R248 ;  /* 0x000000ffff030224 */ /* 0x002fca00078e00f8 */
[----:B------:R-:W2:Y:S04]  /*a810*/  @P0 LDG.E.U8 R250, desc[UR56][R2.64] ;  /* 0x0000003802fa0981 */ /* 0x000ea8000c1e1100 */
[----:B--2---:R0:W-:Y:S04]  /*a820*/  STL [R1+0x8c], R250 ;  /* 0x00008cfa01007387 */ /* 0x0041e80000100800 */
[----:B0-----:R-:W2:Y:S01]  /*a830*/  LDL.LU R250, [R1+0x1224] ;  /* 0x0012240001fa7983 */ /* 0x001ea20000300800 */
[----:B------:R-:W-:-:S03]  /*a840*/  @P0 IMAD.MOV.U32 R2, RZ, RZ, R251 ;  /* 0x000000ffff020224 */ /* 0x000fc600078e00fb */
[----:B------:R-:W-:Y:S01]  /*a850*/  STL [R1+0xf74], R251 ;  /* 0x000f74fb01007387 */ /* 0x000fe20000100800 */
[----:B--2---:R-:W-:-:S03]  /*a860*/  @P0 IMAD.MOV.U32 R3, RZ, RZ, R250 ;  /* 0x000000ffff030224 */ /* 0x004fc600078e00fa */
[----:B------:R-:W-:Y:S04]  /*a870*/  STL [R1+0xf70], R250 ;  /* 0x000f70fa01007387 */ /* 0x000fe80000100800 */
[----:B------:R-:W2:Y:S04]  /*a880*/  @P0 LDG.E.U8 R252, desc[UR56][R2.64] ;  /* 0x0000003802fc0981 */ /* 0x000ea8000c1e1100 */
[----:B--2---:R0:W-:Y:S04]  /*a890*/  STL [R1+0xa0], R252 ;  /* 0x0000a0fc01007387 */ /* 0x0041e80000100800 */
[----:B0-----:R-:W2:Y:S04]  /*a8a0*/  LDL.LU R252, [R1+0x1220] ;  /* 0x0012200001fc7983 */ /* 0x001ea80000300800 */
[----:B------:R-:W4:Y:S04]  /*a8b0*/  LDL R3, [R1+0x80] ;  /* 0x0000800001037983 */ /* 0x000f280000100800 */
[----:B--2---:R-:W-:Y:S01]  /*a8c0*/  STL [R1+0xf78], R252 ;  /* 0x000f78fc01007387 */ /* 0x004fe20000100800 */
[----:B----4-:R-:W-:-:S02]  /*a8d0*/  @P0 IMAD.MOV.U32 R2, RZ, RZ, R3 ;  /* 0x000000ffff020224 */ /* 0x010fc400078e0003 */
[----:B------:R-:W-:-:S05]  /*a8e0*/  @P0 IMAD.MOV.U32 R3, RZ, RZ, R252 ;  /* 0x000000ffff030224 */ /* 0x000fca00078e00fc */
[----:B------:R-:W2:Y:S04]  /*a8f0*/  @P0 LDG.E.U8 R15, desc[UR56][R2.64] ;  /* 0x00000038020f0981 */ /* 0x000ea8000c1e1100 */
[----:B--2---:R0:W-:Y:S04]  /*a900*/  STL [R1+0xa8], R15 ;  /* 0x0000a80f01007387 */ /* 0x0041e80000100800 */
[----:B0-----:R-:W2:Y:S04]  /*a910*/  LDL.LU R15, [R1+0x121c] ;  /* 0x00121c00010f7983 */ /* 0x001ea80000300800 */
[----:B------:R-:W4:Y:S04]  /*a920*/  LDL R2, [R1+0x84] ;  /* 0x0000840001027983 */ /* 0x000f280000100800 */
[----:B------:R-:W4:Y:S01]  /*a930*/  LDL R3, [R1+0x88] ;  /* 0x0000880001037983 */ /* 0x000f220000100800 */
[----:B--2---:R-:W-:-:S02]  /*a940*/  PRMT R15, RZ, 0x7610, R15 ;  /* 0x00007610ff0f7816 */ /* 0x004fc4000000000f */
[----:B----4-:R-:W-:-:S04]  /*a950*/  @P0 LOP3.LUT R3, R3, R2, RZ, 0x3c, !PT ;  /* 0x0000000203030212 */ /* 0x010fc800078e3cff */
[----:B------:R-:W-:-:S04]  /*a960*/  @P0 LOP3.LUT R2, R3, R2, RZ, 0x3c, !PT ;  /* 0x0000000203020212 */ /* 0x000fc800078e3cff */
[----:B------:R-:W-:-:S05]  /*a970*/  @P0 LOP3.LUT R3, R3, R2, RZ, 0x3c, !PT ;  /* 0x0000000203030212 */ /* 0x000fca00078e3cff */
[----:B------:R-:W2:Y:S04]  /*a980*/  @P0 LDG.E.U8 R11, desc[UR56][R2.64] ;  /* 0x00000038020b0981 */ /* 0x000ea8000c1e1100 */
[----:B--2---:R0:W-:Y:S04]  /*a990*/  STL [R1+0xac], R11 ;  /* 0x0000ac0b01007387 */ /* 0x0041e80000100800 */
[----:B0-----:R-:W2:Y:S04]  /*a9a0*/  LDL.LU R11, [R1+0x1218] ;  /* 0x00121800010b7983 */ /* 0x001ea80000300800 */
[----:B------:R-:W4:Y:S04]  /*a9b0*/  LDL R2, [R1+0xaf4] ;  /* 0x000af40001027983 */ /* 0x000f280000100800 */
[----:B------:R-:W4:Y:S01]  /*a9c0*/  LDL R3, [R1+0xaf8] ;  /* 0x000af80001037983 */ /* 0x000f220000100800 */
[----:B------:R-:W-:-:S02]  /*a9d0*/  PRMT R165, RZ, 0x7610, R165 ;  /* 0x00007610ffa57816 */ /* 0x000fc400000000a5 */
[----:B------:R-:W-:Y:S02]  /*a9e0*/  PRMT R173, RZ, 0x7610, R173 ;  /* 0x00007610ffad7816 */ /* 0x000fe400000000ad */
[----:B------:R-:W-:Y:S02]  /*a9f0*/  PRMT R198, RZ, 0x7610, R198 ;  /* 0x00007610ffc67816 */ /* 0x000fe400000000c6 */
[----:B------:R-:W-:Y:S02]  /*aa00*/  ISETP.GT.AND P0, PT, R0, 0x2, PT ;  /* 0x000000020000780c */ /* 0x000fe40003f04270 */
[----:B----4-:R-:W-:-:S04]  /*aa10*/  @P1 LOP3.LUT R3, R3, R2, RZ, 0x3c, !PT ;  /* 0x0000000203031212 */ /* 0x010fc800078e3cff */
[----:B------:R-:W-:-:S04]  /*aa20*/  @P1 LOP3.LUT R2, R3, R2, RZ, 0x3c, !PT ;  /* 0x0000000203021212 */ /* 0x000fc800078e3cff */
[----:B------:R-:W-:-:S05]  /*aa30*/  @P1 LOP3.LUT R3, R3, R2, RZ, 0x3c, !PT ;  /* 0x0000000203031212 */ /* 0x000fca00078e3cff */
[----:B------:R0:W4:Y:S04]  /*aa40*/  @P1 LDG.E.U8 R15, desc[UR56][R2.64] ;  /* 0x00000038020f1981 */ /* 0x000128000c1e1100 */
[----:B------:R-:W0:Y:S04]  /*aa50*/  LDL R2, [R1+0xaec] ;  /* 0x000aec0001027983 */ /* 0x000e280000100800 */
[----:B------:R-:W0:Y:S02]  /*aa60*/  LDL R3, [R1+0xaf0] ;  /* 0x000af00001037983 */ /* 0x000e240000100800 */
[----:B0-----:R-:W-:-:S04]  /*aa70*/  @P1 LOP3.LUT R3, R3, R2, RZ, 0x3c, !PT ;  /* 0x0000000203031212 */ /* 0x001fc800078e3cff */
[----:B------:R-:W-:-:S04]  /*aa80*/  @P1 LOP3.LUT R2, R3, R2, RZ, 0x3c, !PT ;  /* 0x0000000203021212 */ /* 0x000fc800078e3cff */
[----:B------:R-:W-:-:S05]  /*aa90*/  @P1 LOP3.LUT R3, R3, R2, RZ, 0x3c, !PT ;  /* 0x0000000203031212 */ /* 0x000fca00078e3cff */
[----:B------:R-:W3:Y:S04]  /*aaa0*/  @P1 LDG.E.U8 R165, desc[UR56][R2.64] ;  /* 0x0000003802a51981 */ /* 0x000ee8000c1e1100 */
[----:B------:R-:W2:Y:S04]  /*aab0*/  LDL R2, [R1+0xae4] ;  /* 0x000ae40001027983 */ /* 0x000ea80000100800 */
[----:B------:R-:W2:Y:S04]  /*aac0*/  LDL R3, [R1+0xae8] ;  /* 0x000ae80001037983 */ /* 0x000ea80000100800 */
[----:B---3--:R0:W-:Y:S01]  /*aad0*/  STL [R1+0x114c], R165 ;  /* 0x00114ca501007387 */ /* 0x0081e20000100800 */
[----:B--2---:R-:W-:-:S04]  /*aae0*/  @P1 LOP3.LUT R3, R3, R2, RZ, 0x3c, !PT ;  /* 0x0000000203031212 */ /* 0x004fc800078e3cff */
[----:B------:R-:W-:-:S04]  /*aaf0*/  @P1 LOP3.LUT R2, R3, R2, RZ, 0x3c, !PT ;  /* 0x0000000203021212 */ /* 0x000fc800078e3cff */
[----:B------:R-:W-:-:S05]  /*ab00*/  @P1 LOP3.LUT R3, R3, R2, RZ, 0x3c, !PT ;  /* 0x0000000203031212 */ /* 0x000fca00078e3cff */
[----:B------:R1:W2:Y:S04]  /*ab10*/  @P1 LDG.E.U8 R173, desc[UR56][R2.64] ;  /* 0x0000003802ad1981 */ /* 0x0002a8000c1e1100 */
[----:B------:R-:W1:Y:S04]  /*ab20*/  LDL R2, [R1+0xadc] ;  /* 0x000adc0001027983 */ /* 0x000e680000100800 */
[----:B------:R-:W1:Y:S01]  /*ab30*/  LDL R3, [R1+0xae0] ;  /* 0x000ae00001037983 */ /* 0x000e620000100800 */
[----:B0-----:R-:W-:Y:S02]  /*ab40*/  PRMT R165, RZ, 0x7610, R165 ;  /* 0x00007610ffa57816 */ /* 0x001fe400000000a5 */
[----:B-1----:R-:W-:-:S04]  /*ab50*/  @P1 LOP3.LUT R3, R3, R2, RZ, 0x3c, !PT ;  /* 0x0000000203031212 */ /* 0x002fc800078e3cff */
[----:B------:R-:W-:-:S04]  /*ab60*/  @P1 LOP3.LUT R2, R3, R2, RZ, 0x3c, !PT ;  /* 0x0000000203021212 */ /* 0x000fc800078e3cff */
[----:B------:R-:W-:-:S05]  /*ab70*/  @P1 LOP3.LUT R3, R3, R2, RZ, 0x3c, !PT ;  /* 0x0000000203031212 */ /* 0x000fca00078e3cff */
[----:B------:R0:W3:Y:S04]  /*ab80*/  @P1 LDG.E.U8 R198, desc[UR56][R2.64] ;  /* 0x0000003802c61981 */ /* 0x0000e8000c1e1100 */
[----:B------:R-:W0:Y:S04]  /*ab90*/  LDL R2, [R1+0xad4] ;  /* 0x000ad40001027983 */ /* 0x000e280000100800 */
[----:B------:R-:W0:Y:S01]  /*aba0*/  LDL R3, [R1+0xad8] ;  /* 0x000ad80001037983 */ /* 0x000e220000100800 */
[----:B------:R-:W-:Y:S02]  /*abb0*/  PRMT R9, RZ, 0x7610, R9 ;  /* 0x00007610ff097816 */ /* 0x000fe40000000009 */
[----:B------:R-:W-:-:S02]  /*abc0*/  PRMT R11, RZ, 0x7610, R11 ;  /* 0x00007610ff0b7816 */ /* 0x000fc4000000000b */
[----:B------:R-:W-:Y:S02]  /*abd0*/  ISETP.GT.AND P1, PT, R0, 0x3, PT ;  /* 0x000000030000780c */ /* 0x000fe40003f24270 */
[----:B0-----:R-:W-:-:S04]  /*abe0*/  @P0 LOP3.LUT R3, R3, R2, RZ, 0x3c, !PT ;  /* 0x0000000203030212 */ /* 0x001fc800078e3cff */
[----:B------:R-:W-:-:S04]  /*abf0*/  @P0 LOP3.LUT R2, R3, R2, RZ, 0x3c, !PT ;  /* 0x0000000203020212 */ /* 0x000fc800078e3cff */
[----:B------:R-:W-:-:S05]  /*ac00*/  @P0 LOP3.LUT R3, R3, R2, RZ, 0x3c, !PT ;  /* 0x0000000203030212 */ /* 0x000fca00078e3cff */
[----:B------:R0:W2:Y:S04]  /*ac10*/  @P0 LDG.E.U8 R165, desc[UR56][R2.64] ;  /* 0x0000003802a50981 */ /* 0x0000a8000c1e1100 */
[----:B------:R-:W0:Y:S04]  /*ac20*/  LDL R2, [R1+0xacc] ;  /* 0x000acc0001027983 */ /* 0x000e280000100800 */
[----:B------:R-:W0:Y:S02]  /*ac30*/  LDL R3, [R1+0xad0] ;  /* 0x000ad00001037983 */ /* 0x000e240000100800 */
[----:B0-----:R-:W-:-:S04]  /*ac40*/  @P0 LOP3.LUT R3, R3, R2, RZ, 0x3c, !PT ;  /* 0x0000000203030212 */ /* 0x001fc800078e3cff */
[----:B------:R-:W-:-:S04]  /*ac50*/  @P0 LOP3.LUT R2, R3, R2, RZ, 0x3c, !PT ;  /* 0x0000000203020212 */ /* 0x000fc800078e3cff */
[----:B------:R-:W-:-:S05]  /*ac60*/  @P0 LOP3.LUT R3, R3, R2, RZ, 0x3c, !PT ;  /* 0x0000000203030212 */ /* 0x000fca00078e3cff */
[----:B------:R-:W4:Y:S04]  /*ac70*/  @P0 LDG.E.U8 R9, desc[UR56][R2.64] ;  /* 0x0000003802090981 */ /* 0x000f28000c1e1100 */
[----:B----4-:R0:W-:Y:S04]  /*ac80*/  STL [R1+0x9c], R9 ;  /* 0x00009c0901007387 */ /* 0x0101e80000100800 */
[----:B0-----:R-:W4:Y:S04]  /*ac90*/  LDL.LU R9, [R1+0x1214] ;  /* 0x0012140001097983 */ /* 0x001f280000300800 */
[----:B------:R-:W3:Y:S04]  /*aca0*/  LDL R2, [R1+0xac4] ;  /* 0x000ac40001027983 */ /* 0x000ee80000100800 */
[----:B------:R-:W3:Y:S01]  /*acb0*/  LDL R3, [R1+0xac8] ;  /* 0x000ac80001037983 */ /* 0x000ee20000100800 */
[----:B----4-:R-:W-:-:S02]  /*acc0*/  PRMT R9, RZ, 0x7610, R9 ;  /* 0x00007610ff097816 */ /* 0x010fc40000000009 */
[----:B---3--:R-:W-:-:S04]  /*acd0*/  @P0 LOP3.LUT R3, R3, R2, RZ, 0x3c, !PT ;  /* 0x0000000203030212 */ /* 0x008fc800078e3cff */
[----:B------:R-:W-:-:S04]  /*ace0*/  @P0 LOP3.LUT R2, R3, R2, RZ, 0x3c, !PT ;  /* 0x0000000203020212 */ /* 0x000fc800078e3cff */
[----:B------:R-:W-:-:S05]  /*acf0*/  @P0 LOP3.LUT R3, R3, R2, RZ, 0x3c, !PT ;  /* 0x0000000203030212 */ /* 0x000fca00078e3cff */
[----:B------:R-:W3:Y:S04]  /*ad00*/  @P0 LDG.E.U8 R11, desc[UR56][R2.64] ;  /* 0x00000038020b0981 */ /* 0x000ee8000c1e1100 */
[----:B---3--:R0:W-:Y:S04]  /*ad10*/  STL [R1+0xa4], R11 ;  /* 0x0000a40b01007387 */ /* 0x0081e80000100800 */
[----:B0-----:R-:W3:Y:S04]  /*ad20*/  LDL.LU R11, [R1+0x1210] ;  /* 0x00121000010b7983 */ /* 0x001ee80000300800 */
[----:B------:R-:W4:Y:S04]  /*ad30*/  LDL R2, [R1+0xabc] ;  /* 0x000abc0001027983 */ /* 0x000f280000100800 */
[----:B------:R-:W4:Y:S01]  /*ad40*/  LDL R3, [R1+0xac0] ;  /* 0x000ac00001037983 */ /* 0x000f220000100800 */
[----:B---3--:R-:W-:-:S02]  /*ad50*/  PRMT R11, RZ, 0x7610, R11 ;  /* 0x00007610ff0b7816 */ /* 0x008fc4000000000b */
[----:B----4-:R-:W-:-:S04]  /*ad60*/  @P0 LOP3.LUT R3, R3, R2, RZ, 0x3c, !PT ;  /* 0x0000000203030212 */ /* 0x010fc800078e3cff */
[----:B------:R-:W-:-:S04]  /*ad70*/  @P0 LOP3.LUT R2, R3, R2, RZ, 0x3c, !PT ;  /* 0x0000000203020212 */ /* 0x000fc800078e3cff */
[----:B------:R-:W-:-:S05]  /*ad80*/  @P0 LOP3.LUT R3, R3, R2, RZ, 0x3c, !PT ;  /* 0x0000000203030212 */ /* 0x000fca00078e3cff */
[----:B------:R-:W3:Y:S04]  /*ad90*/  @P0 LDG.E.U8 R9, desc[UR56][R2.64] ;  /* 0x0000003802090981 */ /* 0x000ee8000c1e1100 */
[----:B---3--:R0:W-:Y:S04]  /*ada0*/  STL [R1+0x1ac], R9 ;  /* 0x0001ac0901007387 */ /* 0x0081e80000100800 */
[----:B0-----:R-:W3:Y:S04]  /*adb0*/  LDL.LU R9, [R1+0x120c] ;  /* 0x00120c0001097983 */ /* 0x001ee80000300800 */
        /* <DEDUP_REMOVED lines=23> */
[----:B------:R-:W0:Y:S01]  /*af30*/  LDL R3, [R1+0xaa0] ;  /* 0x000aa00001037983 */ /* 0x000e220000100800 */
[----:B------:R-:W-:Y:S02]  /*af40*/  PRMT R191, RZ, 0x7610, R191 ;  /* 0x00007610ffbf7816 */ /* 0x000fe400000000bf */
[----:B0-----:R-:W-:-:S04]  /*af50*/  @P1 LOP3.LUT R3, R3, R2, RZ, 0x3c, !PT ;  /* 0x0000000203031212 */ /* 0x001fc800078e3cff */
[----:B------:R-:W-:-:S04]  /*af60*/  @P1 LOP3.LUT R2, R3, R2, RZ, 0x3c, !PT ;  /* 0x0000000203021212 */ /* 0x000fc800078e3cff */
[----:B------:R-:W-:-:S05]  /*af70*/  @P1 LOP3.LUT R3, R3, R2, RZ, 0x3c, !PT ;  /* 0x0000000203031212 */ /* 0x000fca00078e3cff */
[----:B------:R0:W4:Y:S04]  /*af80*/  @P1 LDG.E.U8 R174, desc[UR56][R2.64] ;  /* 0x0000003802ae1981 */ /* 0x000128000c1e1100 */
[----:B------:R-:W0:Y:S04]  /*af90*/  LDL R2, [R1+0xa94] ;  /* 0x000a940001027983 */ /* 0x000e280000100800 */
[----:B------:R-:W0:Y:S01]  /*afa0*/  LDL R3, [R1+0xa98] ;  /* 0x000a980001037983 */ /* 0x000e220000100800 */
[----:B------:R-:W-:Y:S02]  /*afb0*/  PRMT R14, RZ, 0x7610, R14 ;  /* 0x00007610ff0e7816 */ /* 0x000fe4000000000e */
[----:B---3--:R-:W-:-:S02]  /*afc0*/  PRMT R9, RZ, 0x7610, R9 ;  /* 0x00007610ff097816 */ /* 0x008fc40000000009 */
[----:B------:R-:W-:Y:S02]  /*afd0*/  ISETP.GT.AND P1, PT, R0, 0x5, PT ;  /* 0x000000050000780c */ /* 0x000fe40003f24270 */
[----:B0-----:R-:W-:-:S04]  /*afe0*/  @P0 LOP3.LUT R3, R3, R2, RZ, 0x3c, !PT ;  /* 0x0000000203030212 */ /* 0x001fc800078e3cff */
[----:B------:R-:W-:-:S04]  /*aff0*/  @P0 LOP3.LUT R2, R3, R2, RZ, 0x3c, !PT ;  /* 0x0000000203020212 */ /* 0x000fc800078e3cff */
[----:B------:R-:W-:-:S05]  /*b000*/  @P0 LOP3.LUT R3, R3, R2, RZ, 0x3c, !PT ;  /* 0x0000000203030212 */ /* 0x000fca00078e3cff */
[----:B------:R0:W3:Y:S04]  /*b010*/  @P0 LDG.E.U8 R191, desc[UR56][R2.64] ;  /* 0x0000003802bf0981 */ /* 0x0000e8000c1e1100 */
[----:B------:R-:W0:Y:S04]  /*b020*/  LDL R2, [R1+0xa8c] ;  /* 0x000a8c0001027983 */ /* 0x000e280000100800 */
[----:B------:R-:W0:Y:S02]  /*b030*/  LDL R3, [R1+0xa90] ;  /* 0x000a900001037983 */ /* 0x000e240000100800 */
[----:B0-----:R-:W-:-:S04]  /*b040*/  @P0 LOP3.LUT R3, R3, R2, RZ, 0x3c, !PT ;  /* 0x0000000203030212 */ /* 0x001fc800078e3cff */
[----:B------:R-:W-:-:S04]  /*b050*/  @P0 LOP3.LUT R2, R3, R2, RZ, 0x3c, !PT ;  /* 0x0000000203020212 */ /* 0x000fc800078e3cff */
[----:B------:R-:W-:-:S05]  /*b060*/  @P0 LOP3.LUT R3, R3, R2, RZ, 0x3c, !PT ;  /* 0x0000000203030212 */ /* 0x000fca00078e3cff */
        /* <DEDUP_REMOVED lines=53> */
[----:B--2---:R-:W-:-:S02]  /*b3c0*/  PRMT R14, RZ, 0x7610, R14 ;  /* 0x00007610ff0e7816 */ /* 0x004fc4000000000e */
        /* <DEDUP_REMOVED lines=55> */
[----:B---3--:R-:W-:Y:S02]  /*b740*/  PRMT R13, RZ, 0x7610, R13 ;  /* 0x00007610ff0d7816 */ /* 0x008fe4000000000d */
[----:B0-----:R-:W-:-:S04]  /*b750*/  @P1 LOP3.LUT R3, R3, R2, RZ, 0x3c, !PT ;  /* 0x0000000203031212 */ /* 0x001fc800078e3cff */
        /* <DEDUP_REMOVED lines=69> */
[----:B--2---:R-:W-:Y:S02]  /*bbb0*/  PRMT R8, RZ, 0x7610, R8 ;  /* 0x00007610ff087816 */ /* 0x004fe40000000008 */
[----:B------:R-:W-:-:S02]  /*bbc0*/  PRMT R177, RZ, 0x7610, R177 ;  /* 0x00007610ffb17816 */ /* 0x000fc400000000b1 */
[----:B------:R-:W-:Y:S02]  /*bbd0*/  ISETP.GT.AND P1, PT, R0, 0xb, PT ;  /* 0x0000000b0000780c */ /* 0x000fe40003f24270 */
[----:B0-----:R-:W-:-:S04]  /*bbe0*/  @P0 LOP3.LUT R3, R3, R2, RZ, 0x3c, !PT ;  /* 0x0000000203030212 */ /* 0x001fc800078e3cff */
[----:B------:R-:W-:-:S04]  /*bbf0*/  @P0 LOP3.LUT R2, R3, R2, RZ, 0x3c, !PT ;  /* 0x0000000203020212 */ /* 0x000fc800078e3cff */
[----:B------:R-:W-:-:S05]  /*bc00*/  @P0 LOP3.LUT R3, R3, R2, RZ, 0x3c, !PT ;  /* 0x0000000203030212 */ /* 0x000fca00078e3cff */
[----:B------:R-:W2:Y:S04]  /*bc10*/  @P0 LDG.E.U8 R6, desc[UR56][R2.64] ;  /* 0x0000003802060981 */ /* 0x000ea8000c1e1100 */
[----:B--2---:R0:W-:Y:S04]  /*bc20*/  STL [R1+0x164], R6 ;  /* 0x0001640601007387 */ /* 0x0041e80000100800 */
[----:B0-----:R-:W2:Y:S04]  /*bc30*/  LDL.LU R6, [R1+0x11e4] ;  /* 0x0011e40001067983 */ /* 0x001ea80000300800 */
[----:B------:R-:W3:Y:S04]  /*bc40*/  LDL R2, [R1+0x9cc] ;  /* 0x0009cc0001027983 */ /* 0x000ee80000100800 */
[----:B------:R-:W3:Y:S02]  /*bc50*/  LDL R3, [R1+0x9d0] ;  /* 0x0009d00001037983 */ /* 0x000ee40000100800 */
        /* <DEDUP_REMOVED lines=12> */
[----:B------:R0:W3:Y:S04]  /*bd20*/  @P0 LDG.E.U8 R177, desc[UR56][R2.64] ;  /* 0x0000003802b10981 */ /* 0x0000e8000c1e1100 */
[----:B------:R-:W0:Y:S04]  /*bd30*/  LDL R2, [R1+0x9bc] ;  /* 0x0009bc0001027983 */ /* 0x000e280000100800 */
[----:B------:R-:W0:Y:S01]  /*bd40*/  LDL R3, [R1+0x9c0] ;  /* 0x0009c00001037983 */ /* 0x000e220000100800 */
[----:B------:R-:W-:Y:S02]  /*bd50*/  PRMT R187, RZ, 0x7610, R187 ;  /* 0x00007610ffbb7816 */ /* 0x000fe400000000bb */
[----:B0-----:R-:W-:-:S04]  /*bd60*/  @P0 LOP3.LUT R3, R3, R2, RZ, 0x3c, !PT ;  /* 0x0000000203030212 */ /* 0x001fc800078e3cff */
[----:B------:R-:W-:-:S04]  /*bd70*/  @P0 LOP3.LUT R2, R3, R2, RZ, 0x3c, !PT ;  /* 0x0000000203020212 */ /* 0x000fc800078e3cff */
[----:B------:R-:W-:-:S05]  /*bd80*/  @P0 LOP3.LUT R3, R3, R2, RZ, 0x3c, !PT ;  /* 0x0000000203030212 */ /* 0x000fca00078e3cff */
[----:B------:R-:W4:Y:S04]  /*bd90*/  @P0 LDG.E.U8 R8, desc[UR56][R2.64] ;  /* 0x0000003802080981 */ /* 0x000f28000c1e1100 */
[----:B----4-:R0:W-:Y:S04]  /*bda0*/  STL [R1+0x1c0], R8 ;  /* 0x0001c00801007387 */ /* 0x0101e80000100800 */
[----:B0-----:R-:W4:Y:S04]  /*bdb0*/  LDL.LU R8, [R1+0x11dc] ;  /* 0x0011dc0001087983 */ /* 0x001f280000300800 */
[----:B------:R-:W2:Y:S04]  /*bdc0*/  LDL R2, [R1+0x9b4] ;  /* 0x0009b40001027983 */ /* 0x000ea80000100800 */
[----:B------:R-:W2:Y:S01]  /*bdd0*/  LDL R3, [R1+0x9b8] ;  /* 0x0009b80001037983 */ /* 0x000ea20000100800 */
[----:B------:R-:W-:-:S02]  /*bde0*/  PRMT R169, RZ, 0x7610, R169 ;  /* 0x00007610ffa97816 */ /* 0x000fc400000000a9 */
[----:B------:R-:W-:Y:S02]  /*bdf0*/  PRMT R194, RZ, 0x7610, R194 ;  /* 0x00007610ffc27816 */ /* 0x000fe400000000c2 */
[----:B------:R-:W-:Y:S02]  /*be00*/  ISETP.GT.AND P0, PT, R0, 0xc, PT ;  /* 0x0000000c0000780c */ /* 0x000fe40003f04270 */
[----:B--2---:R-:W-:-:S04]  /*be10*/  @P1 LOP3.LUT R3, R3, R2, RZ, 0x3c, !PT ;  /* 0x0000000203031212 */ /* 0x004fc800078e3cff */
[----:B------:R-:W-:-:S04]  /*be20*/  @P1 LOP3.LUT R2, R3, R2, RZ, 0x3c, !PT ;  /* 0x0000000203021212 */ /* 0x000fc800078e3cff */
[----:B------:R-:W-:-:S05]  /*be30*/  @P1 LOP3.LUT R3, R3, R2, RZ, 0x3c, !PT ;  /* 0x0000000203031212 */ /* 0x000fca00078e3cff */
[----:B------:R0:W2:Y:S04]  /*be40*/  @P1 LDG.E.U8 R187, desc[UR56][R2.64] ;  /* 0x0000003802bb1981 */ /* 0x0000a8000c1e1100 */
[----:B------:R-:W0:Y:S04]  /*be50*/  LDL R2, [R1+0x9ac] ;  /* 0x0009ac0001027983 */ /* 0x000e280000100800 */
[----:B------:R-:W0:Y:S01]  /*be60*/  LDL R3, [R1+0x9b0] ;  /* 0x0009b00001037983 */ /* 0x000e220000100800 */
[----:B----4-:R-:W-:Y:S02]  /*be70*/  PRMT R8, RZ, 0x7610, R8 ;  /* 0x00007610ff087816 */ /* 0x010fe40000000008 */
        /* <DEDUP_REMOVED lines=12> */
[----:B------:R-:W2:Y:S04]  /*bf40*/  LDL R2, [R1+0x99c] ;  /* 0x00099c0001027983 */ /* 0x000ea80000100800 */
[----:B------:R-:W2:Y:S01]  /*bf50*/  LDL R3, [R1+0x9a0] ;  /* 0x0009a00001037983 */ /* 0x000ea20000100800 */
[----:B------:R-:W-:-:S02]  /*bf60*/  PRMT R186, RZ, 0x7610, R186 ;  /* 0x00007610ffba7816 */ /* 0x000fc400000000ba */
[----:B--2---:R-:W-:-:S04]  /*bf70*/  @P1 LOP3.LUT R3, R3, R2, RZ, 0x3c, !PT ;  /* 0x0000000203031212 */ /* 0x004fc800078e3cff */
[----:B------:R-:W-:-:S04]  /*bf80*/  @P1 LOP3.LUT R2, R3, R2, RZ, 0x3c, !PT ;  /* 0x0000000203021212 */ /* 0x000fc800078e3cff */
[----:B------:R-:W-:-:S05]  /*bf90*/  @P1 LOP3.LUT R3, R3, R2, RZ, 0x3c, !PT ;  /* 0x0000000203031212 */ /* 0x000fca00078e3cff */
[----:B------:R0:W2:Y:S04]  /*bfa0*/  @P1 LDG.E.U8 R194, desc[UR56][R2.64] ;  /* 0x0000003802c21981 */ /* 0x0000a8000c1e1100 */
[----:B------:R-:W0:Y:S04]  /*bfb0*/  LDL R2, [R1+0x994] ;  /* 0x0009940001027983 */ /* 0x000e280000100800 */
[----:B------:R-:W0:Y:S01]  /*bfc0*/  LDL R3, [R1+0x998] ;  /* 0x0009980001037983 */ /* 0x000e220000100800 */
[----:B---3--:R-:W-:Y:S02]  /*bfd0*/  PRMT R8, RZ, 0x7610, R8 ;  /* 0x00007610ff087816 */ /* 0x008fe40000000008 */
        /* <DEDUP_REMOVED lines=16> */
[----:B----4-:R-:W-:-:S02]  /*c0e0*/  PRMT R8, RZ, 0x7610, R8 ;  /* 0x00007610ff087816 */ /* 0x010fc40000000008 */
[----:B--2---:R-:W-:-:S04]  /*c0f0*/  @P0 LOP3.LUT R3, R3, R2, RZ, 0x3c, !PT ;  /* 0x0000000203030212 */ /* 0x004fc800078e3cff */
        /* <DEDUP_REMOVED lines=8> */
[----:B----4-:R-:W-:-:S04]  /*c180*/  @P0 LOP3.LUT R3, R3, R2, RZ, 0x3c, !PT ;  /* 0x0000000203030212 */ /* 0x010fc800078e3cff */
[----:B------:R-:W-:-:S04]  /*c190*/  @P0 LOP3.LUT R2, R3, R2, RZ, 0x3c, !PT ;  /* 0x0000000203020212 */ /* 0x000fc800078e3cff */
[----:B------:R-:W-:-:S05]  /*c1a0*/  @P0 LOP3.LUT R3, R3, R2, RZ, 0x3c, !PT ;  /* 0x0000000203030212 */ /* 0x000fca00078e3cff */
[----:B------:R-:W4:Y:S04]  /*c1b0*/  @P0 LDG.E.U8 R8, desc[UR56][R2.64] ;  /* 0x0000003802080981 */ /* 0x000f28000c1e1100 */
[----:B----4-:R0:W-:Y:S04]  /*c1c0*/  STL [R1+0x1e4], R8 ;  /* 0x0001e40801007387 */ /* 0x0101e80000100800 */
[----:B0-----:R-:W4:Y:S04]  /*c1d0*/  LDL.LU R8, [R1+0x11cc] ;  /* 0x0011cc0001087983 */ /* 0x001f280000300800 */
[----:B------:R-:W3:Y:S04]  /*c1e0*/  LDL R2, [R1+0x974] ;  /* 0x0009740001027983 */ /* 0x000ee80000100800 */
[----:B------:R-:W3:Y:S01]  /*c1f0*/  LDL R3, [R1+0x978] ;  /* 0x0009780001037983 */ /* 0x000ee20000100800 */
[----:B------:R-:W-:-:S02]  /*c200*/  PRMT R170, RZ, 0x7610, R170 ;  /* 0x00007610ffaa7816 */ /* 0x000fc400000000aa */
[----:B------:R-:W-:Y:S02]  /*c210*/  PRMT R178, RZ, 0x7610, R178 ;  /* 0x00007610ffb27816 */ /* 0x000fe400000000b2 */
[----:B------:R-:W-:Y:S02]  /*c220*/  PRMT R193, RZ, 0x7610, R193 ;  /* 0x00007610ffc17816 */ /* 0x000fe400000000c1 */
[----:B------:R-:W-:Y:S02]  /*c230*/  ISETP.GT.AND P0, PT, R0, 0xe, PT ;  /* 0x0000000e0000780c */ /* 0x000fe40003f04270 */
[----:B---3--:R-:W-:-:S04]  /*c240*/  @P1 LOP3.LUT R3, R3, R2, RZ, 0x3c, !PT ;  /* 0x0000000203031212 */ /* 0x008fc800078e3cff */
        /* <DEDUP_REMOVED lines=21> */
[----:B------:R0:W3:Y:S04]  /*c3a0*/  @P1 LDG.E.U8 R193, desc[UR56][R2.64] ;  /* 0x0000003802c11981 */ /* 0x0000e8000c1e1100 */
[----:B------:R-:W0:Y:S04]  /*c3b0*/  LDL R2, [R1+0x954] ;  /* 0x0009540001027983 */ /* 0x000e280000100800 */
[----:B------:R-:W0:Y:S01]  /*c3c0*/  LDL R3, [R1+0x958] ;  /* 0x0009580001037983 */ /* 0x000e220000100800 */
[----:B----4-:R-:W-:Y:S02]  /*c3d0*/  PRMT R8, RZ, 0x7610, R8 ;  /* 0x00007610ff087816 */ /* 0x010fe40000000008 */
        /* <DEDUP_REMOVED lines=36> */
[----:B------:R-:W-:Y:S02]  /*c620*/  PRMT R192, RZ, 0x7610, R192 ;  /* 0x00007610ffc07816 */ /* 0x000fe400000000c0 */
[----:B------:R-:W-:Y:S02]  /*c630*/  ISETP.GT.AND P0, PT, R0, 0x10, PT ;  /* 0x000000100000780c */ /* 0x000fe40003f04270 */
[----:B--2---:R-:W-:-:S04]  /*c640*/  @P1 LOP3.LUT R3, R3, R2, RZ, 0x3c, !PT ;  /* 0x0000000203031212 */ /* 0x004fc800078e3cff */
        /* <DEDUP_REMOVED lines=24> */
[----:B----4-:R-:W-:Y:S02]  /*c7d0*/  PRMT R8, RZ, 0x7610, R8 ;  /* 0x00007610ff087816 */ /* 0x010fe40000000008 */
[----:B------:R-:W-:-:S02]  /*c7e0*/  ISETP.GT.AND P1, PT, R0, 0x11, PT ;  /* 0x000000110000780c */ /* 0x000fc40003f24270 */
        /* <DEDUP_REMOVED lines=56> */
[----:B------:R-:W0:Y:S01]  /*cb70*/  LDL R3, [R1+0x8e0] ;  /* 0x0008e00001037983 */ /* 0x000e220000100800 */
[----:B--2---:R-:W-:Y:S02]  /*cb80*/  PRMT R6, RZ, 0x7610, R6 ;  /* 0x00007610ff067816 */ /* 0x004fe40000000006 */
[----:B0-----:R-:W-:-:S04]  /*cb90*/  @P1 LOP3.LUT R3, R3, R2, RZ, 0x3c, !PT ;  /* 0x0000000203031212 */ /* 0x001fc800078e3cff */
[----:B------:R-:W-:-:S04]  /*cba0*/  @P1 LOP3.LUT R2, R3, R2, RZ, 0x3c, !PT ;  /* 0x0000000203021212 */ /* 0x000fc800078e3cff */
[----:B------:R-:W-:-:S05]  /*cbb0*/  @P1 LOP3.LUT R3, R3, R2, RZ, 0x3c, !PT ;  /* 0x0000000203031212 */ /* 0x000fca00078e3cff */
[----:B------:R-:W2:Y:S04]  /*cbc0*/  @P1 LDG.E.U8 R8, desc[UR56][R2.64] ;  /* 0x0000003802081981 */ /* 0x000ea8000c1e1100 */
[----:B--2---:R0:W-:Y:S04]  /*cbd0*/  STL [R1+0x1e8], R8 ;  /* 0x0001e80801007387 */ /* 0x0041e80000100800 */
[----:B0-----:R-:W2:Y:S04]  /*cbe0*/  LDL.LU R8, [R1+0x11ac] ;  /* 0x0011ac0001087983 */ /* 0x001ea80000300800 */
[----:B------:R-:W3:Y:S04]  /*cbf0*/  LDL R2, [R1+0x8d4] ;  /* 0x0008d40001027983 */ /* 0x000ee80000100800 */
[----:B------:R-:W3:Y:S01]  /*cc00*/  LDL R3, [R1+0x8d8] ;  /* 0x0008d80001037983 */ /* 0x000ee20000100800 */
[----:B------:R-:W-:-:S02]  /*cc10*/  ISETP.GT.AND P1, PT, R0, 0x13, PT ;  /* 0x000000130000780c */ /* 0x000fc40003f24270 */
[----:B--2---:R-:W-:Y:S02]  /*cc20*/  PRMT R8, RZ, 0x7610, R8 ;  /* 0x00007610ff087816 */ /* 0x004fe40000000008 */
[----:B---3--:R-:W-:-:S04]  /*cc30*/  @P0 LOP3.LUT R3, R3, R2, RZ, 0x3c, !PT ;  /* 0x0000000203030212 */ /* 0x008fc800078e3cff */
[----:B------:R-:W-:-:S04]  /*cc40*/  @P0 LOP3.LUT R2, R3, R2, RZ, 0x3c, !PT ;  /* 0x0000000203020212 */ /* 0x000fc800078e3cff */
[----:B------:R-:W-:-:S05]  /*cc50*/  @P0 LOP3.LUT R3, R3, R2, RZ, 0x3c, !PT ;  /* 0x0000000203030212 */ /* 0x000fca00078e3cff */
[----:B------:R-:W2:Y:S04]  /*cc60*/  @P0 LDG.E.U8 R6, desc[UR56][R2.64] ;  /* 0x0000003802060981 */ /* 0x000ea8000c1e1100 */
[----:B--2---:R0:W-:Y:S04]  /*cc70*/  STL [R1+0x200], R6 ;  /* 0x0002000601007387 */ /* 0x0041e80000100800 */
[----:B0-----:R-:W2:Y:S04]  /*cc80*/  LDL.LU R6, [R1+0x11a8] ;  /* 0x0011a80001067983 */ /* 0x001ea80000300800 */
[----:B------:R-:W3:Y:S04]  /*cc90*/  LDL R2, [R1+0x8cc] ;  /* 0x0008cc0001027983 */ /* 0x000ee80000100800 */
[----:B------:R-:W3:Y:S01]  /*cca0*/  LDL R3, [R1+0x8d0] ;  /* 0x0008d00001037983 */ /* 0x000ee20000100800 */
[----:B--2---:R-:W-:-:S02]  /*ccb0*/  PRMT R6, RZ, 0x7610, R6 ;  /* 0x00007610ff067816 */ /* 0x004fc40000000006 */
        /* <DEDUP_REMOVED lines=35> */
[----:B------:R0:W-:Y:S01]  /*cef0*/  STL [R1+0xdd8], R121 ;  /* 0x000dd87901007387 */ /* 0x0001e20000100800 */
[----:B--2---:R-:W-:Y:S01]  /*cf00*/  PRMT R6, RZ, 0x7610, R6 ;  /* 0x00007610ff067816 */ /* 0x004fe20000000006 */
[----:B---3--:R-:W-:-:S02]  /*cf10*/  @P1 IMAD.MOV.U32 R2, RZ, RZ, R3 ;  /* 0x000000ffff021224 */ /* 0x008fc400078e0003 */
[----:B------:R-:W-:Y:S02]  /*cf20*/  @P1 IMAD.MOV.U32 R3, RZ, RZ, R121 ;  /* 0x000000ffff031224 */ /* 0x000fe400078e0079 */
[----:B0-----:R-:W2:Y:S04]  /*cf30*/  LDL.LU R121, [R1+0x898] ;  /* 0x0008980001797983 */ /* 0x001ea80000300800 */
[----:B------:R-:W3:Y:S04]  /*cf40*/  @P1 LDG.E.U8 R8, desc[UR56][R2.64] ;  /* 0x0000003802081981 */ /* 0x000ee8000c1e1100 */
[----:B---3--:R0:W-:Y:S04]  /*cf50*/  STL [R1+0x1b4], R8 ;  /* 0x0001b40801007387 */ /* 0x0081e80000100800 */
[----:B0-----:R-:W3:Y:S04]  /*cf60*/  LDL.LU R8, [R1+0x1194] ;  /* 0x0011940001087983 */ /* 0x001ee80000300800 */
[----:B------:R-:W4:Y:S04]  /*cf70*/  LDL R3, [R1+0x8a8] ;  /* 0x0008a80001037983 */ /* 0x000f280000100800 */
[----:B------:R0:W-:Y:S01]  /*cf80*/  STL [R1+0xdd4], R123 ;  /* 0x000dd47b01007387 */ /* 0x0001e20000100800 */
[----:B---3--:R-:W-:Y:S01]  /*cf90*/  PRMT R8, RZ, 0x7610, R8 ;  /* 0x00007610ff087816 */ /* 0x008fe20000000008 */
[----:B----4-:R-:W-:-:S02]  /*cfa0*/  @P1 IMAD.MOV.U32 R2, RZ, RZ, R3 ;  /* 0x000000ffff021224 */ /* 0x010fc400078e0003 */
[----:B------:R-:W-:Y:S02]  /*cfb0*/  @P1 IMAD.MOV.U32 R3, RZ, RZ, R123 ;  /* 0x000000ffff031224 */ /* 0x000fe400078e007b */
[----:B0-----:R-:W3:Y:S04]  /*cfc0*/  LDL.LU R123, [R1+0x890] ;  /* 0x00089000017b7983 */ /* 0x001ee80000300800 */
[----:B------:R-:W4:Y:S04]  /*cfd0*/  @P1 LDG.E.U8 R6, desc[UR56][R2.64] ;  /* 0x0000003802061981 */ /* 0x000f28000c1e1100 */
[----:B----4-:R0:W-:Y:S04]  /*cfe0*/  STL [R1+0x1c4], R6 ;  /* 0x0001c40601007387 */ /* 0x0101e80000100800 */
[----:B0-----:R-:W4:Y:S04]  /*cff0*/  LDL.LU R6, [R1+0x1190] ;  /* 0x0011900001067983 */ /* 0x001f280000300800 */
[----:B------:R-:W2:Y:S04]  /*d000*/  LDL R3, [R1+0x8a0] ;  /* 0x0008a00001037983 */ /* 0x000ea80000100800 */
[----:B------:R-:W-:Y:S01]  /*d010*/  STL [R1+0xf7c], R125 ;  /* 0x000f7c7d01007387 */ /* 0x000fe20000100800 */
[----:B----4-:R-:W-:Y:S01]  /*d020*/  PRMT R6, RZ, 0x7610, R6 ;  /* 0x00007610ff067816 */ /* 0x010fe20000000006 */
[----:B--2---:R-:W-:-:S02]  /*d030*/  @P1 IMAD.MOV.U32 R2, RZ, RZ, R3 ;  /* 0x000000ffff021224 */ /* 0x004fc400078e0003 */
[----:B------:R-:W-:-:S05]  /*d040*/  @P1 IMAD.MOV.U32 R3, RZ, RZ, R125 ;  /* 0x000000ffff031224 */ /* 0x000fca00078e007d */
[----:B------:R0:W2:Y:S02]  /*d050*/  @P1 LDG.E.U8 R8, desc[UR56][R2.64] ;  /* 0x0000003802081981 */ /* 0x0000a4000c1e1100 */
[----:B0-----:R-:W-:Y:S02]  /*d060*/  @P0 IMAD.MOV.U32 R2, RZ, RZ, R121 ;  /* 0x000000ffff020224 */ /* 0x001fe400078e0079 */
[----:B------:R-:W-:-:S05]  /*d070*/  @P0 IMAD.MOV.U32 R3, RZ, RZ, R127 ;  /* 0x000000ffff030224 */ /* 0x000fca00078e007f */
[----:B------:R-:W4:Y:S04]  /*d080*/  @P0 LDG.E.U8 R6, desc[UR56][R2.64] ;  /* 0x0000003802060981 */ /* 0x000f28000c1e1100 */
[----:B--2---:R0:W-:Y:S04]  /*d090*/  STL [R1+0x1b0], R8 ;  /* 0x0001b00801007387 */ /* 0x0041e80000100800 */
[----:B0-----:R-:W2:Y:S01]  /*d0a0*/  LDL.LU R8, [R1+0x118c] ;  /* 0x00118c0001087983 */ /* 0x001ea20000300800 */
[----:B------:R-:W-:-:S03]  /*d0b0*/  ISETP.GT.AND P1, PT, R0, 0x15, PT ;  /* 0x000000150000780c */ /* 0x000fc60003f24270 */
[----:B------:R-:W-:Y:S04]  /*d0c0*/  STL [R1+0xf84], R121 ;  /* 0x000f847901007387 */ /* 0x000fe80000100800 */
[----:B------:R-:W-:Y:S04]  /*d0d0*/  STL [R1+0xf80], R127 ;  /* 0x000f807f01007387 */ /* 0x000fe80000100800 */
[----:B----4-:R0:W-:Y:S04]  /*d0e0*/  STL [R1+0x1a8], R6 ;  /* 0x0001a80601007387 */ /* 0x0101e80000100800 */
[----:B0-----:R-:W4:Y:S01]  /*d0f0*/  LDL.LU R6, [R1+0x1188] ;  /* 0x0011880001067983 */ /* 0x001f220000300800 */
[----:B---3--:R-:W-:-:S02]  /*d100*/  @P0 IMAD.MOV.U32 R2, RZ, RZ, R123 ;  /* 0x000000ffff020224 */ /* 0x008fc400078e007b */
[----:B------:R-:W-:Y:S01]  /*d110*/  @P0 IMAD.MOV.U32 R3, RZ, RZ, R129 ;  /* 0x000000ffff030224 */ /* 0x000fe200078e0081 */
[----:B------:R-:W-:Y:S02]  /*d120*/  PRMT R7, RZ, 0x7610, R7 ;  /* 0x00007610ff077816 */ /* 0x000fe40000000007 */
[----:B------:R-:W-:Y:S02]  /*d130*/  PRMT R5, RZ, 0x7610, R5 ;  /* 0x00007610ff057816 */ /* 0x000fe40000000005 */
[----:B------:R-:W-:Y:S01]  /*d140*/  PRMT R23, RZ, 0x7610, R23 ;  /* 0x00007610ff177816 */ /* 0x000fe20000000017 */
[----:B------:R-:W-:Y:S04]  /*d150*/  STL [R1+0xf8c], R123 ;  /* 0x000f8c7b01007387 */ /* 0x000fe80000100800 */
[----:B------:R0:W-:Y:S01]  /*d160*/  STL [R1+0xf88], R129 ;  /* 0x000f888101007387 */ /* 0x0001e20000100800 */
[----:B------:R-:W-:-:S02]  /*d170*/  PRMT R127, RZ, 0x7610, R127 ;  /* 0x00007610ff7f7816 */ /* 0x000fc4000000007f */
[----:B0-----:R-:W-:Y:S02]  /*d180*/  PRMT R129, RZ, 0x7610, R129 ;  /* 0x00007610ff817816 */ /* 0x001fe40000000081 */
[----:B------:R-:W-:Y:S02]  /*d190*/  PRMT R22, RZ, 0x7610, R22 ;  /* 0x00007610ff167816 */ /* 0x000fe40000000016 */
[----:B------:R-:W-:Y:S02]  /*d1a0*/  PRMT R21, RZ, 0x7610, R21 ;  /* 0x00007610ff157816 */ /* 0x000fe40000000015 */
[----:B------:R-:W-:Y:S02]  /*d1b0*/  PRMT R20, RZ, 0x7610, R20 ;  /* 0x00007610ff147816 */ /* 0x000fe40000000014 */
[----:B------:R-:W-:Y:S02]  /*d1c0*/  PRMT R18, RZ, 0x7610, R18 ;  /* 0x00007610ff127816 */ /* 0x000fe40000000012 */
[----:B--2---:R-:W-:-:S06]  /*d1d0*/  PRMT R8, RZ, 0x7610, R8 ;  /* 0x00007610ff087816 */ /* 0x004fcc0000000008 */
[----:B------:R0:W2:Y:S02]  /*d1e0*/  @P0 LDG.E.U8 R8, desc[UR56][R2.64] ;  /* 0x0000003802080981 */ /* 0x0000a4000c1e1100 */
[----:B0-----:R-:W-:Y:S02]  /*d1f0*/  @P0 IMAD.MOV.U32 R2, RZ, RZ, R120 ;  /* 0x000000ffff020224 */ /* 0x001fe400078e0078 */
[----:B------:R-:W-:Y:S01]  /*d200*/  @P0 IMAD.MOV.U32 R3, RZ, RZ, R131 ;  /* 0x000000ffff030224 */ /* 0x000fe200078e0083 */
[----:B----4-:R-:W-:-:S06]  /*d210*/  PRMT R6, RZ, 0x7610, R6 ;  /* 0x00007610ff067816 */ /* 0x010fcc0000000006 */
[----:B------:R0:W3:Y:S02]  /*d220*/  @P0 LDG.E.U8 R6, desc[UR56][R2.64] ;  /* 0x0000003802060981 */ /* 0x0000e4000c1e1100 */
[----:B0-----:R-:W-:Y:S02]  /*d230*/  @P0 IMAD.MOV.U32 R2, RZ, RZ, R122 ;  /* 0x000000ffff020224 */ /* 0x001fe400078e007a */
[----:B------:R-:W-:-:S05]  /*d240*/  @P0 IMAD.MOV.U32 R3, RZ, RZ, R133 ;  /* 0x000000ffff030224 */ /* 0x000fca00078e0085 */
[----:B------:R0:W4:Y:S02]  /*d250*/  @P0 LDG.E.U8 R7, desc[UR56][R2.64] ;  /* 0x0000003802070981 */ /* 0x000124000c1e1100 */
[----:B0-----:R-:W-:Y:S02]  /*d260*/  @P1 IMAD.MOV.U32 R2, RZ, RZ, R124 ;  /* 0x000000ffff021224 */ /* 0x001fe400078e007c */
[----:B------:R-:W-:-:S05]  /*d270*/  @P1 IMAD.MOV.U32 R3, RZ, RZ, R135 ;  /* 0x000000ffff031224 */ /* 0x000fca00078e0087 */
[----:B------:R0:W4:Y:S01]  /*d280*/  @P1 LDG.E.U8 R5, desc[UR56][R2.64] ;  /* 0x0000003802051981 */ /* 0x000122000c1e1100 */
[----:B------:R-:W-:Y:S01]  /*d290*/  ISETP.GT.AND P0, PT, R0, 0x16, PT ;  /* 0x000000160000780c */ /* 0x000fe20003f04270 */
[----:B0-----:R-:W-:Y:S02]  /*d2a0*/  @P1 IMAD.MOV.U32 R2, RZ, RZ, R126 ;  /* 0x000000ffff021224 */ /* 0x001fe400078e007e */
[----:B------:R-:W-:-:S05]  /*d2b0*/  @P1 IMAD.MOV.U32 R3, RZ, RZ, R137 ;  /* 0x000000ffff031224 */ /* 0x000fca00078e0089 */
[----:B------:R0:W4:Y:S02]  /*d2c0*/  @P1 LDG.E.U8 R23, desc[UR56][R2.64] ;  /* 0x0000003802171981 */ /* 0x000124000c1e1100 */
        /* <DEDUP_REMOVED lines=17> */
[----:B------:R0:W4:Y:S01]  /*d3e0*/  @P0 LDG.E.U8 R18, desc[UR56][R2.64] ;  /* 0x0000003802120981 */ /* 0x000122000c1e1100 */
[----:B------:R-:W-:-:S13]  /*d3f0*/  ISETP.GT.AND P1, PT, R0, 0x17, PT ;  /* 0x000000170000780c */ /* 0x000fda0003f24270 */
[----:B0-----:R-:W-:Y:S01]  /*d400*/  @P1 IMAD.MOV.U32 R2, RZ, RZ, R140 ;  /* 0x000000ffff021224 */ /* 0x001fe200078e008c */
[----:B--2---:R0:W-:Y:S04]  /*d410*/  STL [R1+0x198], R8 ;  /* 0x0001980801007387 */ /* 0x0041e80000100800 */
[----:B0-----:R-:W2:Y:S04]  /*d420*/  LDL.LU R8, [R1+0x1184] ;  /* 0x0011840001087983 */ /* 0x001ea80000300800 */
[----:B------:R-:W-:Y:S04]  /*d430*/  STL [R1+0xf94], R120 ;  /* 0x000f947801007387 */ /* 0x000fe80000100800 */
[----:B------:R-:W-:Y:S04]  /*d440*/  STL [R1+0xf90], R131 ;  /* 0x000f908301007387 */ /* 0x000fe80000100800 */
[----:B---3--:R0:W-:Y:S04]  /*d450*/  STL [R1+0x1a4], R6 ;  /* 0x0001a40601007387 */ /* 0x0081e80000100800 */
[----:B0-----:R-:W3:Y:S04]  /*d460*/  LDL.LU R6, [R1+0x1180] ;  /* 0x0011800001067983 */ /* 0x001ee80000300800 */
[----:B------:R-:W-:Y:S04]  /*d470*/  STL [R1+0xf9c], R122 ;  /* 0x000f9c7a01007387 */ /* 0x000fe80000100800 */
[----:B------:R-:W-:Y:S04]  /*d480*/  STL [R1+0xf98], R133 ;  /* 0x000f988501007387 */ /* 0x000fe80000100800 */
[----:B----4-:R0:W-:Y:S04]  /*d490*/  STL [R1+0x194], R7 ;  /* 0x0001940701007387 */ /* 0x0101e80000100800 */
[----:B0-----:R-:W4:Y:S04]  /*d4a0*/  LDL.LU R7, [R1+0x117c] ;  /* 0x00117c0001077983 */ /* 0x001f280000300800 */
[----:B------:R-:W-:Y:S04]  /*d4b0*/  STL [R1+0xfa4], R124 ;  /* 0x000fa47c01007387 */ /* 0x000fe80000100800 */
[----:B------:R-:W-:Y:S04]  /*d4c0*/  STL [R1+0xfa0], R135 ;  /* 0x000fa08701007387 */ /* 0x000fe80000100800 */
[----:B------:R0:W-:Y:S04]  /*d4d0*/  STL [R1+0x16c], R5 ;  /* 0x00016c0501007387 */ /* 0x0001e80000100800 */
[----:B0-----:R-:W4:Y:S04]  /*d4e0*/  LDL.LU R5, [R1+0x1178] ;  /* 0x0011780001057983 */ /* 0x001f280000300800 */
[----:B------:R-:W-:Y:S04]  /*d4f0*/  STL [R1+0xfac], R126 ;  /* 0x000fac7e01007387 */ /* 0x000fe80000100800 */
[----:B------:R-:W-:Y:S04]  /*d500*/  STL [R1+0xfa8], R137 ;  /* 0x000fa88901007387 */ /* 0x000fe80000100800 */
[----:B------:R0:W-:Y:S04]  /*d510*/  STL [R1+0x168], R23 ;  /* 0x0001681701007387 */ /* 0x0001e80000100800 */
[----:B0-----:R-:W4:Y:S04]  /*d520*/  LDL.LU R23, [R1+0x1174] ;  /* 0x0011740001177983 */ /* 0x001f280000300800 */
[----:B------:R-:W-:Y:S04]  /*d530*/  STL [R1+0xfb4], R128 ;  /* 0x000fb48001007387 */ /* 0x000fe80000100800 */
[----:B------:R-:W-:Y:S04]  /*d540*/  STL [R1+0xfb0], R139 ;  /* 0x000fb08b01007387 */ /* 0x000fe80000100800 */
[----:B------:R-:W-:Y:S04]  /*d550*/  STL [R1+0xfbc], R130 ;  /* 0x000fbc8201007387 */ /* 0x000fe80000100800 */
[----:B------:R-:W-:Y:S04]  /*d560*/  STL [R1+0xfb8], R141 ;  /* 0x000fb88d01007387 */ /* 0x000fe80000100800 */
        /* <DEDUP_REMOVED lines=12> */
[----:B------:R-:W2:Y:S04]  /*d630*/  LDL R134, [R1+0x824] ;  /* 0x0008240001867983 */ /* 0x000ea80000100800 */
[----:B------:R-:W-:Y:S04]  /*d640*/  STL [R1+0xfdc], R138 ;  /* 0x000fdc8a01007387 */ /* 0x000fe80000100800 */
[----:B------:R-:W-:Y:S04]  /*d650*/  STL [R1+0xfd8], R149 ;  /* 0x000fd89501007387 */ /* 0x000fe80000100800 */
[----:B------:R0:W-:Y:S04]  /*d660*/  STL [R1+0x14c], R18 ;  /* 0x00014c1201007387 */ /* 0x0001e80000100800 */
[----:B0-----:R-:W4:Y:S04]  /*d670*/  LDL.LU R18, [R1+0x1164] ;  /* 0x0011640001127983 */ /* 0x001f280000300800 */
[----:B------:R-:W3:Y:S04]  /*d680*/  LDL R149, [R1+0x81c] ;  /* 0x00081c0001957983 */ /* 0x000ee80000100800 */
[----:B------:R0:W-:Y:S04]  /*d690*/  STL [R1+0xfe4], R140 ;  /* 0x000fe48c01007387 */ /* 0x0001e80000100800 */
[----:B0-----:R-:W2:Y:S01]  /*d6a0*/  LDL R140, [R1+0x82c] ;  /* 0x00082c00018c7983 */ /* 0x001ea20000100800 */
[----:B------:R-:W-:Y:S01]  /*d6b0*/  PRMT R147, RZ, 0x7610, R147 ;  /* 0x00007610ff937816 */ /* 0x000fe20000000093 */
[----:B------:R-:W-:Y:S01]  /*d6c0*/  @P1 IMAD.MOV.U32 R3, RZ, RZ, R151 ;  /* 0x000000ffff031224 */ /* 0x000fe200078e0097 */
[----:B------:R-:W-:-:S04]  /*d6d0*/  PRMT R145, RZ, 0x7610, R145 ;  /* 0x00007610ff917816 */ /* 0x000fc80000000091 */
[----:B------:R0:W4:Y:S01]  /*d6e0*/  @P1 LDG.E.U8 R147, desc[UR56][R2.64] ;  /* 0x0000003802931981 */ /* 0x000122000c1e1100 */
[----:B------:R-:W-:Y:S01]  /*d6f0*/  PRMT R123, RZ, 0x7610, R123 ;  /* 0x00007610ff7b7816 */ /* 0x000fe2000000007b */
[----:B0-----:R-:W-:Y:S01]  /*d700*/  @P1 IMAD.MOV.U32 R2, RZ, RZ, R142 ;  /* 0x000000ffff021224 */ /* 0x001fe200078e008e */
[----:B------:R-:W-:Y:S01]  /*d710*/  PRMT R121, RZ, 0x7610, R121 ;  /* 0x00007610ff797816 */ /* 0x000fe20000000079 */
[----:B------:R0:W-:Y:S04]  /*d720*/  STL [R1+0xfe0], R151 ;  /* 0x000fe09701007387 */ /* 0x0001e80000100800 */
[----:B------:R-:W-:Y:S01]  /*d730*/  STL [R1+0xfe8], R142 ;  /* 0x000fe88e01007387 */ /* 0x000fe20000100800 */
[----:B--2---:R-:W-:-:S03]  /*d740*/  @P1 IMAD.MOV.U32 R3, RZ, RZ, R140 ;  /* 0x000000ffff031224 */ /* 0x004fc600078e008c */
[----:B------:R-:W2:Y:S04]  /*d750*/  LDL R140, [R1+0x804] ;  /* 0x00080400018c7983 */ /* 0x000ea80000100800 */
[----:B------:R1:W4:Y:S02]  /*d760*/  @P1 LDG.E.U8 R145, desc[UR56][R2.64] ;  /* 0x0000003802911981 */ /* 0x000324000c1e1100 */
[----:B-1----:R-:W-:Y:S02]  /*d770*/  @P1 IMAD.MOV.U32 R2, RZ, RZ, R144 ;  /* 0x000000ffff021224 */ /* 0x002fe400078e0090 */
[----:B------:R-:W-:Y:S02]  /*d780*/  @P1 IMAD.MOV.U32 R3, RZ, RZ, R134 ;  /* 0x000000ffff031224 */ /* 0x000fe400078e0086 */
[----:B------:R-:W2:Y:S04]  /*d790*/  LDL R134, [R1+0x808] ;  /* 0x0008080001867983 */ /* 0x000ea80000100800 */
[----:B------:R1:W4:Y:S04]  /*d7a0*/  @P1 LDG.E.U8 R123, desc[UR56][R2.64] ;  /* 0x00000038027b1981 */ /* 0x000328000c1e1100 */
[----:B------:R-:W-:Y:S04]  /*d7b0*/  STL [R1+0xfec], R144 ;  /* 0x000fec9001007387 */ /* 0x000fe80000100800 */
[----:B0-----:R-:W4:Y:S01]  /*d7c0*/  LDL R151, [R1+0x7fc] ;  /* 0x0007fc0001977983 */ /* 0x001f220000100800 */
[----:B-1----:R-:W-:-:S02]  /*d7d0*/  @P1 IMAD.MOV.U32 R2, RZ, RZ, R146 ;  /* 0x000000ffff021224 */ /* 0x002fc400078e0092 */
[----:B---3--:R-:W-:Y:S02]  /*d7e0*/  @P1 IMAD.MOV.U32 R3, RZ, RZ, R149 ;  /* 0x000000ffff031224 */ /* 0x008fe400078e0095 */
[----:B------:R-:W3:Y:S04]  /*d7f0*/  LDL R149, [R1+0x800] ;  /* 0x0008000001957983 */ /* 0x000ee80000100800 */
[----:B------:R-:W-:Y:S04]  /*d800*/  STL [R1+0xff0], R146 ;  /* 0x000ff09201007387 */ /* 0x000fe80000100800 */
[----:B------:R0:W4:Y:S04]  /*d810*/  @P1 LDG.E.U8 R121, desc[UR56][R2.64] ;  /* 0x0000003802791981 */ /* 0x000128000c1e1100 */
[----:B------:R-:W2:Y:S01]  /*d820*/  LDL R3, [R1+0x814] ;  /* 0x0008140001037983 */ /* 0x000ea20000100800 */
[----:B------:R-:W-:-:S02]  /*d830*/  ISETP.GT.AND P0, PT, R0, 0x18, PT ;  /* 0x000000180000780c */ /* 0x000fc40003f04270 */
[----:B------:R-:W-:-:S11]  /*d840*/  PRMT R12, RZ, 0x7610, R12 ;  /* 0x00007610ff0c7816 */ /* 0x000fd6000000000c */
[----:B0-----:R-:W-:-:S05]  /*d850*/  @P0 IMAD.MOV.U32 R2, RZ, RZ, R148 ;  /* 0x000000ffff020224 */ /* 0x001fca00078e0094 */
[----:B--2---:R-:W2:Y:S04]  /*d860*/  @P0 LDG.E.U8 R12, desc[UR56][R2.64] ;  /* 0x00000038020c0981 */ /* 0x004ea8000c1e1100 */
[----:B------:R-:W-:Y:S04]  /*d870*/  STL [R1+0xff4], R148 ;  /* 0x000ff49401007387 */ /* 0x000fe80000100800 */
[----:B--2---:R0:W-:Y:S04]  /*d880*/  STL [R1+0x148], R12 ;  /* 0x0001480c01007387 */ /* 0x0041e80000100800 */
[----:B0-----:R-:W2:Y:S04]  /*d890*/  LDL.LU R12, [R1+0x1160] ;  /* 0x00116000010c7983 */ /* 0x001ea80000300800 */
[----:B------:R-:W3:Y:S01]  /*d8a0*/  LDL R3, [R1+0x80c] ;  /* 0x00080c0001037983 */ /* 0x000ee20000100800 */
[----:B------:R-:W-:Y:S01]  /*d8b0*/  PRMT R10, RZ, 0x7610, R10 ;  /* 0x00007610ff0a7816 */ /* 0x000fe2000000000a */
[----:B------:R-:W-:Y:S01]  /*d8c0*/  @P0 IMAD.MOV.U32 R2, RZ, RZ, R150 ;  /* 0x000000ffff020224 */ /* 0x000fe200078e0096 */
[----:B------:R-:W-:-:S04]  /*d8d0*/  PRMT R19, RZ, 0x7610, R19 ;  /* 0x00007610ff137816 */ /* 0x000fc80000000013 */
[----:B---3--:R0:W3:Y:S02]  /*d8e0*/  @P0 LDG.E.U8 R10, desc[UR56][R2.64] ;  /* 0x00000038020a0981 */ /* 0x0080e4000c1e1100 */
[----:B0-----:R-:W-:Y:S02]  /*d8f0*/  @P0 IMAD.MOV.U32 R2, RZ, RZ, R134 ;  /* 0x000000ffff020224 */ /* 0x001fe400078e0086 */
[----:B------:R-:W-:-:S05]  /*d900*/  @P0 IMAD.MOV.U32 R3, RZ, RZ, R140 ;  /* 0x000000ffff030224 */ /* 0x000fca00078e008c */
[----:B------:R0:W2:Y:S01]  /*d910*/  @P0 LDG.E.U8 R19, desc[UR56][R2.64] ;  /* 0x0000003802130981 */ /* 0x0000a2000c1e1100 */
[----:B------:R-:W-:-:S03]  /*d920*/  PRMT R146, RZ, 0x7610, R146 ;  /* 0x00007610ff927816 */ /* 0x000fc60000000092 */
[----:B------:R-:W-:Y:S01]  /*d930*/  STL [R1+0xff8], R150 ;  /* 0x000ff89601007387 */ /* 0x000fe20000100800 */
[----:B0-----:R-:W-:Y:S02]  /*d940*/  @P0 IMAD.MOV.U32 R2, RZ, RZ, R149 ;  /* 0x000000ffff020224 */ /* 0x001fe400078e0095 */
[----:B----4-:R-:W-:-:S05]  /*d950*/  @P0 IMAD.MOV.U32 R3, RZ, RZ, R151 ;  /* 0x000000ffff030224 */ /* 0x010fca00078e0097 */
[----:B------:R-:W4:Y:S04]  /*d960*/  @P0 LDG.E.U8 R146, desc[UR56][R2.64] ;  /* 0x0000003802920981 */ /* 0x000f28000c1e1100 */
[----:B---3--:R0:W-:Y:S04]  /*d970*/  STL [R1+0x140], R10 ;  /* 0x0001400a01007387 */ /* 0x0081e80000100800 */
[----:B0-----:R-:W3:Y:S04]  /*d980*/  LDL.LU R10, [R1+0x115c] ;  /* 0x00115c00010a7983 */ /* 0x001ee80000300800 */
[----:B------:R-:W3:Y:S04]  /*d990*/  LDL R140, [R1+0x7e4] ;  /* 0x0007e400018c7983 */ /* 0x000ee80000100800 */
[----:B------:R-:W3:Y:S04]  /*d9a0*/  LDL R134, [R1+0x7e8] ;  /* 0x0007e80001867983 */ /* 0x000ee80000100800 */
[----:B--2---:R0:W-:Y:S04]  /*d9b0*/  STL [R1+0x144], R19 ;  /* 0x0001441301007387 */ /* 0x0041e80000100800 */
[----:B0-----:R-:W2:Y:S04]  /*d9c0*/  LDL.LU R19, [R1+0x1158] ;  /* 0x0011580001137983 */ /* 0x001ea80000300800 */
[----:B------:R-:W3:Y:S04]  /*d9d0*/  LDL R2, [R1+0x7f4] ;  /* 0x0007f40001027983 */ /* 0x000ee80000100800 */
[----:B------:R-:W3:Y:S01]  /*d9e0*/  LDL R3, [R1+0x7f8] ;  /* 0x0007f80001037983 */ /* 0x000ee20000100800 */
[----:B------:R-:W-:-:S02]  /*d9f0*/  ISETP.GT.AND P1, PT, R0, 0x19, PT ;  /* 0x000000190000780c */ /* 0x000fc40003f24270 */
[----:B------:R-:W-:Y:S01]  /*da00*/  PRMT R130, RZ, 0x7610, R130 ;  /* 0x00007610ff827816 */ /* 0x000fe20000000082 */
[----:B------:R-:W2:Y:S04]  /*da10*/  LDL R151, [R1+0x7dc] ;  /* 0x0007dc0001977983 */ /* 0x000ea80000100800 */
[----:B------:R-:W2:Y:S04]  /*da20*/  LDL R150, [R1+0x7e0] ;  /* 0x0007e00001967983 */ /* 0x000ea80000100800 */
[----:B------:R-:W2:Y:S04]  /*da30*/  LDL R149, [R1+0x7d4] ;  /* 0x0007d40001957983 */ /* 0x000ea80000100800 */
[----:B----4-:R0:W-:Y:S04]  /*da40*/  STL [R1+0x13c], R146 ;  /* 0x00013c9201007387 */ /* 0x0101e80000100800 */
[----:B0-----:R-:W4:Y:S01]  /*da50*/  LDL R146, [R1+0x7d8] ;  /* 0x0007d80001927983 */ /* 0x001f220000100800 */
[----:B---3--:R-:W-:-:S04]  /*da60*/  @P1 LOP3.LUT R3, R3, R2, RZ, 0x3c, !PT ;  /* 0x0000000203031212 */ /* 0x008fc800078e3cff */
[----:B------:R-:W-:-:S04]  /*da70*/  @P1 LOP3.LUT R2, R3, R2, RZ, 0x3c, !PT ;  /* 0x0000000203021212 */ /* 0x000fc800078e3cff */
[----:B------:R-:W-:-:S05]  /*da80*/  @P1 LOP3.LUT R3, R3, R2, RZ, 0x3c, !PT ;  /* 0x0000000203031212 */ /* 0x000fca00078e3cff */
[----:B------:R0:W3:Y:S04]  /*da90*/  @P1 LDG.E.U8 R130, desc[UR56][R2.64] ;  /* 0x0000003802821981 */ /* 0x0000e8000c1e1100 */
[----:B------:R-:W0:Y:S04]  /*daa0*/  LDL R2, [R1+0x7ec] ;  /* 0x0007ec0001027983 */ /* 0x000e280000100800 */
[----:B------:R-:W0:Y:S01]  /*dab0*/  LDL R3, [R1+0x7f0] ;  /* 0x0007f00001037983 */ /* 0x000e220000100800 */
[----:B------:R-:W-:Y:S02]  /*dac0*/  PRMT R128, RZ, 0x7610, R128 ;  /* 0x00007610ff807816 */ /* 0x000fe40000000080 */
[----:B------:R-:W-:-:S02]  /*dad0*/  ISETP.GT.AND P0, PT, R0, 0x1a, PT ;  /* 0x0000001a0000780c */ /* 0x000fc40003f04270 */
[----:B------:R-:W-:Y:S02]  /*dae0*/  PRMT R252, RZ, 0x7610, R252 ;  /* 0x00007610fffc7816 */ /* 0x000fe400000000fc */
[----:B------:R-:W-:Y:S02]  /*daf0*/  PRMT R250, RZ, 0x7610, R250 ;  /* 0x00007610fffa7816 */ /* 0x000fe400000000fa */
[----:B------:R-:W-:Y:S02]  /*db00*/  PRMT R142, RZ, 0x7610, R142 ;  /* 0x00007610ff8e7816 */ /* 0x000fe4000000008e */
[----:B0-----:R-:W-:-:S04]  /*db10*/  @P1 LOP3.LUT R3, R3, R2, RZ, 0x3c, !PT ;  /* 0x0000000203031212 */ /* 0x001fc800078e3cff */
[----:B------:R-:W-:-:S04]  /*db20*/  @P1 LOP3.LUT R2, R3, R2, RZ, 0x3c, !PT ;  /* 0x0000000203021212 */ /* 0x000fc800078e3cff */
[----:B------:R-:W-:-:S05]  /*db30*/  @P1 LOP3.LUT R3, R3, R2, RZ, 0x3c, !PT ;  /* 0x0000000203031212 */ /* 0x000fca00078e3cff */
[----:B------:R0:W3:Y:S02]  /*db40*/  @P1 LDG.E.U8 R128, desc[UR56][R2.64] ;  /* 0x0000003802801981 */ /* 0x0000e4000c1e1100 */
[----:B0-----:R-:W-:Y:S02]  /*db50*/  @P1 IMAD.MOV.U32 R2, RZ, RZ, R134 ;  /* 0x000000ffff021224 */ /* 0x001fe400078e0086 */
[----:B------:R-:W-:Y:S01]  /*db60*/  @P1 IMAD.MOV.U32 R3, RZ, RZ, R140 ;  /* 0x000000ffff031224 */ /* 0x000fe200078e008c */
[----:B------:R-:W3:Y:S04]  /*db70*/  LDL R134, [R1+0x7c8] ;  /* 0x0007c80001867983 */ /* 0x000ee80000100800 */
[----:B------:R2:W3:Y:S04]  /*db80*/  @P1 LDG.E.U8 R252, desc[UR56][R2.64] ;  /* 0x0000003802fc1981 */ /* 0x0004e8000c1e1100 */
[----:B------:R-:W3:Y:S01]  /*db90*/  LDL R140, [R1+0x7c4] ;  /* 0x0007c400018c7983 */ /* 0x000ee20000100800 */
[----:B--2---:R-:W-:-:S02]  /*dba0*/  @P1 IMAD.MOV.U32 R2, RZ, RZ, R150 ;  /* 0x000000ffff021224 */ /* 0x004fc400078e0096 */
[----:B------:R-:W-:Y:S01]  /*dbb0*/  @P1 IMAD.MOV.U32 R3, RZ, RZ, R151 ;  /* 0x000000ffff031224 */ /* 0x000fe200078e0097 */
[----:B------:R-:W-:Y:S01]  /*dbc0*/  PRMT R17, RZ, 0x7610, R17 ;  /* 0x00007610ff117816 */ /* 0x000fe20000000011 */
[----:B------:R-:W2:Y:S04]  /*dbd0*/  LDL R151, [R1+0x7c0] ;  /* 0x0007c00001977983 */ /* 0x000ea80000100800 */
[----:B------:R4:W2:Y:S01]  /*dbe0*/  @P1 LDG.E.U8 R250, desc[UR56][R2.64] ;  /* 0x0000003802fa1981 */ /* 0x0008a2000c1e1100 */
[----:B------:R-:W-:-:S03]  /*dbf0*/  PRMT R16, RZ, 0x7610, R16 ;  /* 0x00007610ff107816 */ /* 0x000fc60000000010 */
[----:B------:R-:W2:Y:S01]  /*dc00*/  LDL R150, [R1+0x7b4] ;  /* 0x0007b40001967983 */ /* 0x000ea20000100800 */
[----:B----4-:R-:W-:Y:S02]  /*dc10*/  @P0 IMAD.MOV.U32 R2, RZ, RZ, R146 ;  /* 0x000000ffff020224 */ /* 0x010fe400078e0092 */
[----:B------:R-:W-:Y:S01]  /*dc20*/  @P0 IMAD.MOV.U32 R3, RZ, RZ, R149 ;  /* 0x000000ffff030224 */ /* 0x000fe200078e0095 */
[----:B------:R-:W4:Y:S04]  /*dc30*/  LDL R146, [R1+0x7ac] ;  /* 0x0007ac0001927983 */ /* 0x000f280000100800 */
[----:B------:R0:W2:Y:S04]  /*dc40*/  @P0 LDG.E.U8 R142, desc[UR56][R2.64] ;  /* 0x00000038028e0981 */ /* 0x0000a8000c1e1100 */
[----:B------:R-:W4:Y:S04]  /*dc50*/  LDL R149, [R1+0x7b8] ;  /* 0x0007b80001957983 */ /* 0x000f280000100800 */
[----:B------:R-:W0:Y:S04]  /*dc60*/  LDL R2, [R1+0x7cc] ;  /* 0x0007cc0001027983 */ /* 0x000e280000100800 */
[----:B------:R-:W0:Y:S02]  /*dc70*/  LDL R3, [R1+0x7d0] ;  /* 0x0007d00001037983 */ /* 0x000e240000100800 */
[----:B0-----:R-:W-:-:S04]  /*dc80*/  @P0 LOP3.LUT R3, R3, R2, RZ, 0x3c, !PT ;  /* 0x0000000203030212 */ /* 0x001fc800078e3cff */
[----:B------:R-:W-:-:S04]  /*dc90*/  @P0 LOP3.LUT R2, R3, R2, RZ, 0x3c, !PT ;  /* 0x0000000203020212 */ /* 0x000fc800078e3cff */
[----:B------:R-:W-:-:S05]  /*dca0*/  @P0 LOP3.LUT R3, R3, R2, RZ, 0x3c, !PT ;  /* 0x0000000203030212 */ /* 0x000fca00078e3cff */
[----:B------:R3:W4:Y:S02]  /*dcb0*/  @P0 LDG.E.U8 R17, desc[UR56][R2.64] ;  /* 0x0000003802110981 */ /* 0x000724000c1e1100 */
[----:B---3--:R-:W-:Y:S02]  /*dcc0*/  @P0 IMAD.MOV.U32 R2, RZ, RZ, R134 ;  /* 0x000000ffff020224 */ /* 0x008fe400078e0086 */
[----:B------:R-:W-:-:S05]  /*dcd0*/  @P0 IMAD.MOV.U32 R3, RZ, RZ, R140 ;  /* 0x000000ffff030224 */ /* 0x000fca00078e008c */
[----:B------:R-:W3:Y:S04]  /*dce0*/  @P0 LDG.E.U8 R16, desc[UR56][R2.64] ;  /* 0x0000003802100981 */ /* 0x000ee8000c1e1100 */
[----:B--2---:R0:W-:Y:S04]  /*dcf0*/  STL [R1+0x138], R142 ;  /* 0x0001388e01007387 */ /* 0x0041e80000100800 */
[----:B0-----:R-:W2:Y:S04]  /*dd00*/  LDL R142, [R1+0x7b0] ;  /* 0x0007b000018e7983 */ /* 0x001ea80000100800 */
[----:B----4-:R0:W-:Y:S04]  /*dd10*/  STL [R1+0x130], R17 ;  /* 0x0001301101007387 */ /* 0x0101e80000100800 */
[----:B0-----:R-:W4:Y:S04]  /*dd20*/  LDL.LU R17, [R1+0x1154] ;  /* 0x0011540001117983 */ /* 0x001f280000300800 */
[----:B------:R-:W4:Y:S04]  /*dd30*/  LDL R140, [R1+0x7a4] ;  /* 0x0007a400018c7983 */ /* 0x000f280000100800 */
[----:B------:R-:W4:Y:S04]  /*dd40*/  LDL R134, [R1+0x7a8] ;  /* 0x0007a80001867983 */ /* 0x000f280000100800 */
[----:B---3--:R0:W-:Y:S04]  /*dd50*/  STL [R1+0x134], R16 ;  /* 0x0001341001007387 */ /* 0x0081e80000100800 */
[----:B0-----:R-:W3:Y:S04]  /*dd60*/  LDL.LU R16, [R1+0x1150] ;  /* 0x0011500001107983 */ /* 0x001ee80000300800 */
[----:B------:R-:W2:Y:S01]  /*dd70*/  LDL R3, [R1+0x7bc] ;  /* 0x0007bc0001037983 */ /* 0x000ea20000100800 */
[----:B------:R-:W-:Y:S01]  /*dd80*/  PRMT R136, RZ, 0x7610, R136 ;  /* 0x00007610ff887816 */ /* 0x000fe20000000088 */
[----:B------:R-:W-:Y:S01]  /*dd90*/  @P0 IMAD.MOV.U32 R2, RZ, RZ, R151 ;  /* 0x000000ffff020224 */ /* 0x000fe200078e0097 */
[----:B------:R-:W-:-:S02]  /*dda0*/  ISETP.GT.AND P1, PT, R0, 0x1b, PT ;  /* 0x0000001b0000780c */ /* 0x000fc40003f24270 */
[----:B------:R-:W-:Y:S02]  /*ddb0*/  PRMT R143, RZ, 0x7610, R143 ;  /* 0x00007610ff8f7816 */ /* 0x000fe4000000008f */
[----:B------:R-:W-:Y:S01]  /*ddc0*/  PRMT R141, RZ, 0x7610, R141 ;  /* 0x00007610ff8d7816 */ /* 0x000fe2000000008d */
[----:B--2---:R0:W2:Y:S08]  /*ddd0*/  @P0 LDG.E.U8 R136, desc[UR56][R2.64] ;  /* 0x0000003802880981 */ /* 0x0040b0000c1e1100 */
[----:B0-----:R-:W-:-:S02]  /*dde0*/  @P1 IMAD.MOV.U32 R2, RZ, RZ, R149 ;  /* 0x000000ffff021224 */ /* 0x001fc400078e0095 */
[----:B------:R-:W-:-:S05]  /*ddf0*/  @P1 IMAD.MOV.U32 R3, RZ, RZ, R150 ;  /* 0x000000ffff031224 */ /* 0x000fca00078e0096 */
[----:B------:R0:W3:Y:S01]  /*de00*/  @P1 LDG.E.U8 R143, desc[UR56][R2.64] ;  /* 0x00000038028f1981 */ /* 0x0000e2000c1e1100 */
[----:B------:R-:W-:Y:S01]  /*de10*/  PRMT R251, RZ, 0x7610, R251 ;  /* 0x00007610fffb7816 */ /* 0x000fe200000000fb */
[----:B0-----:R-:W-:Y:S02]  /*de20*/  @P1 IMAD.MOV.U32 R2, RZ, RZ, R142 ;  /* 0x000000ffff021224 */ /* 0x001fe400078e008e */
[----:B------:R-:W-:-:S05]  /*de30*/  @P1 IMAD.MOV.U32 R3, RZ, RZ, R146 ;  /* 0x000000ffff031224 */ /* 0x000fca00078e0092 */
[----:B------:R4:W3:Y:S02]  /*de40*/  @P1 LDG.E.U8 R141, desc[UR56][R2.64] ;  /* 0x00000038028d1981 */ /* 0x0008e4000c1e1100 */
[----:B----4-:R-:W-:Y:S02]  /*de50*/  @P1 IMAD.MOV.U32 R2, RZ, RZ, R134 ;  /* 0x000000ffff021224 */ /* 0x010fe400078e0086 */
[----:B------:R-:W-:-:S05]  /*de60*/  @P1 IMAD.MOV.U32 R3, RZ, RZ, R140 ;  /* 0x000000ffff031224 */ /* 0x000fca00078e008c */
[----:B------:R0:W4:Y:S04]  /*de70*/  @P1 LDG.E.U8 R251, desc[UR56][R2.64] ;  /* 0x0000003802fb1981 */ /* 0x000128000c1e1100 */
[----:B--2---:R1:W-:Y:S04]  /*de80*/  STL [R1+0x12c], R136 ;  /* 0x00012c8801007387 */ /* 0x0043e80000100800 */
[----:B------:R-:W2:Y:S01]  /*de90*/  LDL R3, [R1+0x79c] ;  /* 0x00079c0001037983 */ /* 0x000ea20000100800 */
[----:B------:R-:W-:-:S03]  /*dea0*/  PRMT R125, RZ, 0x7610, R125 ;  /* 0x00007610ff7d7816 */ /* 0x000fc6000000007d */
[----:B------:R-:W3:Y:S04]  /*deb0*/  LDL R151, [R1+0x798] ;  /* 0x0007980001977983 */ /* 0x000ee80000100800 */
[----:B-1----:R-:W0:Y:S01]  /*dec0*/  LDL R136, [R1+0x7a0] ;  /* 0x0007a00001887983 */ /* 0x002e220000100800 */
[----:B------:R-:W-:Y:S02]  /*ded0*/  ISETP.GT.AND P0, PT, R0, 0x1c, PT ;  /* 0x0000001c0000780c */ /* 0x000fe40003f04270 */
[----:B------:R-:W-:Y:S01]  /*dee0*/  PRMT R135, RZ, 0x7610, R135 ;  /* 0x00007610ff877816 */ /* 0x000fe20000000087 */
[----:B------:R-:W4:Y:S04]  /*def0*/  LDL R150, [R1+0x78c] ;  /* 0x00078c0001967983 */ /* 0x000f280000100800 */
[----:B------:R-:W4:Y:S04]  /*df00*/  LDL R149, [R1+0x790] ;  /* 0x0007900001957983 */ /* 0x000f280000100800 */
[----:B------:R-:W4:Y:S04]  /*df10*/  LDL R146, [R1+0x784] ;  /* 0x0007840001927983 */ /* 0x000f280000100800 */
[----:B------:R-:W4:Y:S04]  /*df20*/  LDL R134, [R1+0x788] ;  /* 0x0007880001867983 */ /* 0x000f280000100800 */
[----:B------:R-:W4:Y:S04]  /*df30*/  LDL R142, [R1+0x77c] ;  /* 0x00077c00018e7983 */ /* 0x000f280000100800 */
[----:B------:R-:W4:Y:S01]  /*df40*/  LDL R140, [R1+0x780] ;  /* 0x00078000018c7983 */ /* 0x000f220000100800 */
[----:B0-----:R-:W-:-:S03]  /*df50*/  @P1 IMAD.MOV.U32 R2, RZ, RZ, R136 ;  /* 0x000000ffff021224 */ /* 0x001fc600078e0088 */
[----:B------:R-:W4:Y:S04]  /*df60*/  LDL R136, [R1+0x778] ;  /* 0x0007780001887983 */ /* 0x000f280000100800 */
[----:B--2---:R3:W2:Y:S04]  /*df70*/  @P1 LDG.E.U8 R125, desc[UR56][R2.64] ;  /* 0x00000038027d1981 */ /* 0x0046a8000c1e1100 */
[----:B------:R-:W4:Y:S01]  /*df80*/  LDL R3, [R1+0x794] ;  /* 0x0007940001037983 */ /* 0x000f220000100800 */
[----:B---3--:R-:W-:-:S05]  /*df90*/  @P0 IMAD.MOV.U32 R2, RZ, RZ, R151 ;  /* 0x000000ffff020224 */ /* 0x008fca00078e0097 */
[----:B----4-:R0:W3:Y:S01]  /*dfa0*/  @P0 LDG.E.U8 R135, desc[UR56][R2.64] ;  /* 0x0000003802870981 */ /* 0x0100e2000c1e1100 */
[----:B------:R-:W-:Y:S02]  /*dfb0*/  PRMT R148, RZ, 0x7610, R148 ;  /* 0x00007610ff947816 */ /* 0x000fe40000000094 */
[----:B------:R-:W-:Y:S02]  /*dfc0*/  ISETP.GT.AND P1, PT, R0, 0x1d, PT ;  /* 0x0000001d0000780c */ /* 0x000fe40003f24270 */
[----:B------:R-:W-:Y:S01]  /*dfd0*/  PRMT R144, RZ, 0x7610, R144 ;  /* 0x00007610ff907816 */ /* 0x000fe20000000090 */
[----:B0-----:R-:W-:Y:S02]  /*dfe0*/  @P0 IMAD.MOV.U32 R2, RZ, RZ, R149 ;  /* 0x000000ffff020224 */ /* 0x001fe400078e0095 */
[----:B------:R-:W-:-:S05]  /*dff0*/  @P0 IMAD.MOV.U32 R3, RZ, RZ, R150 ;  /* 0x000000ffff030224 */ /* 0x000fca00078e0096 */
[----:B------:R0:W4:Y:S04]  /*e000*/  @P0 LDG.E.U8 R148, desc[UR56][R2.64] ;  /* 0x0000003802940981 */ /* 0x000128000c1e1100 */
[----:B---3--:R1:W-:Y:S04]  /*e010*/  STL [R1+0x128], R135 ;  /* 0x0001288701007387 */ /* 0x0083e80000100800 */
[----:B-1----:R-:W3:Y:S01]  /*e020*/  LDL R135, [R1+0x770] ;  /* 0x0007700001877983 */ /* 0x002ee20000100800 */
[----:B0-----:R-:W-:Y:S02]  /*e030*/  @P0 IMAD.MOV.U32 R2, RZ, RZ, R134 ;  /* 0x000000ffff020224 */ /* 0x001fe400078e0086 */
[----:B------:R-:W-:Y:S01]  /*e040*/  @P0 IMAD.MOV.U32 R3, RZ, RZ, R146 ;  /* 0x000000ffff030224 */ /* 0x000fe200078e0092 */
[----:B------:R-:W-:Y:S01]  /*e050*/  PRMT R138, RZ, 0x7610, R138 ;  /* 0x00007610ff8a7816 */ /* 0x000fe2000000008a */
[----:B------:R-:W2:Y:S04]  /*e060*/  LDL R134, [R1+0x768] ;  /* 0x0007680001867983 */ /* 0x000ea80000100800 */
[----:B------:R0:W4:Y:S01]  /*e070*/  @P0 LDG.E.U8 R144, desc[UR56][R2.64] ;  /* 0x0000003802900981 */ /* 0x000122000c1e1100 */
[----:B------:R-:W-:-:S03]  /*e080*/  PRMT R126, RZ, 0x7610, R126 ;  /* 0x00007610ff7e7816 */ /* 0x000fc6000000007e */
[----:B------:R1:W-:Y:S01]  /*e090*/  STL [R1+0xd50], R88 ;  /* 0x000d505801007387 */ /* 0x0003e20000100800 */
[----:B0-----:R-:W-:Y:S02]  /*e0a0*/  @P0 IMAD.MOV.U32 R2, RZ, RZ, R140 ;  /* 0x000000ffff020224 */ /* 0x001fe400078e008c */
[----:B------:R-:W-:-:S05]  /*e0b0*/  @P0 IMAD.MOV.U32 R3, RZ, RZ, R142 ;  /* 0x000000ffff030224 */ /* 0x000fca00078e008e */
[----:B------:R0:W4:Y:S01]  /*e0c0*/  @P0 LDG.E.U8 R138, desc[UR56][R2.64] ;  /* 0x00000038028a0981 */ /* 0x000122000c1e1100 */
[----:B------:R-:W-:Y:S01]  /*e0d0*/  PRMT R124, RZ, 0x7610, R124 ;  /* 0x00007610ff7c7816 */ /* 0x000fe2000000007c */
[----:B0-----:R-:W-:Y:S02]  /*e0e0*/  @P1 IMAD.MOV.U32 R2, RZ, RZ, R136 ;  /* 0x000000ffff021224 */ /* 0x001fe400078e0088 */
[----:B------:R-:W-:Y:S02]  /*e0f0*/  @P1 IMAD.MOV.U32 R3, RZ, RZ, R88 ;  /* 0x000000ffff031224 */ /* 0x000fe400078e0058 */
[----:B-1----:R-:W4:Y:S04]  /*e100*/  LDL.LU R88, [R1+0x760] ;  /* 0x0007600001587983 */ /* 0x002f280000300800 */
[----:B------:R0:W4:Y:S04]  /*e110*/  @P1 LDG.E.U8 R126, desc[UR56][R2.64] ;  /* 0x00000038027e1981 */ /* 0x000128000c1e1100 */
[----:B------:R1:W-:Y:S01]  /*e120*/  STL [R1+0xd4c], R90 ;  /* 0x000d4c5a01007387 */ /* 0x0003e20000100800 */
[----:B0-----:R-:W-:-:S03]  /*e130*/  @P1 IMAD.MOV.U32 R3, RZ, RZ, R90 ;  /* 0x000000ffff031224 */ /* 0x001fc600078e005a */
[----:B-1----:R-:W4:Y:S04]  /*e140*/  LDL.LU R90, [R1+0x758] ;  /* 0x00075800015a7983 */ /* 0x002f280000300800 */
[----:B------:R0:W-:Y:S01]  /*e150*/  STL [R1+0xd48], R92 ;  /* 0x000d485c01007387 */ /* 0x0001e20000100800 */
[----:B---3--:R-:W-:-:S05]  /*e160*/  @P1 IMAD.MOV.U32 R2, RZ, RZ, R135 ;  /* 0x000000ffff021224 */ /* 0x008fca00078e0087 */
[----:B------:R1:W3:Y:S02]  /*e170*/  @P1 LDG.E.U8 R124, desc[UR56][R2.64] ;  /* 0x00000038027c1981 */ /* 0x0002e4000c1e1100 */
[----:B-1----:R-:W-:Y:S02]  /*e180*/  @P1 IMAD.MOV.U32 R3, RZ, RZ, R92 ;  /* 0x000000ffff031224 */ /* 0x002fe400078e005c */
[----:B0-----:R-:W3:Y:S01]  /*e190*/  LDL.LU R92, [R1+0x750] ;  /* 0x00075000015c7983 */ /* 0x001ee20000300800 */
[----:B------:R-:W-:Y:S01]  /*e1a0*/  ISETP.GT.AND P0, PT, R0, 0x1e, PT ;  /* 0x0000001e0000780c */ /* 0x000fe20003f04270 */
[----:B--2---:R-:W-:Y:S01]  /*e1b0*/  @P1 IMAD.MOV.U32 R2, RZ, RZ, R134 ;  /* 0x000000ffff021224 */ /* 0x004fe200078e0086 */
[----:B------:R-:W-:Y:S02]  /*e1c0*/  PRMT R200, RZ, 0x7610, R200 ;  /* 0x00007610ffc87816 */ /* 0x000fe400000000c8 */
[----:B------:R-:W-:-:S04]  /*e1d0*/  PRMT R183, RZ, 0x7610, R183 ;  /* 0x00007610ffb77816 */ /* 0x000fc800000000b7 */
[----:B------:R0:W2:Y:S01]  /*e1e0*/  @P1 LDG.E.U8 R200, desc[UR56][R2.64] ;  /* 0x0000003802c81981 */ /* 0x0000a2000c1e1100 */
[----:B------:R-:W-:Y:S01]  /*e1f0*/  PRMT R133, RZ, 0x7610, R133 ;  /* 0x00007610ff857816 */ /* 0x000fe20000000085 */
[----:B0-----:R-:W-:Y:S02]  /*e200*/  @P1 IMAD.MOV.U32 R3, RZ, RZ, R94 ;  /* 0x000000ffff031224 */ /* 0x001fe400078e005e */
[----:B----4-:R-:W-:-:S05]  /*e210*/  @P1 IMAD.MOV.U32 R2, RZ, RZ, R88 ;  /* 0x000000ffff021224 */ /* 0x010fca00078e0058 */
[----:B------:R0:W4:Y:S01]  /*e220*/  @P1 LDG.E.U8 R183, desc[UR56][R2.64] ;  /* 0x0000003802b71981 */ /* 0x000122000c1e1100 */
[----:B------:R-:W-:Y:S01]  /*e230*/  PRMT R132, RZ, 0x7610, R132 ;  /* 0x00007610ff847816 */ /* 0x000fe20000000084 */
[----:B0-----:R-:W-:Y:S02]  /*e240*/  @P0 IMAD.MOV.U32 R3, RZ, RZ, R96 ;  /* 0x000000ffff030224 */ /* 0x001fe400078e0060 */
[----:B------:R-:W-:-:S05]  /*e250*/  @P0 IMAD.MOV.U32 R2, RZ, RZ, R90 ;  /* 0x000000ffff020224 */ /* 0x000fca00078e005a */
[----:B------:R0:W2:Y:S01]  /*e260*/  @P0 LDG.E.U8 R133, desc[UR56][R2.64] ;  /* 0x0000003802850981 */ /* 0x0000a2000c1e1100 */
[----:B------:R-:W-:Y:S01]  /*e270*/  PRMT R131, RZ, 0x7610, R131 ;  /* 0x00007610ff837816 */ /* 0x000fe20000000083 */
[----:B0-----:R-:W-:Y:S02]  /*e280*/  @P0 IMAD.MOV.U32 R3, RZ, RZ, R98 ;  /* 0x000000ffff030224 */ /* 0x001fe400078e0062 */
[----:B------:R-:W-:Y:S04]  /*e290*/  STL [R1+0x1000], R88 ;  /* 0x0010005801007387 */ /* 0x000fe80000100800 */
[----:B------:R-:W-:Y:S04]  /*e2a0*/  STL [R1+0xffc], R94 ;  /* 0x000ffc5e01007387 */ /* 0x000fe80000100800 */
[----:B------:R-:W-:Y:S04]  /*e2b0*/  STL [R1+0x120], R148 ;  /* 0x0001209401007387 */ /* 0x000fe80000100800 */
[----:B------:R0:W-:Y:S02]  /*e2c0*/  STL [R1+0x1008], R90 ;  /* 0x0010085a01007387 */ /* 0x0001e40000100800 */
[----:B0-----:R-:W-:Y:S01]  /*e2d0*/  PRMT R90, RZ, 0x7610, R90 ;  /* 0x00007610ff5a7816 */ /* 0x001fe2000000005a */
[----:B---3--:R-:W-:-:S05]  /*e2e0*/  @P0 IMAD.MOV.U32 R2, RZ, RZ, R92 ;  /* 0x000000ffff020224 */ /* 0x008fca00078e005c */
[----:B------:R0:W3:Y:S02]  /*e2f0*/  @P0 LDG.E.U8 R132, desc[UR56][R2.64] ;  /* 0x0000003802840981 */ /* 0x0000e4000c1e1100 */
[----:B0-----:R-:W-:Y:S02]  /*e300*/  @P0 IMAD.MOV.U32 R2, RZ, RZ, R89 ;  /* 0x000000ffff020224 */ /* 0x001fe400078e0059 */
[----:B------:R-:W-:-:S05]  /*e310*/  @P0 IMAD.MOV.U32 R3, RZ, RZ, R100 ;  /* 0x000000ffff030224 */ /* 0x000fca00078e0064 */
[----:B------:R0:W4:Y:S02]  /*e320*/  @P0 LDG.E.U8 R131, desc[UR56][R2.64] ;  /* 0x0000003802830981 */ /* 0x000124000c1e1100 */
[----:B0-----:R-:W-:Y:S02]  /*e330*/  @P0 IMAD.MOV.U32 R2, RZ, RZ, R91 ;  /* 0x000000ffff020224 */ /* 0x001fe400078e005b */
[----:B------:R-:W-:-:S05]  /*e340*/  @P0 IMAD.MOV.U32 R3, RZ, RZ, R102 ;  /* 0x000000ffff030224 */ /* 0x000fca00078e0066 */
[----:B------:R0:W2:Y:S01]  /*e350*/  @P0 LDG.E.U8 R90, desc[UR56][R2.64] ;  /* 0x00000038025a0981 */ /* 0x0000a2000c1e1100 */
[----:B------:R-:W-:Y:S02]  /*e360*/  ISETP.GT.AND P1, PT, R0, 0x1f, PT ;  /* 0x0000001f0000780c */ /* 0x000fe40003f24270 */
[----:B------:R-:W-:Y:S02]  /*e370*/  PRMT R139, RZ, 0x7610, R139 ;  /* 0x00007610ff8b7816 */ /* 0x000fe4000000008b */
[----:B------:R-:W-:-:S09]  /*e380*/  PRMT R137, RZ, 0x7610, R137 ;  /* 0x00007610ff897816 */ /* 0x000fd20000000089 */
[----:B0-----:R-:W-:Y:S02]  /*e390*/  @P1 IMAD.MOV.U32 R2, RZ, RZ, R93 ;  /* 0x000000ffff021224 */ /* 0x001fe400078e005d */
[----:B------:R-:W-:-:S05]  /*e3a0*/  @P1 IMAD.MOV.U32 R3, RZ, RZ, R104 ;  /* 0x000000ffff031224 */ /* 0x000fca00078e0068 */
[----:B------:R0:W4:Y:S01]  /*e3b0*/  @P1 LDG.E.U8 R139, desc[UR56][R2.64] ;  /* 0x00000038028b1981 */ /* 0x000122000c1e1100 */
[----:B------:R-:W-:Y:S02]  /*e3c0*/  ISETP.GT.AND P0, PT, R0, 0x20, PT ;  /* 0x000000200000780c */ /* 0x000fe40003f04270 */
[----:B------:R-:W-:Y:S01]  /*e3d0*/  PRMT R249, RZ, 0x7610, R249 ;  /* 0x00007610fff97816 */ /* 0x000fe200000000f9 */
[----:B0-----:R-:W-:Y:S02]  /*e3e0*/  @P1 IMAD.MOV.U32 R2, RZ, RZ, R95 ;  /* 0x000000ffff021224 */ /* 0x001fe400078e005f */
[----:B------:R-:W-:-:S05]  /*e3f0*/  @P1 IMAD.MOV.U32 R3, RZ, RZ, R106 ;  /* 0x000000ffff031224 */ /* 0x000fca00078e006a */
[----:B------:R0:W4:Y:S01]  /*e400*/  @P1 LDG.E.U8 R137, desc[UR56][R2.64] ;  /* 0x0000003802891981 */ /* 0x000122000c1e1100 */
[----:B------:R-:W-:Y:S01]  /*e410*/  PRMT R248, RZ, 0x7610, R248 ;  /* 0x00007610fff87816 */ /* 0x000fe200000000f8 */
[----:B0-----:R-:W-:Y:S02]  /*e420*/  @P1 IMAD.MOV.U32 R2, RZ, RZ, R97 ;  /* 0x000000ffff021224 */ /* 0x001fe400078e0061 */
[----:B------:R-:W-:Y:S01]  /*e430*/  @P1 IMAD.MOV.U32 R3, RZ, RZ, R108 ;  /* 0x000000ffff031224 */ /* 0x000fe200078e006c */
[----:B------:R-:W-:Y:S04]  /*e440*/  STL [R1+0x1004], R96 ;  /* 0x0010046001007387 */ /* 0x000fe80000100800 */
[----:B------:R0:W4:Y:S01]  /*e450*/  @P1 LDG.E.U8 R249, desc[UR56][R2.64] ;  /* 0x0000003802f91981 */ /* 0x000122000c1e1100 */
[----:B------:R-:W-:-:S03]  /*e460*/  PRMT R119, RZ, 0x7610, R119 ;  /* 0x00007610ff777816 */ /* 0x000fc60000000077 */
[----:B------:R-:W-:Y:S01]  /*e470*/  STL [R1+0x124], R144 ;  /* 0x0001249001007387 */ /* 0x000fe20000100800 */
[----:B0-----:R-:W-:Y:S02]  /*e480*/  @P1 IMAD.MOV.U32 R2, RZ, RZ, R99 ;  /* 0x000000ffff021224 */ /* 0x001fe400078e0063 */
[----:B------:R-:W-:Y:S01]  /*e490*/  @P1 IMAD.MOV.U32 R3, RZ, RZ, R110 ;  /* 0x000000ffff031224 */ /* 0x000fe200078e006e */
[----:B------:R-:W-:Y:S04]  /*e4a0*/  STL [R1+0x1010], R92 ;  /* 0x0010105c01007387 */ /* 0x000fe80000100800 */
[----:B------:R0:W4:Y:S04]  /*e4b0*/  @P1 LDG.E.U8 R248, desc[UR56][R2.64] ;  /* 0x0000003802f81981 */ /* 0x000128000c1e1100 */
[----:B------:R1:W-:Y:S04]  /*e4c0*/  STL [R1+0x100c], R98 ;  /* 0x00100c6201007387 */ /* 0x0003e80000100800 */
[----:B------:R-:W-:Y:S01]  /*e4d0*/  STL [R1+0x11c], R138 ;  /* 0x00011c8a01007387 */ /* 0x000fe20000100800 */
[----:B0-----:R-:W-:-:S02]  /*e4e0*/  @P0 IMAD.MOV.U32 R2, RZ, RZ, R101 ;  /* 0x000000ffff020224 */ /* 0x001fc400078e0065 */
[----:B------:R-:W-:Y:S01]  /*e4f0*/  @P0 IMAD.MOV.U32 R3, RZ, RZ, R112 ;  /* 0x000000ffff030224 */ /* 0x000fe200078e0070 */
[----:B------:R-:W-:Y:S01]  /*e500*/  STL [R1+0x1018], R89 ;  /* 0x0010185901007387 */ /* 0x000fe20000100800 */
[----:B-1----:R-:W-:-:S03]  /*e510*/  PRMT R98, RZ, 0x7610, R98 ;  /* 0x00007610ff627816 */ /* 0x002fc60000000062 */
[----:B------:R-:W-:Y:S04]  /*e520*/  STL [R1+0x1014], R100 ;  /* 0x0010146401007387 */ /* 0x000fe80000100800 */
[----:B------:R0:W-:Y:S04]  /*e530*/  STL [R1+0x1020], R91 ;  /* 0x0010205b01007387 */ /* 0x0001e80000100800 */
[----:B------:R1:W-:Y:S04]  /*e540*/  STL [R1+0x101c], R102 ;  /* 0x00101c6601007387 */ /* 0x0003e80000100800 */
[----:B------:R0:W4:Y:S02]  /*e550*/  @P0 LDG.E.U8 R119, desc[UR56][R2.64] ;  /* 0x0000003802770981 */ /* 0x000124000c1e1100 */
[----:B0-----:R-:W-:-:S02]  /*e560*/  @P0 IMAD.MOV.U32 R2, RZ, RZ, R103 ;  /* 0x000000ffff020224 */ /* 0x001fc400078e0067 */
[----:B------:R-:W-:-:S05]  /*e570*/  @P0 IMAD.MOV.U32 R3, RZ, RZ, R114 ;  /* 0x000000ffff030224 */ /* 0x000fca00078e0072 */
[----:B------:R0:W4:Y:S01]  /*e580*/  @P0 LDG.E.U8 R98, desc[UR56][R2.64] ;  /* 0x0000003802620981 */ /* 0x000122000c1e1100 */
[----:B------:R-:W-:Y:S01]  /*e590*/  PRMT R91, RZ, 0x7610, R91 ;  /* 0x00007610ff5b7816 */ /* 0x000fe2000000005b */
[----:B0-----:R-:W-:Y:S02]  /*e5a0*/  @P0 IMAD.MOV.U32 R2, RZ, RZ, R105 ;  /* 0x000000ffff020224 */ /* 0x001fe400078e0069 */
[----:B------:R-:W-:Y:S01]  /*e5b0*/  @P0 IMAD.MOV.U32 R3, RZ, RZ, R116 ;  /* 0x000000ffff030224 */ /* 0x000fe200078e0074 */
[----:B--2---:R0:W-:Y:S04]  /*e5c0*/  STL [R1+0x108], R90 ;  /* 0x0001085a01007387 */ /* 0x0041e80000100800 */
[----:B-1----:R-:W2:Y:S04]  /*e5d0*/  LDL R102, [R1+0x6ec] ;  /* 0x0006ec0001667983 */ /* 0x002ea80000100800 */
[----:B0-----:R-:W2:Y:S04]  /*e5e0*/  LDL R90, [R1+0x6f4] ;  /* 0x0006f400015a7983 */ /* 0x001ea80000100800 */
[----:B------:R-:W-:Y:S04]  /*e5f0*/  STL [R1+0x1028], R93 ;  /* 0x0010285d01007387 */ /* 0x000fe80000100800 */
[----:B------:R-:W-:Y:S04]  /*e600*/  STL [R1+0x1024], R104 ;  /* 0x0010246801007387 */ /* 0x000fe80000100800 */
[----:B------:R0:W-:Y:S02]  /*e610*/  STL [R1+0x1030], R95 ;  /* 0x0010305f01007387 */ /* 0x0001e40000100800 */
[----:B0-----:R-:W-:-:S06]  /*e620*/  PRMT R95, RZ, 0x7610, R95 ;  /* 0x00007610ff5f7816 */ /* 0x001fcc000000005f */
[----:B------:R0:W2:Y:S02]  /*e630*/  @P0 LDG.E.U8 R95, desc[UR56][R2.64] ;  /* 0x00000038025f0981 */ /* 0x0000a4000c1e1100 */
[----:B0-----:R-:W-:Y:S02]  /*e640*/  @P0 IMAD.MOV.U32 R2, RZ, RZ, R107 ;  /* 0x000000ffff020224 */ /* 0x001fe400078e006b */
[----:B------:R-:W-:-:S05]  /*e650*/  @P0 IMAD.MOV.U32 R3, RZ, RZ, R118 ;  /* 0x000000ffff030224 */ /* 0x000fca00078e0076 */
[----:B------:R2:W2:Y:S04]  /*e660*/  @P0 LDG.E.U8 R91, desc[UR56][R2.64] ;  /* 0x00000038025b0981 */ /* 0x0004a8000c1e1100 */
[----:B------:R-:W-:Y:S04]  /*e670*/  STL [R1+0x102c], R106 ;  /* 0x00102c6a01007387 */ /* 0x000fe80000100800 */
[----:B------:R-:W-:Y:S04]  /*e680*/  STL [R1+0x114], R133 ;  /* 0x0001148501007387 */ /* 0x000fe80000100800 */
[----:B------:R-:W-:Y:S04]  /*e690*/  STL [R1+0x1038], R97 ;  /* 0x0010386101007387 */ /* 0x000fe80000100800 */
[----:B------:R-:W-:Y:S04]  /*e6a0*/  STL [R1+0x1034], R108 ;  /* 0x0010346c01007387 */ /* 0x000fe80000100800 */
[----:B---3--:R-:W-:Y:S04]  /*e6b0*/  STL [R1+0x10c], R132 ;  /* 0x00010c8401007387 */ /* 0x008fe80000100800 */
[----:B------:R0:W-:Y:S04]  /*e6c0*/  STL [R1+0x1040], R99 ;  /* 0x0010406301007387 */ /* 0x0001e80000100800 */
[----:B------:R-:W-:Y:S04]  /*e6d0*/  STL [R1+0x103c], R110 ;  /* 0x00103c6e01007387 */ /* 0x000fe80000100800 */
[----:B----4-:R-:W-:Y:S01]  /*e6e0*/  STL [R1+0x110], R131 ;  /* 0x0001108301007387 */ /* 0x010fe20000100800 */
[----:B------:R-:W-:-:S03]  /*e6f0*/  ISETP.GT.AND P1, PT, R0, 0x21, PT ;  /* 0x000000210000780c */ /* 0x000fc60003f24270 */
[----:B------:R-:W-:Y:S04]  /*e700*/  STL [R1+0x1048], R101 ;  /* 0x0010486501007387 */ /* 0x000fe80000100800 */
[----:B------:R-:W-:Y:S04]  /*e710*/  STL [R1+0x1044], R112 ;  /* 0x0010447001007387 */ /* 0x000fe80000100800 */
[----:B0-----:R-:W3:Y:S04]  /*e720*/  LDL R99, [R1+0x6e4] ;  /* 0x0006e40001637983 */ /* 0x001ee80000100800 */
[----:B------:R-:W-:Y:S04]  /*e730*/  STL [R1+0x1050], R103 ;  /* 0x0010506701007387 */ /* 0x000fe80000100800 */
[----:B------:R-:W-:Y:S04]  /*e740*/  STL [R1+0x104c], R114 ;  /* 0x00104c7201007387 */ /* 0x000fe80000100800 */
[----:B------:R0:W-:Y:S04]  /*e750*/  STL [R1+0xfc], R98 ;  /* 0x0000fc6201007387 */ /* 0x0001e80000100800 */
[----:B0-----:R-:W4:Y:S04]  /*e760*/  LDL R98, [R1+0x6dc] ;  /* 0x0006dc0001627983 */ /* 0x001f280000100800 */
[----:B------:R-:W-:Y:S04]  /*e770*/  STL [R1+0x1058], R105 ;  /* 0x0010586901007387 */ /* 0x000fe80000100800 */
[----:B------:R-:W-:Y:S04]  /*e780*/  STL [R1+0x1054], R116 ;  /* 0x0010547401007387 */ /* 0x000fe80000100800 */
[----:B------:R-:W-:Y:S04]  /*e790*/  STL [R1+0x1060], R107 ;  /* 0x0010606b01007387 */ /* 0x000fe80000100800 */
[----:B------:R-:W-:Y:S04]  /*e7a0*/  STL [R1+0x105c], R118 ;  /* 0x00105c7601007387 */ /* 0x000fe80000100800 */
[----:B------:R-:W4:Y:S01]  /*e7b0*/  LDL R131, [R1+0x6d4] ;  /* 0x0006d40001837983 */ /* 0x000f220000100800 */
[----:B--2---:R-:W-:-:S03]  /*e7c0*/  @P1 IMAD.MOV.U32 R3, RZ, RZ, R90 ;  /* 0x000000ffff031224 */ /* 0x004fc600078e005a */
[----:B------:R0:W-:Y:S04]  /*e7d0*/  STL [R1+0x100], R95 ;  /* 0x0001005f01007387 */ /* 0x0001e80000100800 */
[----:B0-----:R-:W2:Y:S04]  /*e7e0*/  LDL R95, [R1+0x6cc] ;  /* 0x0006cc00015f7983 */ /* 0x001ea80000100800 */
[----:B------:R0:W-:Y:S04]  /*e7f0*/  STL [R1+0xf8], R91 ;  /* 0x0000f85b01007387 */ /* 0x0001e80000100800 */
[----:B------:R-:W2:Y:S04]  /*e800*/  LDL R90, [R1+0x6c8] ;  /* 0x0006c800015a7983 */ /* 0x000ea80000100800 */
[----:B0-----:R-:W2:Y:S04]  /*e810*/  LDL R91, [R1+0x6c4] ;  /* 0x0006c400015b7983 */ /* 0x001ea80000100800 */
[----:B------:R-:W-:Y:S04]  /*e820*/  STL [R1+0x1064], R109 ;  /* 0x0010646d01007387 */ /* 0x000fe80000100800 */
[----:B------:R0:W-:Y:S04]  /*e830*/  STL [R1+0x104], R119 ;  /* 0x0001047701007387 */ /* 0x0001e80000100800 */
[----:B0-----:R-:W2:Y:S01]  /*e840*/  LDL.LU R119, [R1+0x6d0] ;  /* 0x0006d00001777983 */ /* 0x001ea20000300800 */
[----:B------:R-:W-:Y:S01]  /*e850*/  PRMT R217, RZ, 0x7610, R217 ;  /* 0x00007610ffd97816 */ /* 0x000fe200000000d9 */
[----:B------:R-:W-:Y:S01]  /*e860*/  @P1 IMAD.MOV.U32 R2, RZ, RZ, R109 ;  /* 0x000000ffff021224 */ /* 0x000fe200078e006d */
[----:B------:R-:W-:Y:S01]  /*e870*/  PRMT R181, RZ, 0x7610, R181 ;  /* 0x00007610ffb57816 */ /* 0x000fe200000000b5 */
[----:B------:R-:W2:Y:S04]  /*e880*/  LDL R103, [R1+0x6bc] ;  /* 0x0006bc0001677983 */ /* 0x000ea80000100800 */
[----:B------:R0:W2:Y:S01]  /*e890*/  @P1 LDG.E.U8 R217, desc[UR56][R2.64] ;  /* 0x0000003802d91981 */ /* 0x0000a2000c1e1100 */
[----:B------:R-:W-:-:S02]  /*e8a0*/  ISETP.GT.AND P0, PT, R0, 0x22, PT ;  /* 0x000000220000780c */ /* 0x000fc40003f04270 */
[----:B------:R-:W-:Y:S01]  /*e8b0*/  PRMT R239, RZ, 0x7610, R239 ;  /* 0x00007610ffef7816 */ /* 0x000fe200000000ef */
[----:B0-----:R-:W-:Y:S02]  /*e8c0*/  @P1 IMAD.MOV.U32 R2, RZ, RZ, R111 ;  /* 0x000000ffff021224 */ /* 0x001fe400078e006f */
[----:B------:R-:W-:Y:S01]  /*e8d0*/  @P1 IMAD.MOV.U32 R3, RZ, RZ, R102 ;  /* 0x000000ffff031224 */ /* 0x000fe200078e0066 */
[----:B------:R-:W-:Y:S01]  /*e8e0*/  PRMT R219, RZ, 0x7610, R219 ;  /* 0x00007610ffdb7816 */ /* 0x000fe200000000db */
[----:B------:R-:W2:Y:S04]  /*e8f0*/  LDL R102, [R1+0x6c0] ;  /* 0x0006c00001667983 */ /* 0x000ea80000100800 */
[----:B------:R0:W2:Y:S02]  /*e900*/  @P1 LDG.E.U8 R181, desc[UR56][R2.64] ;  /* 0x0000003802b51981 */ /* 0x0000a4000c1e1100 */
[----:B0-----:R-:W-:-:S02]  /*e910*/  @P1 IMAD.MOV.U32 R2, RZ, RZ, R113 ;  /* 0x000000ffff021224 */ /* 0x001fc400078e0071 */
[----:B---3--:R-:W-:-:S05]  /*e920*/  @P1 IMAD.MOV.U32 R3, RZ, RZ, R99 ;  /* 0x000000ffff031224 */ /* 0x008fca00078e0063 */
[----:B------:R0:W3:Y:S01]  /*e930*/  @P1 LDG.E.U8 R239, desc[UR56][R2.64] ;  /* 0x0000003802ef1981 */ /* 0x0000e2000c1e1100 */
[----:B------:R-:W-:Y:S01]  /*e940*/  PRMT R122, RZ, 0x7610, R122 ;  /* 0x00007610ff7a7816 */ /* 0x000fe2000000007a */
[----:B0-----:R-:W-:Y:S02]  /*e950*/  @P1 IMAD.MOV.U32 R2, RZ, RZ, R115 ;  /* 0x000000ffff021224 */ /* 0x001fe400078e0073 */
[----:B----4-:R-:W-:-:S05]  /*e960*/  @P1 IMAD.MOV.U32 R3, RZ, RZ, R98 ;  /* 0x000000ffff031224 */ /* 0x010fca00078e0062 */
[----:B------:R0:W4:Y:S01]  /*e970*/  @P1 LDG.E.U8 R219, desc[UR56][R2.64] ;  /* 0x0000003802db1981 */ /* 0x000122000c1e1100 */
[----:B------:R-:W-:Y:S01]  /*e980*/  PRMT R93, RZ, 0x7610, R93 ;  /* 0x00007610ff5d7816 */ /* 0x000fe2000000005d */
[----:B0-----:R-:W-:Y:S02]  /*e990*/  @P0 IMAD.MOV.U32 R2, RZ, RZ, R117 ;  /* 0x000000ffff020224 */ /* 0x001fe400078e0075 */
[----:B------:R-:W-:-:S05]  /*e9a0*/  @P0 IMAD.MOV.U32 R3, RZ, RZ, R131 ;  /* 0x000000ffff030224 */ /* 0x000fca00078e0083 */
[----:B------:R2:W3:Y:S04]  /*e9b0*/  @P0 LDG.E.U8 R122, desc[UR56][R2.64] ;  /* 0x00000038027a0981 */ /* 0x0004e8000c1e1100 */
[----:B------:R-:W-:Y:S04]  /*e9c0*/  STL [R1+0x1068], R111 ;  /* 0x0010686f01007387 */ /* 0x000fe80000100800 */
[----:B------:R-:W4:Y:S04]  /*e9d0*/  LDL R112, [R1+0x6b4] ;  /* 0x0006b40001707983 */ /* 0x000f280000100800 */
[----:B------:R-:W3:Y:S04]  /*e9e0*/  LDL R110, [R1+0x6b8] ;  /* 0x0006b800016e7983 */ /* 0x000ee80000100800 */
[----:B------:R-:W-:Y:S04]  /*e9f0*/  STL [R1+0x106c], R113 ;  /* 0x00106c7101007387 */ /* 0x000fe80000100800 */
[----:B------:R-:W3:Y:S04]  /*ea00*/  LDL R99, [R1+0x6ac] ;  /* 0x0006ac0001637983 */ /* 0x000ee80000100800 */
[----:B------:R-:W3:Y:S04]  /*ea10*/  LDL R98, [R1+0x6b0] ;  /* 0x0006b00001627983 */ /* 0x000ee80000100800 */
[----:B------:R-:W3:Y:S04]  /*ea20*/  LDL R108, [R1+0x6a4] ;  /* 0x0006a400016c7983 */ /* 0x000ee80000100800 */
[----:B------:R-:W3:Y:S01]  /*ea30*/  LDL R106, [R1+0x6a8] ;  /* 0x0006a800016a7983 */ /* 0x000ee20000100800 */
[----:B--2---:R-:W-:-:S02]  /*ea40*/  @P0 IMAD.MOV.U32 R3, RZ, RZ, R95 ;  /* 0x000000ffff030224 */ /* 0x004fc400078e005f */
[----:B------:R-:W-:-:S05]  /*ea50*/  @P0 IMAD.MOV.U32 R2, RZ, RZ, R119 ;  /* 0x000000ffff020224 */ /* 0x000fca00078e0077 */
[----:B------:R0:W2:Y:S04]  /*ea60*/  @P0 LDG.E.U8 R93, desc[UR56][R2.64] ;  /* 0x00000038025d0981 */ /* 0x0000a8000c1e1100 */
[----:B------:R-:W-:Y:S04]  /*ea70*/  STL [R1+0x1070], R115 ;  /* 0x0010707301007387 */ /* 0x000fe80000100800 */
[----:B------:R-:W-:Y:S04]  /*ea80*/  STL [R1+0x1074], R117 ;  /* 0x0010747501007387 */ /* 0x000fe80000100800 */
[----:B------:R-:W-:Y:S04]  /*ea90*/  STL [R1+0x1078], R119 ;  /* 0x0010787701007387 */ /* 0x000fe80000100800 */
[----:B------:R-:W2:Y:S01]  /*eaa0*/  LDL R95, [R1+0x69c] ;  /* 0x00069c00015f7983 */ /* 0x000ea20000100800 */
[----:B------:R-:W-:Y:S01]  /*eab0*/  ISETP.GT.AND P1, PT, R0, 0x23, PT ;  /* 0x000000230000780c */ /* 0x000fe20003f24270 */
[----:B0-----:R-:W-:Y:S01]  /*eac0*/  @P0 IMAD.MOV.U32 R2, RZ, RZ, R90 ;  /* 0x000000ffff020224 */ /* 0x001fe200078e005a */
[----:B------:R-:W-:Y:S01]  /*ead0*/  PRMT R120, RZ, 0x7610, R120 ;  /* 0x00007610ff787816 */ /* 0x000fe20000000078 */
[----:B------:R-:W-:Y:S01]  /*eae0*/  @P0 IMAD.MOV.U32 R3, RZ, RZ, R91 ;  /* 0x000000ffff030224 */ /* 0x000fe200078e005b */
[----:B------:R-:W-:-:S04]  /*eaf0*/  PRMT R116, RZ, 0x7610, R116 ;  /* 0x00007610ff747816 */ /* 0x000fc80000000074 */
[----:B------:R0:W2:Y:S01]  /*eb00*/  @P0 LDG.E.U8 R120, desc[UR56][R2.64] ;  /* 0x0000003802780981 */ /* 0x0000a2000c1e1100 */
[----:B------:R-:W-:Y:S01]  /*eb10*/  PRMT R216, RZ, 0x7610, R216 ;  /* 0x00007610ffd87816 */ /* 0x000fe200000000d8 */
[----:B0-----:R-:W-:Y:S02]  /*eb20*/  @P0 IMAD.MOV.U32 R2, RZ, RZ, R102 ;  /* 0x000000ffff020224 */ /* 0x001fe400078e0066 */
[----:B------:R-:W-:-:S05]  /*eb30*/  @P0 IMAD.MOV.U32 R3, RZ, RZ, R103 ;  /* 0x000000ffff030224 */ /* 0x000fca00078e0067 */
[----:B------:R4:W2:Y:S02]  /*eb40*/  @P0 LDG.E.U8 R116, desc[UR56][R2.64] ;  /* 0x0000003802740981 */ /* 0x0008a4000c1e1100 */
[----:B----4-:R-:W-:Y:S02]  /*eb50*/  @P1 IMAD.MOV.U32 R3, RZ, RZ, R112 ;  /* 0x000000ffff031224 */ /* 0x010fe400078e0070 */
[----:B---3--:R-:W-:-:S05]  /*eb60*/  @P1 IMAD.MOV.U32 R2, RZ, RZ, R110 ;  /* 0x000000ffff021224 */ /* 0x008fca00078e006e */
[----:B------:R0:W3:Y:S02]  /*eb70*/  @P1 LDG.E.U8 R216, desc[UR56][R2.64] ;  /* 0x0000003802d81981 */ /* 0x0000e4000c1e1100 */
[----:B0-----:R-:W-:Y:S02]  /*eb80*/  @P1 IMAD.MOV.U32 R2, RZ, RZ, R98 ;  /* 0x000000ffff021224 */ /* 0x001fe400078e0062 */
[----:B------:R-:W-:Y:S01]  /*eb90*/  @P1 IMAD.MOV.U32 R3, RZ, RZ, R99 ;  /* 0x000000ffff031224 */ /* 0x000fe200078e0063 */
[----:B--2---:R0:W-:Y:S04]  /*eba0*/  STL [R1+0xe8], R93 ;  /* 0x0000e85d01007387 */ /* 0x0041e80000100800 */
[----:B------:R-:W2:Y:S04]  /*ebb0*/  LDL R91, [R1+0x694] ;  /* 0x00069400015b7983 */ /* 0x000ea80000100800 */
[----:B------:R-:W4:Y:S04]  /*ebc0*/  LDL R90, [R1+0x698] ;  /* 0x00069800015a7983 */ /* 0x000f280000100800 */
[----:B0-----:R-:W3:Y:S04]  /*ebd0*/  LDL R93, [R1+0x6a0] ;  /* 0x0006a000015d7983 */ /* 0x001ee80000100800 */
[----:B------:R-:W2:Y:S04]  /*ebe0*/  LDL R103, [R1+0x68c] ;  /* 0x00068c0001677983 */ /* 0x000ea80000100800 */
[----:B------:R-:W2:Y:S04]  /*ebf0*/  LDL R102, [R1+0x690] ;  /* 0x0006900001667983 */ /* 0x000ea80000100800 */
[----:B------:R-:W2:Y:S04]  /*ec00*/  LDL R99, [R1+0x684] ;  /* 0x0006840001637983 */ /* 0x000ea80000100800 */
[----:B------:R-:W2:Y:S01]  /*ec10*/  LDL R98, [R1+0x688] ;  /* 0x0006880001627983 */ /* 0x000ea20000100800 */
[----:B------:R-:W-:-:S02]  /*ec20*/  PRMT R182, RZ, 0x7610, R182 ;  /* 0x00007610ffb67816 */ /* 0x000fc400000000b6 */
[----:B------:R-:W-:Y:S02]  /*ec30*/  ISETP.GT.AND P0, PT, R0, 0x24, PT ;  /* 0x000000240000780c */ /* 0x000fe40003f04270 */
[----:B------:R-:W-:Y:S02]  /*ec40*/  PRMT R238, RZ, 0x7610, R238 ;  /* 0x00007610ffee7816 */ /* 0x000fe400000000ee */
[----:B------:R0:W2:Y:S01]  /*ec50*/  @P1 LDG.E.U8 R182, desc[UR56][R2.64] ;  /* 0x0000003802b61981 */ /* 0x0000a2000c1e1100 */
[----:B------:R-:W-:Y:S01]  /*ec60*/  PRMT R218, RZ, 0x7610, R218 ;  /* 0x00007610ffda7816 */ /* 0x000fe200000000da */
[----:B0-----:R-:W-:Y:S02]  /*ec70*/  @P1 IMAD.MOV.U32 R2, RZ, RZ, R106 ;  /* 0x000000ffff021224 */ /* 0x001fe400078e006a */
[----:B------:R-:W-:-:S05]  /*ec80*/  @P1 IMAD.MOV.U32 R3, RZ, RZ, R108 ;  /* 0x000000ffff031224 */ /* 0x000fca00078e006c */
[----:B------:R0:W2:Y:S01]  /*ec90*/  @P1 LDG.E.U8 R238, desc[UR56][R2.64] ;  /* 0x0000003802ee1981 */ /* 0x0000a2000c1e1100 */
[----:B------:R-:W-:Y:S01]  /*eca0*/  PRMT R104, RZ, 0x7610, R104 ;  /* 0x00007610ff687816 */ /* 0x000fe20000000068 */
[----:B0-----:R-:W-:Y:S01]  /*ecb0*/  @P1 IMAD.MOV.U32 R3, RZ, RZ, R95 ;  /* 0x000000ffff031224 */ /* 0x001fe200078e005f */
[----:B------:R-:W-:Y:S02]  /*ecc0*/  PRMT R101, RZ, 0x7610, R101 ;  /* 0x00007610ff657816 */ /* 0x000fe40000000065 */
[----:B------:R-:W-:Y:S01]  /*ecd0*/  PRMT R96, RZ, 0x7610, R96 ;  /* 0x00007610ff607816 */ /* 0x000fe20000000060 */
[----:B------:R-:W-:Y:S04]  /*ece0*/  STL [R1+0xf4], R122 ;  /* 0x0000f47a01007387 */ /* 0x000fe80000100800 */
[----:B------:R-:W2:Y:S04]  /*ecf0*/  LDL R95, [R1+0x67c] ;  /* 0x00067c00015f7983 */ /* 0x000ea80000100800 */
[----:B------:R-:W2:Y:S01]  /*ed00*/  LDL R112, [R1+0x66c] ;  /* 0x00066c0001707983 */ /* 0x000ea20000100800 */
[----:B---3--:R-:W-:-:S03]  /*ed10*/  @P1 IMAD.MOV.U32 R2, RZ, RZ, R93 ;  /* 0x000000ffff021224 */ /* 0x008fc600078e005d */
[----:B------:R-:W3:Y:S04]  /*ed20*/  LDL R93, [R1+0x680] ;  /* 0x00068000015d7983 */ /* 0x000ee80000100800 */
[----:B------:R4:W3:Y:S02]  /*ed30*/  @P1 LDG.E.U8 R218, desc[UR56][R2.64] ;  /* 0x0000003802da1981 */ /* 0x0008e4000c1e1100 */
[----:B----4-:R-:W-:Y:S02]  /*ed40*/  @P0 IMAD.MOV.U32 R2, RZ, RZ, R90 ;  /* 0x000000ffff020224 */ /* 0x010fe400078e005a */
[----:B--2---:R-:W-:Y:S01]  /*ed50*/  @P0 IMAD.MOV.U32 R3, RZ, RZ, R91 ;  /* 0x000000ffff030224 */ /* 0x004fe200078e005b */
[----:B------:R-:W2:Y:S04]  /*ed60*/  LDL R90, [R1+0x678] ;  /* 0x00067800015a7983 */ /* 0x000ea80000100800 */
[----:B------:R0:W4:Y:S04]  /*ed70*/  @P0 LDG.E.U8 R104, desc[UR56][R2.64] ;  /* 0x0000003802680981 */ /* 0x000128000c1e1100 */
[----:B------:R-:W2:Y:S01]  /*ed80*/  LDL R91, [R1+0x674] ;  /* 0x00067400015b7983 */ /* 0x000ea20000100800 */
[----:B0-----:R-:W-:-:S02]  /*ed90*/  @P0 IMAD.MOV.U32 R2, RZ, RZ, R102 ;  /* 0x000000ffff020224 */ /* 0x001fc400078e0066 */
[----:B------:R-:W-:-:S05]  /*eda0*/  @P0 IMAD.MOV.U32 R3, RZ, RZ, R103 ;  /* 0x000000ffff030224 */ /* 0x000fca00078e0067 */
[----:B------:R0:W3:Y:S02]  /*edb0*/  @P0 LDG.E.U8 R101, desc[UR56][R2.64] ;  /* 0x0000003802650981 */ /* 0x0000e4000c1e1100 */
[----:B0-----:R-:W-:Y:S02]  /*edc0*/  @P0 IMAD.MOV.U32 R2, RZ, RZ, R98 ;  /* 0x000000ffff020224 */ /* 0x001fe400078e0062 */
[----:B------:R-:W-:-:S05]  /*edd0*/  @P0 IMAD.MOV.U32 R3, RZ, RZ, R99 ;  /* 0x000000ffff030224 */ /* 0x000fca00078e0063 */
[----:B------:R0:W2:Y:S04]  /*ede0*/  @P0 LDG.E.U8 R96, desc[UR56][R2.64] ;  /* 0x0000003802600981 */ /* 0x0000a8000c1e1100 */
[----:B------:R-:W-:Y:S04]  /*edf0*/  STL [R1+0xf0], R120 ;  /* 0x0000f07801007387 */ /* 0x000fe80000100800 */
[----:B------:R-:W2:Y:S04]  /*ee00*/  LDL R110, [R1+0x670] ;  /* 0x00067000016e7983 */ /* 0x000ea80000100800 */
[----:B------:R-:W2:Y:S04]  /*ee10*/  LDL R108, [R1+0x664] ;  /* 0x00066400016c7983 */ /* 0x000ea80000100800 */
[----:B------:R-:W2:Y:S04]  /*ee20*/  LDL R106, [R1+0x668] ;  /* 0x00066800016a7983 */ /* 0x000ea80000100800 */
[----:B------:R-:W2:Y:S04]  /*ee30*/  LDL R103, [R1+0x660] ;  /* 0x0006600001677983 */ /* 0x000ea80000100800 */
[----:B------:R-:W-:Y:S01]  /*ee40*/  STL [R1+0xe4], R116 ;  /* 0x0000e47401007387 */ /* 0x000fe20000100800 */
[----:B------:R-:W-:Y:S01]  /*ee50*/  ISETP.GT.AND P1, PT, R0, 0x25, PT ;  /* 0x000000250000780c */ /* 0x000fe20003f24270 */
[----:B0-----:R-:W-:Y:S01]  /*ee60*/  @P0 IMAD.MOV.U32 R3, RZ, RZ, R95 ;  /* 0x000000ffff030224 */ /* 0x001fe200078e005f */
[----:B------:R-:W-:Y:S01]  /*ee70*/  PRMT R114, RZ, 0x7610, R114 ;  /* 0x00007610ff727816 */ /* 0x000fe20000000072 */
[----:B----4-:R0:W-:Y:S04]  /*ee80*/  STL [R1+0xe0], R104 ;  /* 0x0000e06801007387 */ /* 0x0101e80000100800 */
[----:B------:R-:W4:Y:S04]  /*ee90*/  LDL R102, [R1+0x654] ;  /* 0x0006540001667983 */ /* 0x000f280000100800 */
[----:B0-----:R-:W4:Y:S04]  /*eea0*/  LDL R104, [R1+0x65c] ;  /* 0x00065c0001687983 */ /* 0x001f280000100800 */
[----:B---3--:R0:W-:Y:S04]  /*eeb0*/  STL [R1+0xd8], R101 ;  /* 0x0000d86501007387 */ /* 0x0081e80000100800 */
[----:B------:R-:W3:Y:S04]  /*eec0*/  LDL R99, [R1+0x64c] ;  /* 0x00064c0001637983 */ /* 0x000ee80000100800 */
[----:B------:R-:W3:Y:S04]  /*eed0*/  LDL R98, [R1+0x650] ;  /* 0x0006500001627983 */ /* 0x000ee80000100800 */
[----:B0-----:R-:W3:Y:S04]  /*eee0*/  LDL R101, [R1+0x658] ;  /* 0x0006580001657983 */ /* 0x001ee80000100800 */
[----:B--2---:R0:W-:Y:S04]  /*eef0*/  STL [R1+0xdc], R96 ;  /* 0x0000dc6001007387 */ /* 0x0041e80000100800 */
[----:B------:R-:W2:Y:S01]  /*ef00*/  LDL R95, [R1+0x648] ;  /* 0x00064800015f7983 */ /* 0x000ea20000100800 */
[----:B------:R-:W-:-:S03]  /*ef10*/  @P0 IMAD.MOV.U32 R2, RZ, RZ, R93 ;  /* 0x000000ffff020224 */ /* 0x000fc600078e005d */
[----:B------:R-:W2:Y:S04]  /*ef20*/  LDL R93, [R1+0x640] ;  /* 0x00064000015d7983 */ /* 0x000ea80000100800 */
[----:B0-----:R-:W2:Y:S04]  /*ef30*/  LDL R96, [R1+0x644] ;  /* 0x0006440001607983 */ /* 0x001ea80000100800 */
[----:B------:R0:W2:Y:S02]  /*ef40*/  @P0 LDG.E.U8 R114, desc[UR56][R2.64] ;  /* 0x0000003802720981 */ /* 0x0000a4000c1e1100 */
[----:B0-----:R-:W-:-:S02]  /*ef50*/  @P1 IMAD.MOV.U32 R3, RZ, RZ, R91 ;  /* 0x000000ffff031224 */ /* 0x001fc400078e005b */
[----:B------:R-:W2:Y:S01]  /*ef60*/  LDL R91, [R1+0x638] ;  /* 0x00063800015b7983 */ /* 0x000ea20000100800 */
[----:B------:R-:W-:Y:S01]  /*ef70*/  PRMT R223, RZ, 0x7610, R223 ;  /* 0x00007610ffdf7816 */ /* 0x000fe200000000df */
[----:B------:R-:W-:Y:S01]  /*ef80*/  @P1 IMAD.MOV.U32 R2, RZ, RZ, R90 ;  /* 0x000000ffff021224 */ /* 0x000fe200078e005a */
[----:B------:R-:W-:Y:S01]  /*ef90*/  PRMT R221, RZ, 0x7610, R221 ;  /* 0x00007610ffdd7816 */ /* 0x000fe200000000dd */
[----:B------:R-:W2:Y:S04]  /*efa0*/  LDL R90, [R1+0x630] ;  /* 0x00063000015a7983 */ /* 0x000ea80000100800 */
[----:B------:R0:W2:Y:S01]  /*efb0*/  @P1 LDG.E.U8 R223, desc[UR56][R2.64] ;  /* 0x0000003802df1981 */ /* 0x0000a2000c1e1100 */
[----:B------:R-:W-:Y:S02]  /*efc0*/  ISETP.GT.AND P0, PT, R0, 0x26, PT ;  /* 0x000000260000780c */ /* 0x000fe40003f04270 */
[----:B------:R-:W-:Y:S01]  /*efd0*/  PRMT R241, RZ, 0x7610, R241 ;  /* 0x00007610fff17816 */ /* 0x000fe200000000f1 */
[----:B0-----:R-:W-:-:S02]  /*efe0*/  @P1 IMAD.MOV.U32 R2, RZ, RZ, R110 ;  /* 0x000000ffff021224 */ /* 0x001fc400078e006e */
[----:B------:R-:W-:-:S05]  /*eff0*/  @P1 IMAD.MOV.U32 R3, RZ, RZ, R112 ;  /* 0x000000ffff031224 */ /* 0x000fca00078e0070 */
        /* <DEDUP_REMOVED lines=9> */
[----:B------:R0:W-:Y:S01]  /*f090*/  STL [R1+0xcc4], R56 ;  /* 0x000cc43801007387 */ /* 0x0001e20000100800 */
[----:B------:R-:W-:Y:S02]  /*f0a0*/  PRMT R92, RZ, 0x7610, R92 ;  /* 0x00007610ff5c7816 */ /* 0x000fe4000000005c */
[----:B------:R-:W-:Y:S01]  /*f0b0*/  PRMT R222, RZ, 0x7610, R222 ;  /* 0x00007610ffde7816 */ /* 0x000fe200000000de */
[----:B----4-:R-:W-:-:S05]  /*f0c0*/  @P1 IMAD.MOV.U32 R3, RZ, RZ, R104 ;  /* 0x000000ffff031224 */ /* 0x010fca00078e0068 */
[----:B------:R1:W4:Y:S02]  /*f0d0*/  @P1 LDG.E.U8 R225, desc[UR56][R2.64] ;  /* 0x0000003802e11981 */ /* 0x000324000c1e1100 */
[----:B-1----:R-:W-:Y:S02]  /*f0e0*/  @P0 IMAD.MOV.U32 R3, RZ, RZ, R102 ;  /* 0x000000ffff030224 */ /* 0x002fe400078e0066 */
[----:B---3--:R-:W-:-:S05]  /*f0f0*/  @P0 IMAD.MOV.U32 R2, RZ, RZ, R101 ;  /* 0x000000ffff020224 */ /* 0x008fca00078e0065 */
[----:B------:R1:W3:Y:S01]  /*f100*/  @P0 LDG.E.U8 R100, desc[UR56][R2.64] ;  /* 0x0000003802640981 */ /* 0x0002e2000c1e1100 */
[----:B------:R-:W-:Y:S01]  /*f110*/  ISETP.GT.AND P1, PT, R0, 0x27, PT ;  /* 0x000000270000780c */ /* 0x000fe20003f24270 */
[----:B-1----:R-:W-:Y:S02]  /*f120*/  @P0 IMAD.MOV.U32 R2, RZ, RZ, R98 ;  /* 0x000000ffff020224 */ /* 0x002fe400078e0062 */
[----:B------:R-:W-:-:S05]  /*f130*/  @P0 IMAD.MOV.U32 R3, RZ, RZ, R99 ;  /* 0x000000ffff030224 */ /* 0x000fca00078e0063 */
[----:B------:R2:W4:Y:S02]  /*f140*/  @P0 LDG.E.U8 R97, desc[UR56][R2.64] ;  /* 0x0000003802610981 */ /* 0x000524000c1e1100 */
[----:B--2---:R-:W-:Y:S02]  /*f150*/  @P0 IMAD.MOV.U32 R2, RZ, RZ, R95 ;  /* 0x000000ffff020224 */ /* 0x004fe400078e005f */
[----:B------:R-:W-:-:S05]  /*f160*/  @P0 IMAD.MOV.U32 R3, RZ, RZ, R96 ;  /* 0x000000ffff030224 */ /* 0x000fca00078e0060 */
[----:B------:R1:W2:Y:S02]  /*f170*/  @P0 LDG.E.U8 R94, desc[UR56][R2.64] ;  /* 0x00000038025e0981 */ /* 0x0002a4000c1e1100 */
[----:B-1----:R-:W-:Y:S02]  /*f180*/  @P0 IMAD.MOV.U32 R2, RZ, RZ, R93 ;  /* 0x000000ffff020224 */ /* 0x002fe400078e005d */
[----:B------:R-:W-:Y:S02]  /*f190*/  @P0 IMAD.MOV.U32 R3, RZ, RZ, R56 ;  /* 0x000000ffff030224 */ /* 0x000fe400078e0038 */
[----:B0-----:R-:W3:Y:S04]  /*f1a0*/  LDL.LU R56, [R1+0x628] ;  /* 0x0006280001387983 */ /* 0x001ee80000300800 */
[----:B------:R0:W2:Y:S04]  /*f1b0*/  @P0 LDG.E.U8 R92, desc[UR56][R2.64] ;  /* 0x00000038025c0981 */ /* 0x0000a8000c1e1100 */
[----:B------:R-:W-:Y:S04]  /*f1c0*/  STL [R1+0xd4], R114 ;  /* 0x0000d47201007387 */ /* 0x000fe80000100800 */
[----:B------:R1:W-:Y:S01]  /*f1d0*/  STL [R1+0xcc0], R58 ;  /* 0x000cc03a01007387 */ /* 0x0003e20000100800 */
[----:B0-----:R-:W-:-:S02]  /*f1e0*/  @P1 IMAD.MOV.U32 R2, RZ, RZ, R91 ;  /* 0x000000ffff021224 */ /* 0x001fc400078e005b */
[----:B------:R-:W-:-:S05]  /*f1f0*/  @P1 IMAD.MOV.U32 R3, RZ, RZ, R58 ;  /* 0x000000ffff031224 */ /* 0x000fca00078e003a */
[----:B------:R0:W2:Y:S04]  /*f200*/  @P1 LDG.E.U8 R222, desc[UR56][R2.64] ;  /* 0x0000003802de1981 */ /* 0x0000a8000c1e1100 */
[----:B-1----:R-:W4:Y:S04]  /*f210*/  LDL.LU R58, [R1+0x620] ;  /* 0x00062000013a7983 */ /* 0x002f280000300800 */
[----:B------:R1:W-:Y:S01]  /*f220*/  STL [R1+0xcbc], R60 ;  /* 0x000cbc3c01007387 */ /* 0x0003e20000100800 */
[----:B0-----:R-:W-:-:S03]  /*f230*/  @P1 IMAD.MOV.U32 R3, RZ, RZ, R60 ;  /* 0x000000ffff031224 */ /* 0x001fc600078e003c */
[----:B-1----:R-:W2:Y:S01]  /*f240*/  LDL.LU R60, [R1+0x618] ;  /* 0x00061800013c7983 */ /* 0x002ea20000300800 */
[----:B------:R-:W-:Y:S01]  /*f250*/  PRMT R220, RZ, 0x7610, R220 ;  /* 0x00007610ffdc7816 */ /* 0x000fe200000000dc */
[----:B------:R-:W-:Y:S01]  /*f260*/  @P1 IMAD.MOV.U32 R2, RZ, RZ, R90 ;  /* 0x000000ffff021224 */ /* 0x000fe200078e005a */
[----:B------:R-:W-:Y:S02]  /*f270*/  ISETP.GT.AND P0, PT, R0, 0x28, PT ;  /* 0x000000280000780c */ /* 0x000fe40003f04270 */
[----:B------:R-:W-:Y:S02]  /*f280*/  PRMT R240, RZ, 0x7610, R240 ;  /* 0x00007610fff07816 */ /* 0x000fe400000000f0 */
[----:B------:R0:W2:Y:S01]  /*f290*/  @P1 LDG.E.U8 R220, desc[UR56][R2.64] ;  /* 0x0000003802dc1981 */ /* 0x0000a2000c1e1100 */
[----:B------:R-:W-:Y:S01]  /*f2a0*/  PRMT R224, RZ, 0x7610, R224 ;  /* 0x00007610ffe07816 */ /* 0x000fe200000000e0 */
[----:B0-----:R-:W-:Y:S01]  /*f2b0*/  @P1 IMAD.MOV.U32 R3, RZ, RZ, R62 ;  /* 0x000000ffff031224 */ /* 0x001fe200078e003e */
[----:B------:R-:W-:-:S02]  /*f2c0*/  PRMT R89, RZ, 0x7610, R89 ;  /* 0x00007610ff597816 */ /* 0x000fc40000000059 */
[----:B------:R-:W-:Y:S02]  /*f2d0*/  PRMT R88, RZ, 0x7610, R88 ;  /* 0x00007610ff587816 */ /* 0x000fe40000000058 */
[----:B------:R-:W-:Y:S02]  /*f2e0*/  PRMT R87, RZ, 0x7610, R87 ;  /* 0x00007610ff577816 */ /* 0x000fe40000000057 */
[----:B------:R-:W-:Y:S01]  /*f2f0*/  PRMT R55, RZ, 0x7610, R55 ;  /* 0x00007610ff377816 */ /* 0x000fe20000000037 */
[----:B---3--:R-:W-:-:S05]  /*f300*/  @P1 IMAD.MOV.U32 R2, RZ, RZ, R56 ;  /* 0x000000ffff021224 */ /* 0x008fca00078e0038 */
[----:B------:R0:W3:Y:S02]  /*f310*/  @P1 LDG.E.U8 R240, desc[UR56][R2.64] ;  /* 0x0000003802f01981 */ /* 0x0000e4000c1e1100 */
[----:B0-----:R-:W-:Y:S02]  /*f320*/  @P1 IMAD.MOV.U32 R3, RZ, RZ, R64 ;  /* 0x000000ffff031224 */ /* 0x001fe400078e0040 */
[----:B----4-:R-:W-:-:S05]  /*f330*/  @P1 IMAD.MOV.U32 R2, RZ, RZ, R58 ;  /* 0x000000ffff021224 */ /* 0x010fca00078e003a */
[----:B------:R2:W4:Y:S02]  /*f340*/  @P1 LDG.E.U8 R224, desc[UR56][R2.64] ;  /* 0x0000003802e01981 */ /* 0x000524000c1e1100 */
[----:B--2---:R-:W-:Y:S02]  /*f350*/  @P0 IMAD.MOV.U32 R2, RZ, RZ, R60 ;  /* 0x000000ffff020224 */ /* 0x004fe400078e003c */
[----:B------:R-:W-:-:S05]  /*f360*/  @P0 IMAD.MOV.U32 R3, RZ, RZ, R66 ;  /* 0x000000ffff030224 */ /* 0x000fca00078e0042 */
[----:B------:R0:W2:Y:S02]  /*f370*/  @P0 LDG.E.U8 R89, desc[UR56][R2.64] ;  /* 0x0000003802590981 */ /* 0x0000a4000c1e1100 */
[----:B0-----:R-:W-:Y:S02]  /*f380*/  @P0 IMAD.MOV.U32 R2, RZ, RZ, R57 ;  /* 0x000000ffff020224 */ /* 0x001fe400078e0039 */
[----:B------:R-:W-:-:S05]  /*f390*/  @P0 IMAD.MOV.U32 R3, RZ, RZ, R68 ;  /* 0x000000ffff030224 */ /* 0x000fca00078e0044 */
[----:B------:R0:W3:Y:S02]  /*f3a0*/  @P0 LDG.E.U8 R88, desc[UR56][R2.64] ;  /* 0x0000003802580981 */ /* 0x0000e4000c1e1100 */
[----:B0-----:R-:W-:Y:S02]  /*f3b0*/  @P0 IMAD.MOV.U32 R2, RZ, RZ, R59 ;  /* 0x000000ffff020224 */ /* 0x001fe400078e003b */
[----:B------:R-:W-:-:S05]  /*f3c0*/  @P0 IMAD.MOV.U32 R3, RZ, RZ, R70 ;  /* 0x000000ffff030224 */ /* 0x000fca00078e0046 */
[----:B------:R0:W4:Y:S02]  /*f3d0*/  @P0 LDG.E.U8 R87, desc[UR56][R2.64] ;  /* 0x0000003802570981 */ /* 0x000124000c1e1100 */
[----:B0-----:R-:W-:Y:S02]  /*f3e0*/  @P0 IMAD.MOV.U32 R2, RZ, RZ, R61 ;  /* 0x000000ffff020224 */ /* 0x001fe400078e003d */
[----:B------:R-:W-:-:S05]  /*f3f0*/  @P0 IMAD.MOV.U32 R3, RZ, RZ, R72 ;  /* 0x000000ffff030224 */ /* 0x000fca00078e0048 */
[----:B------:R0:W2:Y:S01]  /*f400*/  @P0 LDG.E.U8 R55, desc[UR56][R2.64] ;  /* 0x0000003802370981 */ /* 0x0000a2000c1e1100 */
[----:B------:R-:W-:-:S03]  /*f410*/  ISETP.GT.AND P1, PT, R0, 0x29, PT ;  /* 0x000000290000780c */ /* 0x000fc60003f24270 */
[----:B------:R-:W-:Y:S04]  /*f420*/  STL [R1+0x1080], R56 ;  /* 0x0010803801007387 */ /* 0x000fe80000100800 */
[----:B------:R-:W-:Y:S04]  /*f430*/  STL [R1+0x107c], R62 ;  /* 0x00107c3e01007387 */ /* 0x000fe80000100800 */
[----:B------:R-:W-:Y:S01]  /*f440*/  STL [R1+0x1088], R58 ;  /* 0x0010883a01007387 */ /* 0x000fe20000100800 */
[----:B------:R-:W-:-:S03]  /*f450*/  PRMT R229, RZ, 0x7610, R229 ;  /* 0x00007610ffe57816 */ /* 0x000fc600000000e5 */
[----:B------:R-:W-:Y:S01]  /*f460*/  STL [R1+0x1084], R64 ;  /* 0x0010844001007387 */ /* 0x000fe20000100800 */
[----:B0-----:R-:W-:-:S03]  /*f470*/  @P1 IMAD.MOV.U32 R2, RZ, RZ, R63 ;  /* 0x000000ffff021224 */ /* 0x001fc600078e003f */
[----:B------:R-:W-:Y:S01]  /*f480*/  STL [R1+0xd0], R100 ;  /* 0x0000d06401007387 */ /* 0x000fe20000100800 */
[----:B------:R-:W-:-:S03]  /*f490*/  @P1 IMAD.MOV.U32 R3, RZ, RZ, R74 ;  /* 0x000000ffff031224 */ /* 0x000fc600078e004a */
[----:B------:R-:W-:Y:S04]  /*f4a0*/  STL [R1+0xc8], R97 ;  /* 0x0000c86101007387 */ /* 0x000fe80000100800 */
[----:B------:R-:W-:Y:S04]  /*f4b0*/  STL [R1+0x1090], R60 ;  /* 0x0010903c01007387 */ /* 0x000fe80000100800 */
[----:B------:R-:W-:Y:S04]  /*f4c0*/  STL [R1+0x108c], R66 ;  /* 0x00108c4201007387 */ /* 0x000fe80000100800 */
[----:B------:R-:W-:Y:S01]  /*f4d0*/  STL [R1+0xcc], R94 ;  /* 0x0000cc5e01007387 */ /* 0x000fe20000100800 */
[----:B------:R-:W-:-:S03]  /*f4e0*/  PRMT R227, RZ, 0x7610, R227 ;  /* 0x00007610ffe37816 */ /* 0x000fc600000000e3 */
[----:B------:R-:W-:Y:S04]  /*f4f0*/  STL [R1+0x1098], R57 ;  /* 0x0010983901007387 */ /* 0x000fe80000100800 */
[----:B------:R-:W-:Y:S04]  /*f500*/  STL [R1+0x1094], R68 ;  /* 0x0010944401007387 */ /* 0x000fe80000100800 */
[----:B------:R-:W-:Y:S04]  /*f510*/  STL [R1+0xc4], R92 ;  /* 0x0000c45c01007387 */ /* 0x000fe80000100800 */
[----:B------:R-:W-:Y:S04]  /*f520*/  STL [R1+0x10a0], R59 ;  /* 0x0010a03b01007387 */ /* 0x000fe80000100800 */
[----:B------:R0:W2:Y:S04]  /*f530*/  @P1 LDG.E.U8 R229, desc[UR56][R2.64] ;  /* 0x0000003802e51981 */ /* 0x0000a8000c1e1100 */
[----:B------:R-:W-:Y:S04]  /*f540*/  STL [R1+0x109c], R70 ;  /* 0x00109c4601007387 */ /* 0x000fe80000100800 */
[----:B------:R-:W-:Y:S01]  /*f550*/  STL [R1+0x10a8], R61 ;  /* 0x0010a83d01007387 */ /* 0x000fe20000100800 */
[----:B0-----:R-:W-:-:S02]  /*f560*/  @P1 IMAD.MOV.U32 R2, RZ, RZ, R65 ;  /* 0x000000ffff021224 */ /* 0x001fc400078e0041 */
[----:B------:R-:W-:Y:S01]  /*f570*/  @P1 IMAD.MOV.U32 R3, RZ, RZ, R76 ;  /* 0x000000ffff031224 */ /* 0x000fe200078e004c */
[----:B------:R-:W-:Y:S01]  /*f580*/  STL [R1+0x10a4], R72 ;  /* 0x0010a44801007387 */ /* 0x000fe20000100800 */
[----:B------:R-:W-:-:S03]  /*f590*/  PRMT R243, RZ, 0x7610, R243 ;  /* 0x00007610fff37816 */ /* 0x000fc600000000f3 */
[----:B------:R0:W2:Y:S02]  /*f5a0*/  @P1 LDG.E.U8 R227, desc[UR56][R2.64] ;  /* 0x0000003802e31981 */ /* 0x0000a4000c1e1100 */
[----:B0-----:R-:W-:Y:S02]  /*f5b0*/  @P1 IMAD.MOV.U32 R2, RZ, RZ, R67 ;  /* 0x000000ffff021224 */ /* 0x001fe400078e0043 */
[----:B------:R-:W-:-:S05]  /*f5c0*/  @P1 IMAD.MOV.U32 R3, RZ, RZ, R78 ;  /* 0x000000ffff031224 */ /* 0x000fca00078e004e */
[----:B------:R0:W2:Y:S02]  /*f5d0*/  @P1 LDG.E.U8 R243, desc[UR56][R2.64] ;  /* 0x0000003802f31981 */ /* 0x0000a4000c1e1100 */
[----:B0-----:R-:W-:Y:S02]  /*f5e0*/  PRMT R2, RZ, 0x7610, R2 ;  /* 0x00007610ff027816 */ /* 0x001fe40000000002 */
[----:B----4-:R0:W-:Y:S04]  /*f5f0*/  STL [R1+0xbc], R87 ;  /* 0x0000bc5701007387 */ /* 0x0101e80000100800 */
[----:B0-----:R-:W4:Y:S04]  /*f600*/  LDL R87, [R1+0x5bc] ;  /* 0x0005bc0001577983 */ /* 0x001f280000100800 */
[----:B---3--:R0:W-:Y:S04]  /*f610*/  STL [R1+0xb8], R88 ;  /* 0x0000b85801007387 */ /* 0x0081e80000100800 */
[----:B0-----:R-:W3:Y:S04]  /*f620*/  LDL R88, [R1+0x5b4] ;  /* 0x0005b40001587983 */ /* 0x001ee80000100800 */
[----:B------:R-:W-:Y:S04]  /*f630*/  STL [R1+0x10b0], R63 ;  /* 0x0010b03f01007387 */ /* 0x000fe80000100800 */
[----:B------:R-:W-:Y:S04]  /*f640*/  STL [R1+0x10ac], R74 ;  /* 0x0010ac4a01007387 */ /* 0x000fe80000100800 */
[----:B------:R-:W-:Y:S04]  /*f650*/  STL [R1+0x10b8], R65 ;  /* 0x0010b84101007387 */ /* 0x000fe80000100800 */
[----:B------:R-:W-:Y:S04]  /*f660*/  STL [R1+0x10b4], R76 ;  /* 0x0010b44c01007387 */ /* 0x000fe80000100800 */
[----:B--2---:R-:W-:Y:S04]  /*f670*/  STL [R1+0xc0], R89 ;  /* 0x0000c05901007387 */ /* 0x004fe80000100800 */
[----:B------:R-:W-:Y:S04]  /*f680*/  STL [R1+0x10c0], R67 ;  /* 0x0010c04301007387 */ /* 0x000fe80000100800 */
[----:B------:R-:W-:Y:S04]  /*f690*/  STL [R1+0x10bc], R78 ;  /* 0x0010bc4e01007387 */ /* 0x000fe80000100800 */
[----:B------:R-:W2:Y:S04]  /*f6a0*/  LDL R94, [R1+0x5ac] ;  /* 0x0005ac00015e7983 */ /* 0x000ea80000100800 */
[----:B------:R0:W-:Y:S04]  /*f6b0*/  STL [R1+0xb4], R55 ;  /* 0x0000b43701007387 */ /* 0x0001e80000100800 */
[----:B0-----:R-:W2:Y:S04]  /*f6c0*/  LDL R55, [R1+0x5a4] ;  /* 0x0005a40001377983 */ /* 0x001ea80000100800 */
[----:B------:R0:W-:Y:S04]  /*f6d0*/  STL.S16 [R1+0xb0], R2 ;  /* 0x0000b00201007387 */ /* 0x0001e80000100600 */
[----:B------:R-:W2:Y:S04]  /*f6e0*/  LDL R93, [R1+0x59c] ;  /* 0x00059c00015d7983 */ /* 0x000ea80000100800 */
[----:B------:R-:W2:Y:S01]  /*f6f0*/  LDL R92, [R1+0x594] ;  /* 0x00059400015c7983 */ /* 0x000ea20000100800 */
[----:B0-----:R-:W-:-:S03]  /*f700*/  @P1 IMAD.MOV.U32 R2, RZ, RZ, R69 ;  /* 0x000000ffff021224 */ /* 0x001fc600078e0045 */
[----:B------:R0:W-:Y:S04]  /*f710*/  STL [R1+0x10c8], R69 ;  /* 0x0010c84501007387 */ /* 0x0001e80000100800 */
[----:B0-----:R-:W4:Y:S01]  /*f720*/  LDL.LU R69, [R1+0xb0] ;  /* 0x0000b00001457983 */ /* 0x001f220000300800 */
[----:B------:R-:W-:Y:S01]  /*f730*/  ISETP.GT.AND P0, PT, R0, 0x2a, PT ;  /* 0x0000002a0000780c */ /* 0x000fe20003f04270 */
[----:B------:R-:W-:Y:S01]  /*f740*/  @P1 IMAD.MOV.U32 R3, RZ, RZ, R80 ;  /* 0x000000ffff031224 */ /* 0x000fe200078e0050 */
[----:B------:R-:W-:Y:S01]  /*f750*/  PRMT R231, RZ, 0x7610, R231 ;  /* 0x00007610ffe77816 */ /* 0x000fe200000000e7 */
[----:B------:R0:W-:Y:S01]  /*f760*/  STL [R1+0x10c4], R80 ;  /* 0x0010c45001007387 */ /* 0x0001e20000100800 */
[----:B------:R-:W-:-:S03]  /*f770*/  PRMT R67, RZ, 0x7610, R67 ;  /* 0x00007610ff437816 */ /* 0x000fc60000000043 */
[----:B------:R-:W2:Y:S04]  /*f780*/  LDL R100, [R1+0x58c] ;  /* 0x00058c0001647983 */ /* 0x000ea80000100800 */
[----:B------:R1:W2:Y:S01]  /*f790*/  @P1 LDG.E.U8 R231, desc[UR56][R2.64] ;  /* 0x0000003802e71981 */ /* 0x0002a2000c1e1100 */
[----:B0-----:R-:W-:-:S03]  /*f7a0*/  PRMT R80, RZ, 0x7610, R80 ;  /* 0x00007610ff507816 */ /* 0x001fc60000000050 */
[----:B------:R-:W2:Y:S04]  /*f7b0*/  LDL R99, [R1+0x590] ;  /* 0x0005900001637983 */ /* 0x000ea80000100800 */
[----:B------:R-:W2:Y:S01]  /*f7c0*/  LDL R91, [R1+0x584] ;  /* 0x00058400015b7983 */ /* 0x000ea20000100800 */
[----:B-1----:R-:W-:Y:S02]  /*f7d0*/  @P0 IMAD.MOV.U32 R2, RZ, RZ, R71 ;  /* 0x000000ffff020224 */ /* 0x002fe400078e0047 */
[----:B------:R-:W-:Y:S01]  /*f7e0*/  @P0 IMAD.MOV.U32 R3, RZ, RZ, R82 ;  /* 0x000000ffff030224 */ /* 0x000fe200078e0052 */
[----:B------:R-:W2:Y:S01]  /*f7f0*/  LDL R90, [R1+0x588] ;  /* 0x00058800015a7983 */ /* 0x000ea20000100800 */
[----:B------:R-:W-:Y:S02]  /*f800*/  ISETP.GT.AND P1, PT, R0, 0x2b, PT ;  /* 0x0000002b0000780c */ /* 0x000fe40003f24270 */
[----:B------:R-:W-:-:S02]  /*f810*/  PRMT R78, RZ, 0x7610, R78 ;  /* 0x00007610ff4e7816 */ /* 0x000fc4000000004e */
[----:B------:R-:W-:Y:S02]  /*f820*/  PRMT R228, RZ, 0x7610, R228 ;  /* 0x00007610ffe47816 */ /* 0x000fe400000000e4 */
[----:B------:R-:W-:Y:S01]  /*f830*/  PRMT R226, RZ, 0x7610, R226 ;  /* 0x00007610ffe27816 */ /* 0x000fe200000000e2 */
[----:B----4-:R0:W4:Y:S02]  /*f840*/  @P0 LDG.E.U8 R69, desc[UR56][R2.64] ;  /* 0x0000003802450981 */ /* 0x010124000c1e1100 */
[----:B0-----:R-:W-:Y:S02]  /*f850*/  @P0 IMAD.MOV.U32 R2, RZ, RZ, R73 ;  /* 0x000000ffff020224 */ /* 0x001fe400078e0049 */
[----:B------:R-:W-:-:S05]  /*f860*/  @P0 IMAD.MOV.U32 R3, RZ, RZ, R84 ;  /* 0x000000ffff030224 */ /* 0x000fca00078e0054 */
[----:B------:R0:W4:Y:S02]  /*f870*/  @P0 LDG.E.U8 R80, desc[UR56][R2.64] ;  /* 0x0000003802500981 */ /* 0x000124000c1e1100 */
[----:B0-----:R-:W-:Y:S02]  /*f880*/  @P0 IMAD.MOV.U32 R2, RZ, RZ, R75 ;  /* 0x000000ffff020224 */ /* 0x001fe400078e004b */
[----:B------:R-:W-:-:S05]  /*f890*/  @P0 IMAD.MOV.U32 R3, RZ, RZ, R86 ;  /* 0x000000ffff030224 */ /* 0x000fca00078e0056 */
[----:B------:R0:W4:Y:S02]  /*f8a0*/  @P0 LDG.E.U8 R67, desc[UR56][R2.64] ;  /* 0x0000003802430981 */ /* 0x000124000c1e1100 */
[----:B0-----:R-:W-:Y:S02]  /*f8b0*/  @P0 IMAD.MOV.U32 R3, RZ, RZ, R87 ;  /* 0x000000ffff030224 */ /* 0x001fe400078e0057 */
[----:B------:R-:W4:Y:S01]  /*f8c0*/  LDL.LU R87, [R1+0x598] ;  /* 0x0005980001577983 */ /* 0x000f220000300800 */
[----:B------:R-:W-:-:S03]  /*f8d0*/  @P0 IMAD.MOV.U32 R2, RZ, RZ, R77 ;  /* 0x000000ffff020224 */ /* 0x000fc600078e004d */
[----:B------:R-:W4:Y:S04]  /*f8e0*/  LDL R98, [R1+0x57c] ;  /* 0x00057c0001627983 */ /* 0x000f280000100800 */
[----:B------:R-:W4:Y:S04]  /*f8f0*/  LDL R97, [R1+0x580] ;  /* 0x0005800001617983 */ /* 0x000f280000100800 */
[----:B------:R0:W4:Y:S04]  /*f900*/  @P0 LDG.E.U8 R78, desc[UR56][R2.64] ;  /* 0x00000038024e0981 */ /* 0x000128000c1e1100 */
[----:B------:R-:W4:Y:S04]  /*f910*/  LDL R89, [R1+0x574] ;  /* 0x0005740001597983 */ /* 0x000f280000100800 */
[----:B------:R-:W4:Y:S01]  /*f920*/  LDL R96, [R1+0x56c] ;  /* 0x00056c0001607983 */ /* 0x000f220000100800 */
[----:B0-----:R-:W-:-:S02]  /*f930*/  @P1 IMAD.MOV.U32 R2, RZ, RZ, R79 ;  /* 0x000000ffff021224 */ /* 0x001fc400078e004f */
[----:B---3--:R-:W-:Y:S01]  /*f940*/  @P1 IMAD.MOV.U32 R3, RZ, RZ, R88 ;  /* 0x000000ffff031224 */ /* 0x008fe200078e0058 */
[----:B------:R-:W3:Y:S04]  /*f950*/  LDL R95, [R1+0x570] ;  /* 0x00057000015f7983 */ /* 0x000ee80000100800 */
[----:B------:R-:W3:Y:S04]  /*f960*/  LDL R88, [R1+0x578] ;  /* 0x0005780001587983 */ /* 0x000ee80000100800 */
[----:B------:R0:W3:Y:S01]  /*f970*/  @P1 LDG.E.U8 R228, desc[UR56][R2.64] ;  /* 0x0000003802e41981 */ /* 0x0000e2000c1e1100 */
[----:B------:R-:W-:-:S02]  /*f980*/  PRMT R242, RZ, 0x7610, R242 ;  /* 0x00007610fff27816 */ /* 0x000fc400000000f2 */
[----:B------:R-:W-:Y:S01]  /*f990*/  PRMT R230, RZ, 0x7610, R230 ;  /* 0x00007610ffe67816 */ /* 0x000fe200000000e6 */
[----:B------:R-:W3:Y:S01]  /*f9a0*/  LDL R104, [R1+0x54c] ;  /* 0x00054c0001687983 */ /* 0x000ee20000100800 */
[----:B------:R-:W-:Y:S02]  /*f9b0*/  PRMT R65, RZ, 0x7610, R65 ;  /* 0x00007610ff417816 */ /* 0x000fe40000000041 */
[----:B------:R-:W-:Y:S01]  /*f9c0*/  PRMT R76, RZ, 0x7610, R76 ;  /* 0x00007610ff4c7816 */ /* 0x000fe2000000004c */
[----:B------:R-:W3:Y:S01]  /*f9d0*/  LDL R103, [R1+0x544] ;  /* 0x0005440001677983 */ /* 0x000ee20000100800 */
[----:B0-----:R-:W-:Y:S02]  /*f9e0*/  @P1 IMAD.MOV.U32 R2, RZ, RZ, R81 ;  /* 0x000000ffff021224 */ /* 0x001fe400078e0051 */
[----:B--2---:R-:W-:Y:S01]  /*f9f0*/  @P1 IMAD.MOV.U32 R3, RZ, RZ, R94 ;  /* 0x000000ffff031224 */ /* 0x004fe200078e005e */
[----:B------:R-:W-:Y:S01]  /*fa00*/  ISETP.GT.AND P0, PT, R0, 0x2c, PT ;  /* 0x0000002c0000780c */ /* 0x000fe20003f04270 */
[----:B------:R-:W2:Y:S04]  /*fa10*/  LDL R94, [R1+0x564] ;  /* 0x00056400015e7983 */ /* 0x000ea80000100800 */
[----:B------:R0:W2:Y:S01]  /*fa20*/  @P1 LDG.E.U8 R226, desc[UR56][R2.64] ;  /* 0x0000003802e21981 */ /* 0x0000a2000c1e1100 */
[----:B------:R-:W-:-:S02]  /*fa30*/  PRMT R63, RZ, 0x7610, R63 ;  /* 0x00007610ff3f7816 */ /* 0x000fc4000000003f */
[----:B------:R-:W-:Y:S01]  /*fa40*/  PRMT R74, RZ, 0x7610, R74 ;  /* 0x00007610ff4a7816 */ /* 0x000fe2000000004a */
[----:B------:R-:W2:Y:S01]  /*fa50*/  LDL R102, [R1+0x53c] ;  /* 0x00053c0001667983 */ /* 0x000ea20000100800 */
[----:B------:R-:W-:Y:S02]  /*fa60*/  PRMT R235, RZ, 0x7610, R235 ;  /* 0x00007610ffeb7816 */ /* 0x000fe400000000eb */
[----:B------:R-:W-:Y:S01]  /*fa70*/  PRMT R233, RZ, 0x7610, R233 ;  /* 0x00007610ffe97816 */ /* 0x000fe200000000e9 */
[----:B------:R-:W2:Y:S01]  /*fa80*/  LDL R101, [R1+0x534] ;  /* 0x0005340001657983 */ /* 0x000ea20000100800 */
[----:B0-----:R-:W-:-:S03]  /*fa90*/  @P1 IMAD.MOV.U32 R3, RZ, RZ, R55 ;  /* 0x000000ffff031224 */ /* 0x001fc600078e0037 */
[----:B------:R-:W2:Y:S01]  /*faa0*/  LDL R55, [R1+0x568] ;  /* 0x0005680001377983 */ /* 0x000ea20000100800 */
[----:B------:R-:W-:-:S05]  /*fab0*/  @P1 IMAD.MOV.U32 R2, RZ, RZ, R83 ;  /* 0x000000ffff021224 */ /* 0x000fca00078e0053 */
[----:B------:R0:W2:Y:S02]  /*fac0*/  @P1 LDG.E.U8 R242, desc[UR56][R2.64] ;  /* 0x0000003802f21981 */ /* 0x0000a4000c1e1100 */
[----:B0-----:R-:W-:Y:S02]  /*fad0*/  @P1 IMAD.MOV.U32 R2, RZ, RZ, R85 ;  /* 0x000000ffff021224 */ /* 0x001fe400078e0055 */
[----:B------:R-:W-:Y:S02]  /*fae0*/  @P1 IMAD.MOV.U32 R3, RZ, RZ, R93 ;  /* 0x000000ffff031224 */ /* 0x000fe400078e005d */
[----:B------:R-:W2:Y:S04]  /*faf0*/  LDL R93, [R1+0x55c] ;  /* 0x00055c00015d7983 */ /* 0x000ea80000100800 */
[----:B------:R0:W2:Y:S02]  /*fb00*/  @P1 LDG.E.U8 R230, desc[UR56][R2.64] ;  /* 0x0000003802e61981 */ /* 0x0000a4000c1e1100 */
[----:B0-----:R-:W-:Y:S01]  /*fb10*/  @P0 IMAD.MOV.U32 R3, RZ, RZ, R92 ;  /* 0x000000ffff030224 */ /* 0x001fe200078e005c */
[----:B------:R-:W-:Y:S01]  /*fb20*/  ISETP.GT.AND P1, PT, R0, 0x2d, PT ;  /* 0x0000002d0000780c */ /* 0x000fe20003f24270 */
[----:B------:R-:W2:Y:S01]  /*fb30*/  LDL R92, [R1+0x560] ;  /* 0x00056000015c7983 */ /* 0x000ea20000100800 */
[----:B----4-:R-:W-:-:S05]  /*fb40*/  @P0 IMAD.MOV.U32 R2, RZ, RZ, R87 ;  /* 0x000000ffff020224 */ /* 0x010fca00078e0057 */
[----:B------:R0:W4:Y:S02]  /*fb50*/  @P0 LDG.E.U8 R65, desc[UR56][R2.64] ;  /* 0x0000003802410981 */ /* 0x000124000c1e1100 */
[----:B0-----:R-:W-:Y:S02]  /*fb60*/  @P0 IMAD.MOV.U32 R2, RZ, RZ, R99 ;  /* 0x000000ffff020224 */ /* 0x001fe400078e0063 */
[----:B------:R-:W-:Y:S01]  /*fb70*/  @P0 IMAD.MOV.U32 R3, RZ, RZ, R100 ;  /* 0x000000ffff030224 */ /* 0x000fe200078e0064 */
[----:B------:R-:W4:Y:S04]  /*fb80*/  LDL R99, [R1+0x52c] ;  /* 0x00052c0001637983 */ /* 0x000f280000100800 */
[----:B------:R0:W4:Y:S04]  /*fb90*/  @P0 LDG.E.U8 R76, desc[UR56][R2.64] ;  /* 0x00000038024c0981 */ /* 0x000128000c1e1100 */
[----:B------:R-:W4:Y:S01]  /*fba0*/  LDL R100, [R1+0x538] ;  /* 0x0005380001647983 */ /* 0x000f220000100800 */
[----:B0-----:R-:W-:-:S02]  /*fbb0*/  @P0 IMAD.MOV.U32 R2, RZ, RZ, R90 ;  /* 0x000000ffff020224 */ /* 0x001fc400078e005a */
        /* <DEDUP_REMOVED lines=9> */
[----:B---3--:R-:W-:-:S02]  /*fc50*/  @P1 IMAD.MOV.U32 R2, RZ, RZ, R88 ;  /* 0x000000ffff021224 */ /* 0x008fc400078e0058 */
[----:B------:R-:W-:Y:S01]  /*fc60*/  @P1 IMAD.MOV.U32 R3, RZ, RZ, R89 ;  /* 0x000000ffff031224 */ /* 0x000fe200078e0059 */
[----:B------:R-:W3:Y:S04]  /*fc70*/  LDL R88, [R1+0x548] ;  /* 0x0005480001587983 */ /* 0x000ee80000100800 */
[----:B------:R-:W3:Y:S04]  /*fc80*/  LDL R89, [R1+0x550] ;  /* 0x0005500001597983 */ /* 0x000ee80000100800 */
[----:B------:R0:W3:Y:S02]  /*fc90*/  @P1 LDG.E.U8 R235, desc[UR56][R2.64] ;  /* 0x0000003802eb1981 */ /* 0x0000e4000c1e1100 */
[----:B0-----:R-:W-:-:S02]  /*fca0*/  @P1 IMAD.MOV.U32 R2, RZ, RZ, R95 ;  /* 0x000000ffff021224 */ /* 0x001fc400078e005f */
[----:B------:R-:W-:Y:S01]  /*fcb0*/  @P1 IMAD.MOV.U32 R3, RZ, RZ, R96 ;  /* 0x000000ffff031224 */ /* 0x000fe200078e0060 */
[----:B------:R-:W-:Y:S01]  /*fcc0*/  PRMT R245, RZ, 0x7610, R245 ;  /* 0x00007610fff57816 */ /* 0x000fe200000000f5 */
[----:B------:R-:W3:Y:S04]  /*fcd0*/  LDL R96, [R1+0x528] ;  /* 0x0005280001607983 */ /* 0x000ee80000100800 */
[----:B------:R2:W3:Y:S01]  /*fce0*/  @P1 LDG.E.U8 R233, desc[UR56][R2.64] ;  /* 0x0000003802e91981 */ /* 0x0004e2000c1e1100 */
[----:B------:R-:W-:-:S03]  /*fcf0*/  ISETP.GT.AND P0, PT, R0, 0x2e, PT ;  /* 0x0000002e0000780c */ /* 0x000fc60003f04270 */
[----:B------:R-:W3:Y:S01]  /*fd00*/  LDL R95, [R1+0x51c] ;  /* 0x00051c00015f7983 */ /* 0x000ee20000100800 */
[----:B--2---:R-:W-:-:S03]  /*fd10*/  @P1 IMAD.MOV.U32 R2, RZ, RZ, R55 ;  /* 0x000000ffff021224 */ /* 0x004fc600078e0037 */
[----:B------:R-:W2:Y:S01]  /*fd20*/  LDL R55, [R1+0x540] ;  /* 0x0005400001377983 */ /* 0x000ea20000100800 */
[----:B------:R-:W-:-:S03]  /*fd30*/  @P1 IMAD.MOV.U32 R3, RZ, RZ, R94 ;  /* 0x000000ffff031224 */ /* 0x000fc600078e005e */
[----:B------:R-:W2:Y:S01]  /*fd40*/  LDL R94, [R1+0x520] ;  /* 0x00052000015e7983 */ /* 0x000ea20000100800 */
[----:B------:R-:W-:-:S03]  /*fd50*/  PRMT R237, RZ, 0x7610, R237 ;  /* 0x00007610ffed7816 */ /* 0x000fc600000000ed */
[----:B------:R0:W2:Y:S01]  /*fd60*/  @P1 LDG.E.U8 R245, desc[UR56][R2.64] ;  /* 0x0000003802f51981 */ /* 0x0000a2000c1e1100 */
[----:B------:R-:W-:Y:S01]  /*fd70*/  PRMT R61, RZ, 0x7610, R61 ;  /* 0x00007610ff3d7816 */ /* 0x000fe2000000003d */
[----:B0-----:R-:W-:Y:S02]  /*fd80*/  @P1 IMAD.MOV.U32 R2, RZ, RZ, R92 ;  /* 0x000000ffff021224 */ /* 0x001fe400078e005c */
[----:B------:R-:W-:Y:S01]  /*fd90*/  @P1 IMAD.MOV.U32 R3, RZ, RZ, R93 ;  /* 0x000000ffff031224 */ /* 0x000fe200078e005d */
[----:B------:R-:W2:Y:S04]  /*fda0*/  LDL R92, [R1+0x518] ;  /* 0x00051800015c7983 */ /* 0x000ea80000100800 */
[----:B------:R-:W2:Y:S04]  /*fdb0*/  LDL R93, [R1+0x514] ;  /* 0x00051400015d7983 */ /* 0x000ea80000100800 */
[----:B------:R4:W2:Y:S01]  /*fdc0*/  @P1 LDG.E.U8 R237, desc[UR56][R2.64] ;  /* 0x0000003802ed1981 */ /* 0x0008a2000c1e1100 */
[----:B------:R-:W-:-:S02]  /*fdd0*/  PRMT R72, RZ, 0x7610, R72 ;  /* 0x00007610ff487816 */ /* 0x000fc40000000048 */
[----:B------:R-:W-:Y:S01]  /*fde0*/  PRMT R59, RZ, 0x7610, R59 ;  /* 0x00007610ff3b7816 */ /* 0x000fe2000000003b */
[----:B----4-:R-:W-:Y:S02]  /*fdf0*/  @P0 IMAD.MOV.U32 R2, RZ, RZ, R90 ;  /* 0x000000ffff020224 */ /* 0x010fe400078e005a */
[----:B------:R-:W4:Y:S01]  /*fe00*/  LDL R90, [R1+0x510] ;  /* 0x00051000015a7983 */ /* 0x000f220000100800 */
[----:B------:R-:W-:-:S03]  /*fe10*/  @P0 IMAD.MOV.U32 R3, RZ, RZ, R91 ;  /* 0x000000ffff030224 */ /* 0x000fc600078e005b */
[----:B------:R-:W4:Y:S04]  /*fe20*/  LDL R91, [R1+0x50c] ;  /* 0x00050c00015b7983 */ /* 0x000f280000100800 */
[----:B------:R0:W4:Y:S02]  /*fe30*/  @P0 LDG.E.U8 R61, desc[UR56][R2.64] ;  /* 0x00000038023d0981 */ /* 0x000124000c1e1100 */
[----:B0-----:R-:W-:Y:S02]  /*fe40*/  @P0 IMAD.MOV.U32 R3, RZ, RZ, R104 ;  /* 0x000000ffff030224 */ /* 0x001fe400078e0068 */
[----:B---3--:R-:W-:Y:S02]  /*fe50*/  @P0 IMAD.MOV.U32 R2, RZ, RZ, R89 ;  /* 0x000000ffff020224 */ /* 0x008fe400078e0059 */
[----:B------:R-:W3:Y:S04]  /*fe60*/  LDL R89, [R1+0x508] ;  /* 0x0005080001597983 */ /* 0x000ee80000100800 */
[----:B------:R0:W3:Y:S02]  /*fe70*/  @P0 LDG.E.U8 R72, desc[UR56][R2.64] ;  /* 0x0000003802480981 */ /* 0x0000e4000c1e1100 */
[----:B0-----:R-:W-:-:S02]  /*fe80*/  @P0 IMAD.MOV.U32 R2, RZ, RZ, R88 ;  /* 0x000000ffff020224 */ /* 0x001fc400078e0058 */
[----:B------:R-:W-:Y:S01]  /*fe90*/  @P0 IMAD.MOV.U32 R3, RZ, RZ, R103 ;  /* 0x000000ffff030224 */ /* 0x000fe200078e0067 */
[----:B------:R-:W3:Y:S04]  /*fea0*/  LDL R88, [R1+0x500] ;  /* 0x0005000001587983 */ /* 0x000ee80000100800 */
[----:B------:R2:W3:Y:S02]  /*feb0*/  @P0 LDG.E.U8 R59, desc[UR56][R2.64] ;  /* 0x00000038023b0981 */ /* 0x0004e4000c1e1100 */
[----:B--2---:R-:W-:Y:S02]  /*fec0*/  @P0 IMAD.MOV.U32 R2, RZ, RZ, R55 ;  /* 0x000000ffff020224 */ /* 0x004fe400078e0037 */
[----:B------:R-:W2:Y:S01]  /*fed0*/  LDL R55, [R1+0x4f8] ;  /* 0x0004f80001377983 */ /* 0x000ea20000100800 */
[----:B------:R-:W-:Y:S01]  /*fee0*/  ISETP.GT.AND P1, PT, R0, 0x2f, PT ;  /* 0x0000002f0000780c */ /* 0x000fe20003f24270 */
[----:B------:R-:W-:Y:S01]  /*fef0*/  @P0 IMAD.MOV.U32 R3, RZ, RZ, R102 ;  /* 0x000000ffff030224 */ /* 0x000fe200078e0066 */
[----:B------:R-:W-:-:S02]  /*ff00*/  PRMT R70, RZ, 0x7610, R70 ;  /* 0x00007610ff467816 */ /* 0x000fc40000000046 */
[----:B------:R-:W-:-:S04]  /*ff10*/  PRMT R234, RZ, 0x7610, R234 ;  /* 0x00007610ffea7816 */ /* 0x000fc800000000ea */
[----:B------:R0:W2:Y:S01]  /*ff20*/  @P0 LDG.E.U8 R70, desc[UR56][R2.64] ;  /* 0x0000003802460981 */ /* 0x0000a2000c1e1100 */
[----:B------:R-:W-:-:S04]  /*ff30*/  PRMT R232, RZ, 0x7610, R232 ;  /* 0x00007610ffe87816 */ /* 0x000fc800000000e8 */
[----:B0-----:R-:W-:Y:S02]  /*ff40*/  @P1 IMAD.MOV.U32 R2, RZ, RZ, R100 ;  /* 0x000000ffff021224 */ /* 0x001fe400078e0064 */
[----:B------:R-:W-:-:S05]  /*ff50*/  @P1 IMAD.MOV.U32 R3, RZ, RZ, R101 ;  /* 0x000000ffff031224 */ /* 0x000fca00078e0065 */
[----:B------:R0:W2:Y:S01]  /*ff60*/  @P1 LDG.E.U8 R234, desc[UR56][R2.64] ;  /* 0x0000003802ea1981 */ /* 0x0000a2000c1e1100 */
[----:B------:R-:W-:Y:S02]  /*ff70*/  PRMT R244, RZ, 0x7610, R244 ;  /* 0x00007610fff47816 */ /* 0x000fe400000000f4 */
[----:B------:R-:W-:Y:S01]  /*ff80*/  ISETP.GT.AND P0, PT, R0, 0x30, PT ;  /* 0x000000300000780c */ /* 0x000fe20003f04270 */
[----:B0-----:R-:W-:Y:S02]  /*ff90*/  @P1 IMAD.MOV.U32 R2, RZ, RZ, R98 ;  /* 0x000000ffff021224 */ /* 0x001fe400078e0062 */
[----:B------:R-:W-:-:S05]  /*ffa0*/  @P1 IMAD.MOV.U32 R3, RZ, RZ, R99 ;  /* 0x000000ffff031224 */ /* 0x000fca00078e0063 */
[----:B------:R0:W2:Y:S01]  /*ffb0*/  @P1 LDG.E.U8 R232, desc[UR56][R2.64] ;  /* 0x0000003802e81981 */ /* 0x0000a2000c1e1100 */
[----:B------:R-:W-:Y:S01]  /*ffc0*/  PRMT R236, RZ, 0x7610, R236 ;  /* 0x00007610ffec7816 */ /* 0x000fe200000000ec */
        /* <DEDUP_REMOVED lines=11> */
[----:B------:R-:W-:Y:S02]  /*10080*/  PRMT R60, RZ, 0x7610, R60 ;  /* 0x00007610ff3c7816 */ /* 0x000fe4000000003c */
[----:B------:R-:W-:Y:S01]  /*10090*/  ISETP.GT.AND P1, PT, R0, 0x31, PT ;  /* 0x000000310000780c */ /* 0x000fe20003f24270 */
[----:B------:R0:W-:Y:S01]  /*100a0*/  STL [R1+0xc38], R24 ;  /* 0x000c381801007387 */ /* 0x0001e20000100800 */
[----:B------:R-:W-:Y:S01]  /*100b0*/  PRMT R66, RZ, 0x7610, R66 ;  /* 0x00007610ff427816 */ /* 0x000fe20000000042 */
[----:B----4-:R-:W-:Y:S02]  /*100c0*/  @P0 IMAD.MOV.U32 R2, RZ, RZ, R90 ;  /* 0x000000ffff020224 */ /* 0x010fe400078e005a */
[----:B------:R-:W-:-:S05]  /*100d0*/  @P0 IMAD.MOV.U32 R3, RZ, RZ, R91 ;  /* 0x000000ffff030224 */ /* 0x000fca00078e005b */
[----:B------:R1:W4:Y:S02]  /*100e0*/  @P0 LDG.E.U8 R68, desc[UR56][R2.64] ;  /* 0x0000003802440981 */ /* 0x000324000c1e1100 */
[----:B-1----:R-:W-:Y:S02]  /*100f0*/  @P0 IMAD.MOV.U32 R3, RZ, RZ, R24 ;  /* 0x000000ffff030224 */ /* 0x002fe400078e0018 */
[----:B0-----:R-:W4:Y:S04]  /*10100*/  LDL.LU R24, [R1+0x4f0] ;  /* 0x0004f00001187983 */ /* 0x001f280000300800 */
[----:B------:R0:W-:Y:S01]  /*10110*/  STL [R1+0xc34], R26 ;  /* 0x000c341a01007387 */ /* 0x0001e20000100800 */
[----:B---3--:R-:W-:-:S05]  /*10120*/  @P0 IMAD.MOV.U32 R2, RZ, RZ, R89 ;  /* 0x000000ffff020224 */ /* 0x008fca00078e0059 */
[----:B------:R1:W3:Y:S02]  /*10130*/  @P0 LDG.E.U8 R60, desc[UR56][R2.64] ;  /* 0x00000038023c0981 */ /* 0x0002e4000c1e1100 */
[----:B-1----:R-:W-:Y:S02]  /*10140*/  @P0 IMAD.MOV.U32 R3, RZ, RZ, R26 ;  /* 0x000000ffff030224 */ /* 0x002fe400078e001a */
[----:B------:R-:W-:Y:S01]  /*10150*/  @P0 IMAD.MOV.U32 R2, RZ, RZ, R88 ;  /* 0x000000ffff020224 */ /* 0x000fe200078e0058 */
[----:B0-----:R-:W3:Y:S04]  /*10160*/  LDL.LU R26, [R1+0x4e8] ;  /* 0x0004e800011a7983 */ /* 0x001ee80000300800 */
[----:B------:R0:W3:Y:S04]  /*10170*/  @P0 LDG.E.U8 R66, desc[UR56][R2.64] ;  /* 0x0000003802420981 */ /* 0x0000e8000c1e1100 */
[----:B------:R-:W3:Y:S04]  /*10180*/  LDL R93, [R1+0x47c] ;  /* 0x00047c00015d7983 */ /* 0x000ee80000100800 */
[----:B------:R-:W3:Y:S01]  /*10190*/  LDL R92, [R1+0x474] ;  /* 0x00047400015c7983 */ /* 0x000ee20000100800 */
[----:B0-----:R-:W-:-:S02]  /*101a0*/  @P1 IMAD.MOV.U32 R3, RZ, RZ, R28 ;  /* 0x000000ffff031224 */ /* 0x001fc400078e001c */
[----:B--2---:R-:W-:Y:S01]  /*101b0*/  @P1 IMAD.MOV.U32 R2, RZ, RZ, R55 ;  /* 0x000000ffff021224 */ /* 0x004fe200078e0037 */
[----:B------:R-:W2:Y:S04]  /*101c0*/  LDL R91, [R1+0x46c] ;  /* 0x00046c00015b7983 */ /* 0x000ea80000100800 */
[----:B------:R-:W2:Y:S04]  /*101d0*/  LDL R55, [R1+0x484] ;  /* 0x0004840001377983 */ /* 0x000ea80000100800 */
[----:B------:R-:W2:Y:S04]  /*101e0*/  LDL R89, [R1+0x464] ;  /* 0x0004640001597983 */ /* 0x000ea80000100800 */
[----:B------:R-:W2:Y:S04]  /*101f0*/  LDL R88, [R1+0x45c] ;  /* 0x00045c0001587983 */ /* 0x000ea80000100800 */
[----:B------:R0:W-:Y:S04]  /*10200*/  STL [R1+0xc30], R28 ;  /* 0x000c301c01007387 */ /* 0x0001e80000100800 */
[----:B0-----:R-:W2:Y:S01]  /*10210*/  LDL.LU R28, [R1+0x4e0] ;  /* 0x0004e000011c7983 */ /* 0x001ea20000300800 */
[----:B------:R-:W-:-:S02]  /*10220*/  PRMT R247, RZ, 0x7610, R247 ;  /* 0x00007610fff77816 */ /* 0x000fc400000000f7 */
[----:B------:R-:W-:Y:S01]  /*10230*/  PRMT R153, RZ, 0x7610, R153 ;  /* 0x00007610ff997816 */ /* 0x000fe20000000099 */
[----:B------:R-:W2:Y:S04]  /*10240*/  LDL R97, [R1+0x454] ;  /* 0x0004540001617983 */ /* 0x000ea80000100800 */
[----:B------:R0:W2:Y:S01]  /*10250*/  @P1 LDG.E.U8 R247, desc[UR56][R2.64] ;  /* 0x0000003802f71981 */ /* 0x0000a2000c1e1100 */
[----:B------:R-:W-:Y:S02]  /*10260*/  PRMT R157, RZ, 0x7610, R157 ;  /* 0x00007610ff9d7816 */ /* 0x000fe4000000009d */
[----:B------:R-:W-:Y:S01]  /*10270*/  ISETP.GT.AND P0, PT, R0, 0x32, PT ;  /* 0x000000320000780c */ /* 0x000fe20003f04270 */
[----:B------:R-:W2:Y:S01]  /*10280*/  LDL R96, [R1+0x458] ;  /* 0x0004580001607983 */ /* 0x000ea20000100800 */
[----:B------:R-:W-:-:S02]  /*10290*/  PRMT R155, RZ, 0x7610, R155 ;  /* 0x00007610ff9b7816 */ /* 0x000fc4000000009b */
[----:B------:R-:W-:Y:S01]  /*102a0*/  PRMT R58, RZ, 0x7610, R58 ;  /* 0x00007610ff3a7816 */ /* 0x000fe2000000003a */
[----:B------:R-:W2:Y:S01]  /*102b0*/  LDL R95, [R1+0x44c] ;  /* 0x00044c00015f7983 */ /* 0x000ea20000100800 */
[----:B0-----:R-:W-:Y:S01]  /*102c0*/  @P1 IMAD.MOV.U32 R3, RZ, RZ, R30 ;  /* 0x000000ffff031224 */ /* 0x001fe200078e001e */
[----:B------:R-:W-:Y:S02]  /*102d0*/  PRMT R64, RZ, 0x7610, R64 ;  /* 0x00007610ff407816 */ /* 0x000fe40000000040 */
[----:B------:R-:W2:Y:S01]  /*102e0*/  LDL R90, [R1+0x450] ;  /* 0x00045000015a7983 */ /* 0x000ea20000100800 */
[----:B------:R-:W-:Y:S02]  /*102f0*/  PRMT R56, RZ, 0x7610, R56 ;  /* 0x00007610ff387816 */ /* 0x000fe40000000038 */
[----:B------:R-:W-:Y:S02]  /*10300*/  PRMT R62, RZ, 0x7610, R62 ;  /* 0x00007610ff3e7816 */ /* 0x000fe4000000003e */
[----:B------:R-:W-:-:S02]  /*10310*/  PRMT R246, RZ, 0x7610, R246 ;  /* 0x00007610fff67816 */ /* 0x000fc400000000f6 */
[----:B------:R-:W-:Y:S02]  /*10320*/  PRMT R152, RZ, 0x7610, R152 ;  /* 0x00007610ff987816 */ /* 0x000fe40000000098 */
[----:B------:R-:W-:Y:S02]  /*10330*/  PRMT R156, RZ, 0x7610, R156 ;  /* 0x00007610ff9c7816 */ /* 0x000fe4000000009c */
[----:B------:R-:W-:Y:S02]  /*10340*/  PRMT R154, RZ, 0x7610, R154 ;  /* 0x00007610ff9a7816 */ /* 0x000fe4000000009a */
[----:B------:R-:W-:Y:S02]  /*10350*/  PRMT R8, RZ, 0x7610, R8 ;  /* 0x00007610ff087816 */ /* 0x000fe40000000008 */
[----:B------:R-:W-:Y:S02]  /*10360*/  PRMT R6, RZ, 0x7610, R6 ;  /* 0x00007610ff067816 */ /* 0x000fe40000000006 */
[----:B------:R-:W-:-:S02]  /*10370*/  PRMT R215, RZ, 0x7610, R215 ;  /* 0x00007610ffd77816 */ /* 0x000fc400000000d7 */
[----:B------:R-:W-:Y:S02]  /*10380*/  PRMT R163, RZ, 0x7610, R163 ;  /* 0x00007610ffa37816 */ /* 0x000fe400000000a3 */
[----:B------:R-:W-:Y:S02]  /*10390*/  PRMT R7, RZ, 0x7610, R7 ;  /* 0x00007610ff077816 */ /* 0x000fe40000000007 */
[----:B------:R-:W-:Y:S01]  /*103a0*/  PRMT R5, RZ, 0x7610, R5 ;  /* 0x00007610ff057816 */ /* 0x000fe20000000005 */
[----:B----4-:R-:W-:-:S05]  /*103b0*/  @P1 IMAD.MOV.U32 R2, RZ, RZ, R24 ;  /* 0x000000ffff021224 */ /* 0x010fca00078e0018 */
[----:B------:R0:W4:Y:S02]  /*103c0*/  @P1 LDG.E.U8 R153, desc[UR56][R2.64] ;  /* 0x0000003802991981 */ /* 0x000124000c1e1100 */
[----:B0-----:R-:W-:Y:S02]  /*103d0*/  @P1 IMAD.MOV.U32 R3, RZ, RZ, R32 ;  /* 0x000000ffff031224 */ /* 0x001fe400078e0020 */
[----:B---3--:R-:W-:-:S05]  /*103e0*/  @P1 IMAD.MOV.U32 R2, RZ, RZ, R26 ;  /* 0x000000ffff021224 */ /* 0x008fca00078e001a */
[----:B------:R0:W3:Y:S02]  /*103f0*/  @P1 LDG.E.U8 R157, desc[UR56][R2.64] ;  /* 0x00000038029d1981 */ /* 0x0000e4000c1e1100 */
[----:B0-----:R-:W-:Y:S02]  /*10400*/  @P1 IMAD.MOV.U32 R3, RZ, RZ, R34 ;  /* 0x000000ffff031224 */ /* 0x001fe400078e0022 */
[----:B--2---:R-:W-:-:S05]  /*10410*/  @P1 IMAD.MOV.U32 R2, RZ, RZ, R28 ;  /* 0x000000ffff021224 */ /* 0x004fca00078e001c */
[----:B------:R0:W2:Y:S02]  /*10420*/  @P1 LDG.E.U8 R155, desc[UR56][R2.64] ;  /* 0x00000038029b1981 */ /* 0x0000a4000c1e1100 */
[----:B0-----:R-:W-:Y:S02]  /*10430*/  @P0 IMAD.MOV.U32 R2, RZ, RZ, R25 ;  /* 0x000000ffff020224 */ /* 0x001fe400078e0019 */
[----:B------:R-:W-:-:S05]  /*10440*/  @P0 IMAD.MOV.U32 R3, RZ, RZ, R36 ;  /* 0x000000ffff030224 */ /* 0x000fca00078e0024 */
[----:B------:R0:W2:Y:S01]  /*10450*/  @P0 LDG.E.U8 R58, desc[UR56][R2.64] ;  /* 0x00000038023a0981 */ /* 0x0000a2000c1e1100 */
[----:B------:R-:W-:Y:S01]  /*10460*/  ISETP.GT.AND P1, PT, R0, 0x33, PT ;  /* 0x000000330000780c */ /* 0x000fe20003f24270 */
[----:B0-----:R-:W-:Y:S02]  /*10470*/  @P0 IMAD.MOV.U32 R2, RZ, RZ, R27 ;  /* 0x000000ffff020224 */ /* 0x001fe400078e001b */
[----:B------:R-:W-:-:S05]  /*10480*/  @P0 IMAD.MOV.U32 R3, RZ, RZ, R38 ;  /* 0x000000ffff030224 */ /* 0x000fca00078e0026 */
[----:B------:R0:W2:Y:S02]  /*10490*/  @P0 LDG.E.U8 R64, desc[UR56][R2.64] ;  /* 0x0000003802400981 */ /* 0x0000a4000c1e1100 */
        /* <DEDUP_REMOVED lines=21> */
[----:B------:R0:W4:Y:S02]  /*105f0*/  @P0 LDG.E.U8 R8, desc[UR56][R2.64] ;  /* 0x0000003802080981 */ /* 0x000124000c1e1100 */
[----:B0-----:R-:W-:Y:S02]  /*10600*/  @P0 IMAD.MOV.U32 R2, RZ, RZ, R43 ;  /* 0x000000ffff020224 */ /* 0x001fe400078e002b */
[----:B------:R-:W-:-:S05]  /*10610*/  @P0 IMAD.MOV.U32 R3, RZ, RZ, R54 ;  /* 0x000000ffff030224 */ /* 0x000fca00078e0036 */
[----:B------:R0:W3:Y:S02]  /*10620*/  @P0 LDG.E.U8 R6, desc[UR56][R2.64] ;  /* 0x0000003802060981 */ /* 0x0000e4000c1e1100 */
[----:B0-----:R-:W-:Y:S02]  /*10630*/  @P0 IMAD.MOV.U32 R3, RZ, RZ, R55 ;  /* 0x000000ffff030224 */ /* 0x001fe400078e0037 */
[----:B------:R-:W2:Y:S01]  /*10640*/  LDL.LU R55, [R1+0x460] ;  /* 0x0004600001377983 */ /* 0x000ea20000300800 */
[----:B------:R-:W-:Y:S01]  /*10650*/  ISETP.GT.AND P1, PT, R0, 0x35, PT ;  /* 0x000000350000780c */ /* 0x000fe20003f24270 */
[----:B------:R-:W-:Y:S02]  /*10660*/  @P0 IMAD.MOV.U32 R2, RZ, RZ, R45 ;  /* 0x000000ffff020224 */ /* 0x000fe400078e002d */
[----:B------:R-:W4:Y:S04]  /*10670*/  LDL R94, [R1+0x444] ;  /* 0x00044400015e7983 */ /* 0x000f280000100800 */
[----:B------:R0:W3:Y:S04]  /*10680*/  @P0 LDG.E.U8 R215, desc[UR56][R2.64] ;  /* 0x0000003802d70981 */ /* 0x0000e8000c1e1100 */
[----:B------:R-:W3:Y:S04]  /*10690*/  LDL R103, [R1+0x43c] ;  /* 0x00043c0001677983 */ /* 0x000ee80000100800 */
[----:B------:R-:W3:Y:S01]  /*106a0*/  LDL R102, [R1+0x440] ;  /* 0x0004400001667983 */ /* 0x000ee20000100800 */
[----:B0-----:R-:W-:-:S02]  /*106b0*/  @P0 IMAD.MOV.U32 R2, RZ, RZ, R47 ;  /* 0x000000ffff020224 */ /* 0x001fc400078e002f */
[----:B------:R-:W-:Y:S01]  /*106c0*/  @P0 IMAD.MOV.U32 R3, RZ, RZ, R93 ;  /* 0x000000ffff030224 */ /* 0x000fe200078e005d */
[----:B------:R-:W-:Y:S01]  /*106d0*/  PRMT R161, RZ, 0x7610, R161 ;  /* 0x00007610ffa17816 */ /* 0x000fe200000000a1 */
[----:B------:R-:W3:Y:S04]  /*106e0*/  LDL R99, [R1+0x42c] ;  /* 0x00042c0001637983 */ /* 0x000ee80000100800 */
[----:B------:R0:W3:Y:S04]  /*106f0*/  @P0 LDG.E.U8 R163, desc[UR56][R2.64] ;  /* 0x0000003802a30981 */ /* 0x0000e8000c1e1100 */
[----:B------:R-:W3:Y:S01]  /*10700*/  LDL R98, [R1+0x430] ;  /* 0x0004300001627983 */ /* 0x000ee20000100800 */
[----:B------:R-:W-:-:S03]  /*10710*/  PRMT R159, RZ, 0x7610, R159 ;  /* 0x00007610ff9f7816 */ /* 0x000fc6000000009f */
[----:B------:R-:W3:Y:S01]  /*10720*/  LDL R93, [R1+0x424] ;  /* 0x00042400015d7983 */ /* 0x000ee20000100800 */
[----:B0-----:R-:W-:Y:S02]  /*10730*/  @P1 IMAD.MOV.U32 R2, RZ, RZ, R49 ;  /* 0x000000ffff021224 */ /* 0x001fe400078e0031 */
[----:B------:R-:W-:Y:S01]  /*10740*/  @P1 IMAD.MOV.U32 R3, RZ, RZ, R92 ;  /* 0x000000ffff031224 */ /* 0x000fe200078e005c */
[----:B------:R-:W-:Y:S01]  /*10750*/  PRMT R119, RZ, 0x7610, R119 ;  /* 0x00007610ff777816 */ /* 0x000fe20000000077 */
[----:B------:R-:W4:Y:S04]  /*10760*/  LDL R92, [R1+0x448] ;  /* 0x00044800015c7983 */ /* 0x000f280000100800 */
[----:B------:R0:W3:Y:S04]  /*10770*/  @P1 LDG.E.U8 R7, desc[UR56][R2.64] ;  /* 0x0000003802071981 */ /* 0x0000e8000c1e1100 */
[----:B------:R-:W3:Y:S04]  /*10780*/  LDL R101, [R1+0x41c] ;  /* 0x00041c0001657983 */ /* 0x000ee80000100800 */
[----:B------:R-:W3:Y:S01]  /*10790*/  LDL R100, [R1+0x420] ;  /* 0x0004200001647983 */ /* 0x000ee20000100800 */
[----:B0-----:R-:W-:-:S02]  /*107a0*/  @P1 IMAD.MOV.U32 R2, RZ, RZ, R51 ;  /* 0x000000ffff021224 */ /* 0x001fc400078e0033 */
[----:B------:R-:W-:Y:S02]  /*107b0*/  @P1 IMAD.MOV.U32 R3, RZ, RZ, R91 ;  /* 0x000000ffff031224 */ /* 0x000fe400078e005b */
[----:B------:R-:W3:Y:S04]  /*107c0*/  LDL R91, [R1+0x434] ;  /* 0x00043400015b7983 */ /* 0x000ee80000100800 */
[----:B------:R0:W3:Y:S02]  /*107d0*/  @P1 LDG.E.U8 R5, desc[UR56][R2.64] ;  /* 0x0000003802051981 */ /* 0x0000e4000c1e1100 */
[----:B0-----:R-:W-:Y:S02]  /*107e0*/  @P1 IMAD.MOV.U32 R3, RZ, RZ, R89 ;  /* 0x000000ffff031224 */ /* 0x001fe400078e0059 */
[----:B------:R-:W3:Y:S01]  /*107f0*/  LDL R89, [R1+0x438] ;  /* 0x0004380001597983 */ /* 0x000ee20000100800 */
[----:B------:R-:W-:Y:S01]  /*10800*/  ISETP.GT.AND P0, PT, R0, 0x36, PT ;  /* 0x000000360000780c */ /* 0x000fe20003f04270 */
[----:B------:R-:W-:-:S05]  /*10810*/  @P1 IMAD.MOV.U32 R2, RZ, RZ, R53 ;  /* 0x000000ffff021224 */ /* 0x000fca00078e0035 */
[----:B------:R0:W3:Y:S02]  /*10820*/  @P1 LDG.E.U8 R161, desc[UR56][R2.64] ;  /* 0x0000003802a11981 */ /* 0x0000e4000c1e1100 */
[----:B0-----:R-:W-:Y:S02]  /*10830*/  @P1 IMAD.MOV.U32 R3, RZ, RZ, R88 ;  /* 0x000000ffff031224 */ /* 0x001fe400078e0058 */
[----:B------:R-:W3:Y:S01]  /*10840*/  LDL R88, [R1+0x428] ;  /* 0x0004280001587983 */ /* 0x000ee20000100800 */
[----:B------:R-:W-:Y:S02]  /*10850*/  PRMT R117, RZ, 0x7610, R117 ;  /* 0x00007610ff757816 */ /* 0x000fe40000000075 */
[----:B------:R-:W-:Y:S02]  /*10860*/  PRMT R115, RZ, 0x7610, R115 ;  /* 0x00007610ff737816 */ /* 0x000fe40000000073 */
[----:B------:R-:W-:Y:S01]  /*10870*/  PRMT R113, RZ, 0x7610, R113 ;  /* 0x00007610ff717816 */ /* 0x000fe20000000071 */
[----:B--2---:R-:W-:-:S05]  /*10880*/  @P1 IMAD.MOV.U32 R2, RZ, RZ, R55 ;  /* 0x000000ffff021224 */ /* 0x004fca00078e0037 */
[----:B------:R0:W2:Y:S02]  /*10890*/  @P1 LDG.E.U8 R159, desc[UR56][R2.64] ;  /* 0x00000038029f1981 */ /* 0x0000a4000c1e1100 */
[----:B0-----:R-:W-:Y:S02]  /*108a0*/  @P0 IMAD.MOV.U32 R2, RZ, RZ, R96 ;  /* 0x000000ffff020224 */ /* 0x001fe400078e0060 */
[----:B------:R-:W-:Y:S01]  /*108b0*/  @P0 IMAD.MOV.U32 R3, RZ, RZ, R97 ;  /* 0x000000ffff030224 */ /* 0x000fe200078e0061 */
[----:B------:R-:W2:Y:S04]  /*108c0*/  LDL R96, [R1+0x410] ;  /* 0x0004100001607983 */ /* 0x000ea80000100800 */
[----:B------:R0:W2:Y:S04]  /*108d0*/  @P0 LDG.E.U8 R119, desc[UR56][R2.64] ;  /* 0x0000003802770981 */ /* 0x0000a8000c1e1100 */
[----:B------:R-:W2:Y:S01]  /*108e0*/  LDL R97, [R1+0x40c] ;  /* 0x00040c0001617983 */ /* 0x000ea20000100800 */
[----:B0-----:R-:W-:-:S02]  /*108f0*/  @P0 IMAD.MOV.U32 R2, RZ, RZ, R90 ;  /* 0x000000ffff020224 */ /* 0x001fc400078e005a */
[----:B------:R-:W-:Y:S01]  /*10900*/  @P0 IMAD.MOV.U32 R3, RZ, RZ, R95 ;  /* 0x000000ffff030224 */ /* 0x000fe200078e005f */
[----:B------:R-:W2:Y:S04]  /*10910*/  LDL R90, [R1+0x418] ;  /* 0x00041800015a7983 */ /* 0x000ea80000100800 */
[----:B------:R-:W2:Y:S01]  /*10920*/  LDL R95, [R1+0x414] ;  /* 0x00041400015f7983 */ /* 0x000ea20000100800 */
[----:B------:R-:W-:-:S03]  /*10930*/  ISETP.GT.AND P1, PT, R0, 0x37, PT ;  /* 0x000000370000780c */ /* 0x000fc60003f24270 */
[----:B------:R4:W2:Y:S02]  /*10940*/  @P0 LDG.E.U8 R117, desc[UR56][R2.64] ;  /* 0x0000003802750981 */ /* 0x0008a4000c1e1100 */
[----:B----4-:R-:W-:Y:S02]  /*10950*/  @P0 IMAD.MOV.U32 R2, RZ, RZ, R92 ;  /* 0x000000ffff020224 */ /* 0x010fe400078e005c */
[----:B------:R-:W-:Y:S01]  /*10960*/  @P0 IMAD.MOV.U32 R3, RZ, RZ, R94 ;  /* 0x000000ffff030224 */ /* 0x000fe200078e005e */
[----:B------:R-:W4:Y:S04]  /*10970*/  LDL R92, [R1+0x408] ;  /* 0x00040800015c7983 */ /* 0x000f280000100800 */
[----:B------:R-:W4:Y:S04]  /*10980*/  LDL R94, [R1+0x404] ;  /* 0x00040400015e7983 */ /* 0x000f280000100800 */
[----:B------:R3:W4:Y:S02]  /*10990*/  @P0 LDG.E.U8 R115, desc[UR56][R2.64] ;  /* 0x0000003802730981 */ /* 0x000724000c1e1100 */
[----:B---3--:R-:W-:-:S02]  /*109a0*/  @P0 IMAD.MOV.U32 R2, RZ, RZ, R102 ;  /* 0x000000ffff020224 */ /* 0x008fc400078e0066 */
[----:B------:R-:W-:Y:S01]  /*109b0*/  @P0 IMAD.MOV.U32 R3, RZ, RZ, R103 ;  /* 0x000000ffff030224 */ /* 0x000fe200078e0067 */
[----:B------:R-:W-:Y:S01]  /*109c0*/  PRMT R164, RZ, 0x7610, R164 ;  /* 0x00007610ffa47816 */ /* 0x000fe200000000a4 */
[----:B------:R-:W3:Y:S04]  /*109d0*/  LDL R103, [R1+0x3dc] ;  /* 0x0003dc0001677983 */ /* 0x000ee80000100800 */
[----:B------:R0:W3:Y:S01]  /*109e0*/  @P0 LDG.E.U8 R113, desc[UR56][R2.64] ;  /* 0x0000003802710981 */ /* 0x0000e2000c1e1100 */
[----:B------:R-:W-:Y:S02]  /*109f0*/  PRMT R162, RZ, 0x7610, R162 ;  /* 0x00007610ffa27816 */ /* 0x000fe400000000a2 */
[----:B------:R-:W-:Y:S01]  /*10a00*/  PRMT R160, RZ, 0x7610, R160 ;  /* 0x00007610ffa07816 */ /* 0x000fe200000000a0 */
[----:B------:R-:W3:Y:S01]  /*10a10*/  LDL R102, [R1+0x3e0] ;  /* 0x0003e00001667983 */ /* 0x000ee20000100800 */
[----:B0-----:R-:W-:-:S02]  /*10a20*/  @P1 IMAD.MOV.U32 R2, RZ, RZ, R89 ;  /* 0x000000ffff021224 */ /* 0x001fc400078e0059 */
[----:B------:R-:W-:Y:S01]  /*10a30*/  @P1 IMAD.MOV.U32 R3, RZ, RZ, R91 ;  /* 0x000000ffff031224 */ /* 0x000fe200078e005b */
[----:B------:R-:W3:Y:S04]  /*10a40*/  LDL R89, [R1+0x400] ;  /* 0x0004000001597983 */ /* 0x000ee80000100800 */
[----:B------:R-:W3:Y:S04]  /*10a50*/  LDL R91, [R1+0x3fc] ;  /* 0x0003fc00015b7983 */ /* 0x000ee80000100800 */
[----:B------:R0:W3:Y:S01]  /*10a60*/  @P1 LDG.E.U8 R164, desc[UR56][R2.64] ;  /* 0x0000003802a41981 */ /* 0x0000e2000c1e1100 */
[----:B------:R-:W-:Y:S01]  /*10a70*/  ISETP.GT.AND P0, PT, R0, 0x38, PT ;  /* 0x000000380000780c */ /* 0x000fe20003f04270 */
[----:B0-----:R-:W-:-:S02]  /*10a80*/  @P1 IMAD.MOV.U32 R2, RZ, RZ, R98 ;  /* 0x000000ffff021224 */ /* 0x001fc400078e0062 */
[----:B------:R-:W-:Y:S01]  /*10a90*/  @P1 IMAD.MOV.U32 R3, RZ, RZ, R99 ;  /* 0x000000ffff031224 */ /* 0x000fe200078e0063 */
[----:B------:R-:W3:Y:S04]  /*10aa0*/  LDL R98, [R1+0x3f8] ;  /* 0x0003f80001627983 */ /* 0x000ee80000100800 */
[----:B------:R-:W3:Y:S04]  /*10ab0*/  LDL R99, [R1+0x3f4] ;  /* 0x0003f40001637983 */ /* 0x000ee80000100800 */
[----:B------:R0:W3:Y:S01]  /*10ac0*/  @P1 LDG.E.U8 R162, desc[UR56][R2.64] ;  /* 0x0000003802a21981 */ /* 0x0000e2000c1e1100 */
[----:B------:R-:W-:Y:S01]  /*10ad0*/  PRMT R158, RZ, 0x7610, R158 ;  /* 0x00007610ff9e7816 */ /* 0x000fe2000000009e */
[----:B0-----:R-:W-:-:S02]  /*10ae0*/  @P1 IMAD.MOV.U32 R2, RZ, RZ, R88 ;  /* 0x000000ffff021224 */ /* 0x001fc400078e0058 */
        /* <DEDUP_REMOVED lines=9> */
[----:B------:R-:W-:Y:S02]  /*10b80*/  PRMT R109, RZ, 0x7610, R109 ;  /* 0x00007610ff6d7816 */ /* 0x000fe4000000006d */
[----:B------:R-:W-:Y:S01]  /*10b90*/  PRMT R107, RZ, 0x7610, R107 ;  /* 0x00007610ff6b7816 */ /* 0x000fe2000000006b */
[----:B------:R-:W3:Y:S01]  /*10ba0*/  LDL R100, [R1+0x3c0] ;  /* 0x0003c00001647983 */ /* 0x000ee20000100800 */
[----:B--2---:R-:W-:-:S03]  /*10bb0*/  @P0 IMAD.MOV.U32 R2, RZ, RZ, R90 ;  /* 0x000000ffff020224 */ /* 0x004fc600078e005a */
[----:B------:R-:W2:Y:S01]  /*10bc0*/  LDL R90, [R1+0x3e8] ;  /* 0x0003e800015a7983 */ /* 0x000ea20000100800 */
[----:B------:R-:W-:-:S03]  /*10bd0*/  @P0 IMAD.MOV.U32 R3, RZ, RZ, R95 ;  /* 0x000000ffff030224 */ /* 0x000fc600078e005f */
[----:B------:R-:W2:Y:S04]  /*10be0*/  LDL R95, [R1+0x3e4] ;  /* 0x0003e400015f7983 */ /* 0x000ea80000100800 */
[----:B------:R0:W2:Y:S02]  /*10bf0*/  @P0 LDG.E.U8 R111, desc[UR56][R2.64] ;  /* 0x00000038026f0981 */ /* 0x0000a4000c1e1100 */
[----:B0-----:R-:W-:Y:S02]  /*10c00*/  @P0 IMAD.MOV.U32 R2, RZ, RZ, R96 ;  /* 0x000000ffff020224 */ /* 0x001fe400078e0060 */
[----:B------:R-:W-:Y:S01]  /*10c10*/  @P0 IMAD.MOV.U32 R3, RZ, RZ, R97 ;  /* 0x000000ffff030224 */ /* 0x000fe200078e0061 */
[----:B------:R-:W2:Y:S04]  /*10c20*/  LDL R96, [R1+0x3d0] ;  /* 0x0003d00001607983 */ /* 0x000ea80000100800 */
[----:B------:R4:W2:Y:S04]  /*10c30*/  @P0 LDG.E.U8 R109, desc[UR56][R2.64] ;  /* 0x00000038026d0981 */ /* 0x0008a8000c1e1100 */
[----:B------:R-:W2:Y:S01]  /*10c40*/  LDL R97, [R1+0x3cc] ;  /* 0x0003cc0001617983 */ /* 0x000ea20000100800 */
[----:B----4-:R-:W-:-:S02]  /*10c50*/  @P0 IMAD.MOV.U32 R2, RZ, RZ, R92 ;  /* 0x000000ffff020224 */ /* 0x010fc400078e005c */
[----:B------:R-:W-:Y:S01]  /*10c60*/  @P0 IMAD.MOV.U32 R3, RZ, RZ, R94 ;  /* 0x000000ffff030224 */ /* 0x000fe200078e005e */
[----:B------:R-:W4:Y:S04]  /*10c70*/  LDL R92, [R1+0x3d8] ;  /* 0x0003d800015c7983 */ /* 0x000f280000100800 */
[----:B------:R-:W4:Y:S04]  /*10c80*/  LDL R94, [R1+0x3d4] ;  /* 0x0003d400015e7983 */ /* 0x000f280000100800 */
[----:B------:R3:W4:Y:S02]  /*10c90*/  @P0 LDG.E.U8 R107, desc[UR56][R2.64] ;  /* 0x00000038026b0981 */ /* 0x000724000c1e1100 */
[----:B---3--:R-:W-:-:S02]  /*10ca0*/  @P0 IMAD.MOV.U32 R2, RZ, RZ, R89 ;  /* 0x000000ffff020224 */ /* 0x008fc400078e0059 */
[----:B------:R-:W3:Y:S01]  /*10cb0*/  LDL R89, [R1+0x3c8] ;  /* 0x0003c80001597983 */ /* 0x000ee20000100800 */
[----:B------:R-:W-:-:S03]  /*10cc0*/  @P0 IMAD.MOV.U32 R3, RZ, RZ, R91 ;  /* 0x000000ffff030224 */ /* 0x000fc600078e005b */
[----:B------:R-:W3:Y:S01]  /*10cd0*/  LDL R91, [R1+0x3c4] ;  /* 0x0003c400015b7983 */ /* 0x000ee20000100800 */
[----:B------:R-:W-:Y:S02]  /*10ce0*/  ISETP.GT.AND P1, PT, R0, 0x39, PT ;  /* 0x000000390000780c */ /* 0x000fe40003f24270 */
[----:B------:R-:W-:Y:S02]  /*10cf0*/  PRMT R118, RZ, 0x7610, R118 ;  /* 0x00007610ff767816 */ /* 0x000fe40000000076 */
[----:B------:R-:W-:-:S04]  /*10d00*/  PRMT R213, RZ, 0x7610, R213 ;  /* 0x00007610ffd57816 */ /* 0x000fc800000000d5 */
[----:B------:R0:W3:Y:S05]  /*10d10*/  @P0 LDG.E.U8 R118, desc[UR56][R2.64] ;  /* 0x0000003802760981 */ /* 0x0000ea000c1e1100 */
[----:B0-----:R-:W-:Y:S02]  /*10d20*/  @P1 IMAD.MOV.U32 R2, RZ, RZ, R98 ;  /* 0x000000ffff021224 */ /* 0x001fe400078e0062 */
[----:B------:R-:W-:Y:S01]  /*10d30*/  @P1 IMAD.MOV.U32 R3, RZ, RZ, R99 ;  /* 0x000000ffff031224 */ /* 0x000fe200078e0063 */
[----:B------:R-:W-:Y:S01]  /*10d40*/  PRMT R211, RZ, 0x7610, R211 ;  /* 0x00007610ffd37816 */ /* 0x000fe200000000d3 */
[----:B------:R-:W3:Y:S04]  /*10d50*/  LDL R99, [R1+0x3ac] ;  /* 0x0003ac0001637983 */ /* 0x000ee80000100800 */
[----:B------:R0:W3:Y:S04]  /*10d60*/  @P1 LDG.E.U8 R213, desc[UR56][R2.64] ;  /* 0x0000003802d51981 */ /* 0x0000e8000c1e1100 */
[----:B------:R-:W3:Y:S01]  /*10d70*/  LDL R98, [R1+0x3b0] ;  /* 0x0003b00001627983 */ /* 0x000ee20000100800 */
[----:B0-----:R-:W-:-:S03]  /*10d80*/  @P1 IMAD.MOV.U32 R2, RZ, RZ, R88 ;  /* 0x000000ffff021224 */ /* 0x001fc600078e0058 */
[----:B------:R-:W3:Y:S01]  /*10d90*/  LDL R88, [R1+0x3b8] ;  /* 0x0003b80001587983 */ /* 0x000ee20000100800 */
[----:B------:R-:W-:-:S03]  /*10da0*/  @P1 IMAD.MOV.U32 R3, RZ, RZ, R93 ;  /* 0x000000ffff031224 */ /* 0x000fc600078e005d */
[----:B------:R-:W3:Y:S04]  /*10db0*/  LDL R93, [R1+0x3b4] ;  /* 0x0003b400015d7983 */ /* 0x000ee80000100800 */
[----:B------:R2:W3:Y:S01]  /*10dc0*/  @P1 LDG.E.U8 R211, desc[UR56][R2.64] ;  /* 0x0000003802d31981 */ /* 0x0004e2000c1e1100 */
[----:B------:R-:W-:Y:S02]  /*10dd0*/  PRMT R209, RZ, 0x7610, R209 ;  /* 0x00007610ffd17816 */ /* 0x000fe400000000d1 */
[----:B------:R-:W-:Y:S02]  /*10de0*/  ISETP.GT.AND P0, PT, R0, 0x3a, PT ;  /* 0x0000003a0000780c */ /* 0x000fe40003f04270 */
[----:B------:R-:W-:Y:S02]  /*10df0*/  PRMT R207, RZ, 0x7610, R207 ;  /* 0x00007610ffcf7816 */ /* 0x000fe400000000cf */
[----:B------:R-:W-:-:S02]  /*10e00*/  PRMT R105, RZ, 0x7610, R105 ;  /* 0x00007610ff697816 */ /* 0x000fc40000000069 */
[----:B------:R-:W-:Y:S01]  /*10e10*/  PRMT R214, RZ, 0x7610, R214 ;  /* 0x00007610ffd67816 */ /* 0x000fe200000000d6 */
[----:B--2---:R-:W-:Y:S02]  /*10e20*/  @P1 IMAD.MOV.U32 R2, RZ, RZ, R90 ;  /* 0x000000ffff021224 */ /* 0x004fe400078e005a */
[----:B------:R-:W2:Y:S01]  /*10e30*/  LDL R90, [R1+0x3a8] ;  /* 0x0003a800015a7983 */ /* 0x000ea20000100800 */
[----:B------:R-:W-:-:S03]  /*10e40*/  @P1 IMAD.MOV.U32 R3, RZ, RZ, R95 ;  /* 0x000000ffff031224 */ /* 0x000fc600078e005f */
[----:B------:R-:W2:Y:S04]  /*10e50*/  LDL R95, [R1+0x3a4] ;  /* 0x0003a400015f7983 */ /* 0x000ea80000100800 */
[----:B------:R0:W2:Y:S02]  /*10e60*/  @P1 LDG.E.U8 R209, desc[UR56][R2.64] ;  /* 0x0000003802d11981 */ /* 0x0000a4000c1e1100 */
[----:B0-----:R-:W-:Y:S02]  /*10e70*/  @P1 IMAD.MOV.U32 R2, RZ, RZ, R102 ;  /* 0x000000ffff021224 */ /* 0x001fe400078e0066 */
[----:B------:R-:W-:Y:S01]  /*10e80*/  @P1 IMAD.MOV.U32 R3, RZ, RZ, R103 ;  /* 0x000000ffff031224 */ /* 0x000fe200078e0067 */
[----:B------:R-:W-:Y:S01]  /*10e90*/  PRMT R212, RZ, 0x7610, R212 ;  /* 0x00007610ffd47816 */ /* 0x000fe200000000d4 */
[----:B------:R-:W2:Y:S04]  /*10ea0*/  LDL R103, [R1+0x37c] ;  /* 0x00037c0001677983 */ /* 0x000ea80000100800 */
[----:B------:R4:W2:Y:S01]  /*10eb0*/  @P1 LDG.E.U8 R207, desc[UR56][R2.64] ;  /* 0x0000003802cf1981 */ /* 0x0008a2000c1e1100 */
[----:B------:R-:W-:-:S02]  /*10ec0*/  PRMT R210, RZ, 0x7610, R210 ;  /* 0x00007610ffd27816 */ /* 0x000fc400000000d2 */
[----:B------:R-:W-:Y:S01]  /*10ed0*/  PRMT R208, RZ, 0x7610, R208 ;  /* 0x00007610ffd07816 */ /* 0x000fe200000000d0 */
[----:B------:R-:W2:Y:S01]  /*10ee0*/  LDL R102, [R1+0x380] ;  /* 0x0003800001667983 */ /* 0x000ea20000100800 */
[----:B----4-:R-:W-:-:S03]  /*10ef0*/  @P0 IMAD.MOV.U32 R2, RZ, RZ, R92 ;  /* 0x000000ffff020224 */ /* 0x010fc600078e005c */
[----:B------:R-:W4:Y:S01]  /*10f00*/  LDL R92, [R1+0x3a0] ;  /* 0x0003a000015c7983 */ /* 0x000f220000100800 */
[----:B------:R-:W-:-:S03]  /*10f10*/  @P0 IMAD.MOV.U32 R3, RZ, RZ, R94 ;  /* 0x000000ffff030224 */ /* 0x000fc600078e005e */
[----:B------:R-:W4:Y:S04]  /*10f20*/  LDL R94, [R1+0x39c] ;  /* 0x00039c00015e7983 */ /* 0x000f280000100800 */
[----:B------:R0:W4:Y:S02]  /*10f30*/  @P0 LDG.E.U8 R105, desc[UR56][R2.64] ;  /* 0x0000003802690981 */ /* 0x000124000c1e1100 */
[----:B0-----:R-:W-:Y:S02]  /*10f40*/  @P0 IMAD.MOV.U32 R2, RZ, RZ, R96 ;  /* 0x000000ffff020224 */ /* 0x001fe400078e0060 */
[----:B------:R-:W-:Y:S01]  /*10f50*/  @P0 IMAD.MOV.U32 R3, RZ, RZ, R97 ;  /* 0x000000ffff030224 */ /* 0x000fe200078e0061 */
[----:B------:R-:W4:Y:S04]  /*10f60*/  LDL R96, [R1+0x398] ;  /* 0x0003980001607983 */ /* 0x000f280000100800 */
[----:B------:R-:W4:Y:S04]  /*10f70*/  LDL R97, [R1+0x394] ;  /* 0x0003940001617983 */ /* 0x000f280000100800 */
[----:B------:R3:W4:Y:S02]  /*10f80*/  @P0 LDG.E.U8 R214, desc[UR56][R2.64] ;  /* 0x0000003802d60981 */ /* 0x000724000c1e1100 */
[----:B---3--:R-:W-:-:S02]  /*10f90*/  @P0 IMAD.MOV.U32 R2, RZ, RZ, R89 ;  /* 0x000000ffff020224 */ /* 0x008fc400078e0059 */
[----:B------:R-:W-:Y:S01]  /*10fa0*/  @P0 IMAD.MOV.U32 R3, RZ, RZ, R91 ;  /* 0x000000ffff030224 */ /* 0x000fe200078e005b */
[----:B------:R-:W3:Y:S04]  /*10fb0*/  LDL R89, [R1+0x390] ;  /* 0x0003900001597983 */ /* 0x000ee80000100800 */
[----:B------:R-:W3:Y:S01]  /*10fc0*/  LDL R91, [R1+0x38c] ;  /* 0x00038c00015b7983 */ /* 0x000ee20000100800 */
[----:B------:R-:W-:-:S03]  /*10fd0*/  ISETP.GT.AND P1, PT, R0, 0x3b, PT ;  /* 0x0000003b0000780c */ /* 0x000fc60003f24270 */
[----:B------:R0:W3:Y:S02]  /*10fe0*/  @P0 LDG.E.U8 R212, desc[UR56][R2.64] ;  /* 0x0000003802d40981 */ /* 0x0000e4000c1e1100 */
[----:B0-----:R-:W-:Y:S02]  /*10ff0*/  @P0 IMAD.MOV.U32 R2, RZ, RZ, R100 ;  /* 0x000000ffff020224 */ /* 0x001fe400078e0064 */
[----:B------:R-:W-:Y:S01]  /*11000*/  @P0 IMAD.MOV.U32 R3, RZ, RZ, R101 ;  /* 0x000000ffff030224 */ /* 0x000fe200078e0065 */
[----:B------:R-:W-:Y:S01]  /*11010*/  PRMT R205, RZ, 0x7610, R205 ;  /* 0x00007610ffcd7816 */ /* 0x000fe200000000cd */
[----:B------:R-:W3:Y:S04]  /*11020*/  LDL R101, [R1+0x36c] ;  /* 0x00036c0001657983 */ /* 0x000ee80000100800 */
[----:B------:R0:W3:Y:S01]  /*11030*/  @P0 LDG.E.U8 R210, desc[UR56][R2.64] ;  /* 0x0000003802d20981 */ /* 0x0000e2000c1e1100 */
[----:B------:R-:W-:-:S03]  /*11040*/  PRMT R203, RZ, 0x7610, R203 ;  /* 0x00007610ffcb7816 */ /* 0x000fc600000000cb */
[----:B------:R-:W3:Y:S01]  /*11050*/  LDL R100, [R1+0x370] ;  /* 0x0003700001647983 */ /* 0x000ee20000100800 */
[----:B0-----:R-:W-:Y:S02]  /*11060*/  @P1 IMAD.MOV.U32 R2, RZ, RZ, R88 ;  /* 0x000000ffff021224 */ /* 0x001fe400078e0058 */
[----:B------:R-:W-:Y:S01]  /*11070*/  @P1 IMAD.MOV.U32 R3, RZ, RZ, R93 ;  /* 0x000000ffff031224 */ /* 0x000fe200078e005d */
[----:B------:R-:W3:Y:S04]  /*11080*/  LDL R88, [R1+0x388] ;  /* 0x0003880001587983 */ /* 0x000ee80000100800 */
[----:B------:R-:W3:Y:S04]  /*11090*/  LDL R93, [R1+0x384] ;  /* 0x00038400015d7983 */ /* 0x000ee80000100800 */
[----:B------:R0:W3:Y:S02]  /*110a0*/  @P1 LDG.E.U8 R208, desc[UR56][R2.64] ;  /* 0x0000003802d01981 */ /* 0x0000e4000c1e1100 */
[----:B0-----:R-:W-:-:S02]  /*110b0*/  @P1 IMAD.MOV.U32 R2, RZ, RZ, R98 ;  /* 0x000000ffff021224 */ /* 0x001fc400078e0062 */
[----:B------:R-:W-:Y:S01]  /*110c0*/  @P1 IMAD.MOV.U32 R3, RZ, RZ, R99 ;  /* 0x000000ffff031224 */ /* 0x000fe200078e0063 */
[----:B------:R-:W-:Y:S01]  /*110d0*/  ISETP.GT.AND P0, PT, R0, 0x3c, PT ;  /* 0x0000003c0000780c */ /* 0x000fe20003f04270 */
        /* <DEDUP_REMOVED lines=10> */
[----:B----4-:R-:W-:Y:S02]  /*11180*/  @P1 IMAD.MOV.U32 R2, RZ, RZ, R92 ;  /* 0x000000ffff021224 */ /* 0x010fe400078e005c */
[----:B------:R-:W4:Y:S01]  /*11190*/  LDL R92, [R1+0x368] ;  /* 0x00036800015c7983 */ /* 0x000f220000100800 */
[----:B------:R-:W-:-:S03]  /*111a0*/  @P1 IMAD.MOV.U32 R3, RZ, RZ, R94 ;  /* 0x000000ffff031224 */ /* 0x000fc600078e005e */
[----:B------:R-:W4:Y:S04]  /*111b0*/  LDL R94, [R1+0x364] ;  /* 0x00036400015e7983 */ /* 0x000f280000100800 */
[----:B------:R0:W4:Y:S02]  /*111c0*/  @P1 LDG.E.U8 R202, desc[UR56][R2.64] ;  /* 0x0000003802ca1981 */ /* 0x000124000c1e1100 */
[----:B0-----:R-:W-:Y:S01]  /*111d0*/  @P0 IMAD.MOV.U32 R2, RZ, RZ, R96 ;  /* 0x000000ffff020224 */ /* 0x001fe200078e0060 */
[----:B------:R-:W-:Y:S01]  /*111e0*/  PRMT R23, RZ, 0x7610, R23 ;  /* 0x00007610ff177816 */ /* 0x000fe20000000017 */
[----:B------:R-:W4:Y:S01]  /*111f0*/  LDL R96, [R1+0x350] ;  /* 0x0003500001607983 */ /* 0x000f220000100800 */
[----:B------:R-:W-:-:S03]  /*11200*/  @P0 IMAD.MOV.U32 R3, RZ, RZ, R97 ;  /* 0x000000ffff030224 */ /* 0x000fc600078e0061 */
[----:B------:R-:W4:Y:S04]  /*11210*/  LDL R97, [R1+0x34c] ;  /* 0x00034c0001617983 */ /* 0x000f280000100800 */
[----:B------:R3:W4:Y:S02]  /*11220*/  @P0 LDG.E.U8 R201, desc[UR56][R2.64] ;  /* 0x0000003802c90981 */ /* 0x000724000c1e1100 */
[----:B---3--:R-:W-:Y:S02]  /*11230*/  @P0 IMAD.MOV.U32 R2, RZ, RZ, R89 ;  /* 0x000000ffff020224 */ /* 0x008fe400078e0059 */
[----:B------:R-:W3:Y:S01]  /*11240*/  LDL R89, [R1+0x358] ;  /* 0x0003580001597983 */ /* 0x000ee20000100800 */
[----:B------:R-:W-:-:S03]  /*11250*/  @P0 IMAD.MOV.U32 R3, RZ, RZ, R91 ;  /* 0x000000ffff030224 */ /* 0x000fc600078e005b */
[----:B------:R-:W3:Y:S01]  /*11260*/  LDL R91, [R1+0x354] ;  /* 0x00035400015b7983 */ /* 0x000ee20000100800 */
[----:B------:R-:W-:Y:S02]  /*11270*/  PRMT R22, RZ, 0x7610, R22 ;  /* 0x00007610ff167816 */ /* 0x000fe40000000016 */
[----:B------:R-:W-:Y:S01]  /*11280*/  ISETP.GT.AND P1, PT, R0, 0x3d, PT ;  /* 0x0000003d0000780c */ /* 0x000fe20003f24270 */
[----:B------:R0:W3:Y:S01]  /*11290*/  @P0 LDG.E.U8 R23, desc[UR56][R2.64] ;  /* 0x0000003802170981 */ /* 0x0000e2000c1e1100 */
[----:B------:R-:W-:Y:S02]  /*112a0*/  PRMT R21, RZ, 0x7610, R21 ;  /* 0x00007610ff157816 */ /* 0x000fe40000000015 */
[----:B------:R-:W-:Y:S02]  /*112b0*/  PRMT R20, RZ, 0x7610, R20 ;  /* 0x00007610ff147816 */ /* 0x000fe40000000014 */
[----:B------:R-:W-:Y:S01]  /*112c0*/  PRMT R18, RZ, 0x7610, R18 ;  /* 0x00007610ff127816 */ /* 0x000fe20000000012 */
[----:B0-----:R-:W-:-:S02]  /*112d0*/  @P0 IMAD.MOV.U32 R2, RZ, RZ, R88 ;  /* 0x000000ffff020224 */ /* 0x001fc400078e0058 */
[----:B------:R-:W3:Y:S01]  /*112e0*/  LDL R88, [R1+0x348] ;  /* 0x0003480001587983 */ /* 0x000ee20000100800 */
[----:B------:R-:W-:-:S03]  /*112f0*/  @P0 IMAD.MOV.U32 R3, RZ, RZ, R93 ;  /* 0x000000ffff030224 */ /* 0x000fc600078e005d */
[----:B------:R-:W3:Y:S04]  /*11300*/  LDL R93, [R1+0x344] ;  /* 0x00034400015d7983 */ /* 0x000ee80000100800 */
[----:B------:R0:W3:Y:S04]  /*11310*/  @P0 LDG.E.U8 R22, desc[UR56][R2.64] ;  /* 0x0000003802160981 */ /* 0x0000e8000c1e1100 */
[----:B------:R-:W3:Y:S01]  /*11320*/  LDL.LU R120, [R1+0x8c] ;  /* 0x00008c0001787983 */ /* 0x000ee20000300800 */
[----:B0-----:R-:W-:Y:S02]  /*11330*/  @P0 IMAD.MOV.U32 R2, RZ, RZ, R102 ;  /* 0x000000ffff020224 */ /* 0x001fe400078e0066 */
[----:B------:R-:W-:-:S05]  /*11340*/  @P0 IMAD.MOV.U32 R3, RZ, RZ, R103 ;  /* 0x000000ffff030224 */ /* 0x000fca00078e0067 */
[----:B------:R2:W3:Y:S01]  /*11350*/  @P0 LDG.E.U8 R21, desc[UR56][R2.64] ;  /* 0x0000003802150981 */ /* 0x0004e2000c1e1100 */
[----:B------:R-:W-:Y:S02]  /*11360*/  PRMT R12, RZ, 0x7610, R12 ;  /* 0x00007610ff0c7816 */ /* 0x000fe4000000000c */
[----:B------:R-:W-:Y:S02]  /*11370*/  ISETP.GT.AND P0, PT, R0, 0x3e, PT ;  /* 0x0000003e0000780c */ /* 0x000fe40003f04270 */
[----:B------:R-:W-:Y:S01]  /*11380*/  PRMT R10, RZ, 0x7610, R10 ;  /* 0x00007610ff0a7816 */ /* 0x000fe2000000000a */
[----:B--2---:R-:W-:Y:S02]  /*11390*/  @P1 IMAD.MOV.U32 R2, RZ, RZ, R90 ;  /* 0x000000ffff021224 */ /* 0x004fe400078e005a */
[----:B------:R-:W2:Y:S01]  /*113a0*/  LDL R90, [R1+0x340] ;  /* 0x00034000015a7983 */ /* 0x000ea20000100800 */
[----:B------:R-:W-:-:S03]  /*113b0*/  @P1 IMAD.MOV.U32 R3, RZ, RZ, R95 ;  /* 0x000000ffff031224 */ /* 0x000fc600078e005f */
[----:B------:R-:W2:Y:S04]  /*113c0*/  LDL R95, [R1+0x33c] ;  /* 0x00033c00015f7983 */ /* 0x000ea80000100800 */
[----:B------:R0:W2:Y:S02]  /*113d0*/  @P1 LDG.E.U8 R20, desc[UR56][R2.64] ;  /* 0x0000003802141981 */ /* 0x0000a4000c1e1100 */
[----:B0-----:R-:W-:Y:S02]  /*113e0*/  @P1 IMAD.MOV.U32 R2, RZ, RZ, R100 ;  /* 0x000000ffff021224 */ /* 0x001fe400078e0064 */
[----:B------:R-:W-:-:S05]  /*113f0*/  @P1 IMAD.MOV.U32 R3, RZ, RZ, R101 ;  /* 0x000000ffff031224 */ /* 0x000fca00078e0065 */
[----:B------:R4:W2:Y:S02]  /*11400*/  @P1 LDG.E.U8 R18, desc[UR56][R2.64] ;  /* 0x0000003802121981 */ /* 0x0008a4000c1e1100 */
[----:B----4-:R-:W-:Y:S02]  /*11410*/  @P1 IMAD.MOV.U32 R2, RZ, RZ, R92 ;  /* 0x000000ffff021224 */ /* 0x010fe400078e005c */
[----:B------:R-:W4:Y:S01]  /*11420*/  LDL R92, [R1+0x338] ;  /* 0x00033800015c7983 */ /* 0x000f220000100800 */
[----:B------:R-:W-:-:S03]  /*11430*/  @P1 IMAD.MOV.U32 R3, RZ, RZ, R94 ;  /* 0x000000ffff031224 */ /* 0x000fc600078e005e */
[----:B------:R-:W4:Y:S04]  /*11440*/  LDL R94, [R1+0x334] ;  /* 0x00033400015e7983 */ /* 0x000f280000100800 */
[----:B------:R0:W4:Y:S02]  /*11450*/  @P1 LDG.E.U8 R12, desc[UR56][R2.64] ;  /* 0x00000038020c1981 */ /* 0x000124000c1e1100 */
[----:B0-----:R-:W-:Y:S02]  /*11460*/  @P1 IMAD.MOV.U32 R2, RZ, RZ, R98 ;  /* 0x000000ffff021224 */ /* 0x001fe400078e0062 */
[----:B------:R-:W-:-:S05]  /*11470*/  @P1 IMAD.MOV.U32 R3, RZ, RZ, R99 ;  /* 0x000000ffff031224 */ /* 0x000fca00078e0063 */
[----:B------:R3:W4:Y:S02]  /*11480*/  @P1 LDG.E.U8 R10, desc[UR56][R2.64] ;  /* 0x00000038020a1981 */ /* 0x000724000c1e1100 */
[----:B---3--:R-:W-:Y:S02]  /*11490*/  @P0 IMAD.MOV.U32 R2, RZ, RZ, R89 ;  /* 0x000000ffff020224 */ /* 0x008fe400078e0059 */
[----:B------:R-:W3:Y:S01]  /*114a0*/  LDL R89, [R1+0x330] ;  /* 0x0003300001597983 */ /* 0x000ee20000100800 */
[----:B------:R-:W-:-:S03]  /*114b0*/  @P0 IMAD.MOV.U32 R3, RZ, RZ, R91 ;  /* 0x000000ffff030224 */ /* 0x000fc600078e005b */
[----:B------:R-:W3:Y:S01]  /*114c0*/  LDL R91, [R1+0x32c] ;  /* 0x00032c00015b7983 */ /* 0x000ee20000100800 */
[----:B------:R-:W-:Y:S02]  /*114d0*/  PRMT R19, RZ, 0x7610, R19 ;  /* 0x00007610ff137816 */ /* 0x000fe40000000013 */
[----:B------:R-:W-:-:S04]  /*114e0*/  PRMT R17, RZ, 0x7610, R17 ;  /* 0x00007610ff117816 */ /* 0x000fc80000000011 */
[----:B------:R0:W3:Y:S01]  /*114f0*/  @P0 LDG.E.U8 R19, desc[UR56][R2.64] ;  /* 0x0000003802130981 */ /* 0x0000e2000c1e1100 */
[----:B------:R-:W-:Y:S01]  /*11500*/  PRMT R16, RZ, 0x7610, R16 ;  /* 0x00007610ff107816 */ /* 0x000fe20000000010 */
[----:B0-----:R-:W-:Y:S02]  /*11510*/  @P0 IMAD.MOV.U32 R2, RZ, RZ, R96 ;  /* 0x000000ffff020224 */ /* 0x001fe400078e0060 */
[----:B------:R-:W-:-:S05]  /*11520*/  @P0 IMAD.MOV.U32 R3, RZ, RZ, R97 ;  /* 0x000000ffff030224 */ /* 0x000fca00078e0061 */
[----:B------:R0:W3:Y:S02]  /*11530*/  @P0 LDG.E.U8 R17, desc[UR56][R2.64] ;  /* 0x0000003802110981 */ /* 0x0000e4000c1e1100 */
[----:B0-----:R-:W-:Y:S02]  /*11540*/  @P0 IMAD.MOV.U32 R2, RZ, RZ, R88 ;  /* 0x000000ffff020224 */ /* 0x001fe400078e0058 */
[----:B------:R-:W3:Y:S01]  /*11550*/  LDL R88, [R1+0x328] ;  /* 0x0003280001587983 */ /* 0x000ee20000100800 */
[----:B------:R-:W-:-:S03]  /*11560*/  @P0 IMAD.MOV.U32 R3, RZ, RZ, R93 ;  /* 0x000000ffff030224 */ /* 0x000fc600078e005d */
[----:B------:R-:W3:Y:S04]  /*11570*/  LDL R93, [R1+0x324] ;  /* 0x00032400015d7983 */ /* 0x000ee80000100800 */
[----:B------:R0:W3:Y:S02]  /*11580*/  @P0 LDG.E.U8 R16, desc[UR56][R2.64] ;  /* 0x0000003802100981 */ /* 0x0000e4000c1e1100 */
[----:B0-----:R-:W-:Y:S02]  /*11590*/  LOP3.LUT R3, R120, 0xffff, RZ, 0xc0, !PT ;  /* 0x0000ffff78037812 */ /* 0x001fe400078ec0ff */
[----:B------:R-:W-:Y:S02]  /*115a0*/  LOP3.LUT R2, R15, 0xffff, RZ, 0xc0, !PT ;  /* 0x0000ffff0f027812 */ /* 0x000fe400078ec0ff */
[----:B------:R-:W-:-:S02]  /*115b0*/  PRMT R15, RZ, 0x7610, R15 ;  /* 0x00007610ff0f7816 */ /* 0x000fc4000000000f */
[----:B------:R-:W-:Y:S01]  /*115c0*/  PRMT R135, R3, 0x3340, R2 ;  /* 0x0000334003877816 */ /* 0x000fe20000000002 */
[----:B--2---:R-:W-:Y:S02]  /*115d0*/  @P0 IMAD.MOV.U32 R2, RZ, RZ, R90 ;  /* 0x000000ffff020224 */ /* 0x004fe400078e005a */
[----:B------:R-:W-:-:S05]  /*115e0*/  @P0 IMAD.MOV.U32 R3, RZ, RZ, R95 ;  /* 0x000000ffff030224 */ /* 0x000fca00078e005f */
[----:B------:R0:W2:Y:S01]  /*115f0*/  @P0 LDG.E.U8 R15, desc[UR56][R2.64] ;  /* 0x00000038020f0981 */ /* 0x0000a2000c1e1100 */
[----:B------:R-:W-:Y:S02]  /*11600*/  ISETP.GT.AND P0, PT, R0, 0x3f, PT ;  /* 0x0000003f0000780c */ /* 0x000fe40003f04270 */
[----:B0-----:R-:W-:Y:S02]  /*11610*/  LOP3.LUT R3, R165, 0xffff, RZ, 0xc0, !PT ;  /* 0x0000ffffa5037812 */ /* 0x001fe400078ec0ff */
[----:B------:R-:W2:Y:S01]  /*11620*/  LDL.LU R165, [R1+0x114c] ;  /* 0x00114c0001a57983 */ /* 0x000ea20000300800 */
[----:B------:R-:W-:-:S03]  /*11630*/  LOP3.LUT R2, R11, 0xffff, RZ, 0xc0, !PT ;  /* 0x0000ffff0b027812 */ /* 0x000fc600078ec0ff */
[----:B------:R-:W2:Y:S04]  /*11640*/  LDL R95, [R1+0x31c] ;  /* 0x00031c00015f7983 */ /* 0x000ea80000100800 */
[----:B------:R-:W2:Y:S01]  /*11650*/  LDL R90, [R1+0x320] ;  /* 0x00032000015a7983 */ /* 0x000ea20000100800 */
[----:B------:R-:W-:Y:S02]  /*11660*/  PRMT R116, R3, 0x3340, R2 ;  /* 0x0000334003747816 */ /* 0x000fe40000000002 */
[----:B------:R-:W-:Y:S01]  /*11670*/  PRMT R11, RZ, 0x7610, R11 ;  /* 0x00007610ff0b7816 */ /* 0x000fe2000000000b */
[----:B----4-:R-:W-:Y:S02]  /*11680*/  @P0 IMAD.MOV.U32 R2, RZ, RZ, R92 ;  /* 0x000000ffff020224 */ /* 0x010fe400078e005c */
[----:B------:R-:W4:Y:S01]  /*11690*/  LDL R92, [R1+0x318] ;  /* 0x00031800015c7983 */ /* 0x000f220000100800 */
[----:B------:R-:W-:-:S03]  /*116a0*/  @P0 IMAD.MOV.U32 R3, RZ, RZ, R94 ;  /* 0x000000ffff030224 */ /* 0x000fc600078e005e */
[----:B------:R-:W4:Y:S04]  /*116b0*/  LDL R94, [R1+0x314] ;  /* 0x00031400015e7983 */ /* 0x000f280000100800 */
[----:B------:R0:W4:Y:S02]  /*116c0*/  @P0 LDG.E.U8 R11, desc[UR56][R2.64] ;  /* 0x00000038020b0981 */ /* 0x000124000c1e1100 */
[----:B0-----:R-:W-:Y:S02]  /*116d0*/  LOP3.LUT R3, R191, 0xffff, RZ, 0xc0, !PT ;  /* 0x0000ffffbf037812 */ /* 0x001fe400078ec0ff */
[----:B------:R-:W-:Y:S01]  /*116e0*/  LOP3.LUT R2, R9, 0xffff, RZ, 0xc0, !PT ;  /* 0x0000ffff09027812 */ /* 0x000fe200078ec0ff */
[----:B------:R-:W4:Y:S01]  /*116f0*/  LDL.LU R191, [R1+0x1148] ;  /* 0x0011480001bf7983 */ /* 0x000f220000300800 */
[----:B------:R-:W-:-:S02]  /*11700*/  PRMT R9, RZ, 0x7610, R9 ;  /* 0x00007610ff097816 */ /* 0x000fc40000000009 */
[----:B------:R-:W-:Y:S01]  /*11710*/  PRMT R114, R3, 0x3340, R2 ;  /* 0x0000334003727816 */ /* 0x000fe20000000002 */
[----:B------:R-:W4:Y:S01]  /*11720*/  LDL.LU R133, [R1+0xa0] ;  /* 0x0000a00001857983 */ /* 0x000f220000300800 */
[----:B---3--:R-:W-:-:S03]  /*11730*/  @P0 IMAD.MOV.U32 R2, RZ, RZ, R89 ;  /* 0x000000ffff020224 */ /* 0x008fc600078e0059 */
[----:B------:R-:W3:Y:S01]  /*11740*/  LDL R89, [R1+0x310] ;  /* 0x0003100001597983 */ /* 0x000ee20000100800 */
[----:B------:R-:W-:-:S03]  /*11750*/  @P0 IMAD.MOV.U32 R3, RZ, RZ, R91 ;  /* 0x000000ffff030224 */ /* 0x000fc600078e005b */
[----:B------:R-:W3:Y:S04]  /*11760*/  LDL R91, [R1+0x30c] ;  /* 0x00030c00015b7983 */ /* 0x000ee80000100800 */
[----:B------:R0:W3:Y:S02]  /*11770*/  @P0 LDG.E.U8 R9, desc[UR56][R2.64] ;  /* 0x0000003802090981 */ /* 0x0000e4000c1e1100 */
[----:B0-----:R-:W-:Y:S02]  /*11780*/  LOP3.LUT R3, R199, 0xffff, RZ, 0xc0, !PT ;  /* 0x0000ffffc7037812 */ /* 0x001fe400078ec0ff */
[----:B------:R-:W3:Y:S01]  /*11790*/  LDL.LU R199, [R1+0x1144] ;  /* 0x0011440001c77983 */ /* 0x000ee20000300800 */
[----:B------:R-:W0:Y:S01]  /*117a0*/  S2R R96, SR_TID.X ;  /* 0x0000000000607919 */ /* 0x000e220000002100 */
[----:B------:R-:W-:-:S02]  /*117b0*/  LOP3.LUT R2, R14, 0xffff, RZ, 0xc0, !PT ;  /* 0x0000ffff0e027812 */ /* 0x000fc400078ec0ff */
[----:B------:R-:W-:Y:S01]  /*117c0*/  PRMT R14, RZ, 0x7610, R14 ;  /* 0x00007610ff0e7816 */ /* 0x000fe2000000000e */
[----:B------:R-:W3:Y:S01]  /*117d0*/  LDL.LU R122, [R1+0xa8] ;  /* 0x0000a800017a7983 */ /* 0x000ee20000300800 */
[----:B------:R-:W-:Y:S01]  /*117e0*/  PRMT R103, R3, 0x3340, R2 ;  /* 0x0000334003677816 */ /* 0x000fe20000000002 */
[----:B------:R-:W-:Y:S02]  /*117f0*/  @P0 IMAD.MOV.U32 R2, RZ, RZ, R88 ;  /* 0x000000ffff020224 */ /* 0x000fe400078e0058 */
[----:B------:R-:W3:Y:S01]  /*11800*/  LDL R88, [R1+0x308] ;  /* 0x0003080001587983 */ /* 0x000ee20000100800 */
[----:B------:R-:W-:-:S03]  /*11810*/  @P0 IMAD.MOV.U32 R3, RZ, RZ, R93 ;  /* 0x000000ffff030224 */ /* 0x000fc600078e005d */
[----:B------:R-:W3:Y:S04]  /*11820*/  LDL R93, [R1+0x304] ;  /* 0x00030400015d7983 */ /* 0x000ee80000100800 */
[----:B------:R1:W3:Y:S04]  /*11830*/  @P0 LDG.E.U8 R14, desc[UR56][R2.64] ;  /* 0x00000038020e0981 */ /* 0x0002e8000c1e1100 */
[----:B------:R-:W3:Y:S01]  /*11840*/  LDL.LU R120, [R1+0xac] ;  /* 0x0000ac0001787983 */ /* 0x000ee20000300800 */
[----:B0-----:R-:W-:Y:S02]  /*11850*/  LOP3.LUT R96, R96, 0x3f, RZ, 0xc0, !PT ;  /* 0x0000003f60607812 */ /* 0x001fe400078ec0ff */
[----:B-1----:R-:W-:-:S02]  /*11860*/  LOP3.LUT R2, R13, 0xffff, RZ, 0xc0, !PT ;  /* 0x0000ffff0d027812 */ /* 0x002fc400078ec0ff */
[----:B------:R-:W-:Y:S02]  /*11870*/  ISETP.GE.AND P1, PT, R96, R0, PT ;  /* 0x000000006000720c */ /* 0x000fe40003f26270 */
[----:B------:R-:W-:Y:S02]  /*11880*/  LOP3.LUT R0, R4, 0xffff, RZ, 0xc0, !PT ;  /* 0x0000ffff04007812 */ /* 0x000fe400078ec0ff */
[----:B------:R-:W-:Y:S02]  /*11890*/  PRMT R13, RZ, 0x7610, R13 ;  /* 0x00007610ff0d7816 */ /* 0x000fe4000000000d */
[----:B------:R-:W-:Y:S01]  /*118a0*/  PRMT R112, R2, 0x3340, R0 ;  /* 0x0000334002707816 */ /* 0x000fe20000000000 */
[----:B--2---:R-:W-:Y:S02]  /*118b0*/  @P0 IMAD.MOV.U32 R3, RZ, RZ, R95 ;  /* 0x000000ffff030224 */ /* 0x004fe400078e005f */
[----:B------:R-:W-:Y:S02]  /*118c0*/  @P0 IMAD.MOV.U32 R2, RZ, RZ, R90 ;  /* 0x000000ffff020224 */ /* 0x000fe400078e005a */
[----:B------:R-:W2:Y:S04]  /*118d0*/  LDL R90, [R1+0x300] ;  /* 0x00030000015a7983 */ /* 0x000ea80000100800 */
[----:B------:R4:W2:Y:S01]  /*118e0*/  @P0 LDG.E.U8 R13, desc[UR56][R2.64] ;  /* 0x00000038020d0981 */ /* 0x0008a2000c1e1100 */
[----:B------:R-:W-:-:S03]  /*118f0*/  LOP3.LUT R0, R165, 0xffff, RZ, 0xc0, !PT ;  /* 0x0000ffffa5007812 */ /* 0x000fc600078ec0ff */
[----:B------:R-:W2:Y:S01]  /*11900*/  LDL.LU R131, [R1+0x9c] ;  /* 0x00009c0001837983 */ /* 0x000ea20000300800 */
[----:B----4-:R-:W-:Y:S02]  /*11910*/  @!P1 IMAD.MOV.U32 R2, RZ, RZ, R92 ;  /* 0x000000ffff029224 */ /* 0x010fe400078e005c */
[----:B------:R-:W-:Y:S01]  /*11920*/  @!P1 IMAD.MOV.U32 R3, RZ, RZ, R94 ;  /* 0x000000ffff039224 */ /* 0x000fe200078e005e */
[----:B------:R-:W4:Y:S04]  /*11930*/  LDL R92, [R1+0x2fc] ;  /* 0x0002fc00015c7983 */ /* 0x000f280000100800 */
[----:B------:R-:W2:Y:S01]  /*11940*/  LDL.LU R165, [R1+0x1140] ;  /* 0x0011400001a57983 */ /* 0x000ea20000300800 */
[----:B---3--:R-:W-:Y:S01]  /*11950*/  PRMT R199, RZ, 0x7610, R199 ;  /* 0x00007610ffc77816 */ /* 0x008fe200000000c7 */
[----:B------:R-:W-:Y:S06]  /*11960*/  BAR.SYNC.DEFER_BLOCKING 0x0 ;  /* 0x0000000000007b1d */ /* 0x000fec0000010000 */
[----:B------:R0:W3:Y:S02]  /*11970*/  @!P1 LDG.E.U8 R199, desc[UR56][R2.64] ;  /* 0x0000003802c79981 */ /* 0x0000e4000c1e1100 */
[----:B0-----:R-:W-:Y:S01]  /*11980*/  LOP3.LUT R2, R133, 0xffff, RZ, 0xc0, !PT ;  /* 0x0000ffff85027812 */ /* 0x001fe200078ec0ff */
[----:B------:R-:W-:Y:S01]  /*11990*/  @!P1 IMAD.MOV.U32 R3, RZ, RZ, R91 ;  /* 0x000000ffff039224 */ /* 0x000fe200078e005b */
[----:B------:R-:W3:Y:S02]  /*119a0*/  LDL.LU R133, [R1+0xa4] ;  /* 0x0000a40001857983 */ /* 0x000ee40000300800 */
[----:B------:R-:W-:Y:S01]  /*119b0*/  PRMT R110, R2, 0x3340, R0 ;  /* 0x00003340026e7816 */ /* 0x000fe20000000000 */
[----:B------:R-:W-:Y:S01]  /*119c0*/  @!P1 IMAD.MOV.U32 R2, RZ, RZ, R89 ;  /* 0x000000ffff029224 */ /* 0x000fe200078e0059 */
[----:B------:R-:W3:Y:S01]  /*119d0*/  LDL R91, [R1+0x2f4] ;  /* 0x0002f400015b7983 */ /* 0x000ee20000100800 */
[----:B------:R-:W-:-:S03]  /*119e0*/  LOP3.LUT R0, R173, 0xffff, RZ, 0xc0, !PT ;  /* 0x0000ffffad007812 */ /* 0x000fc600078ec0ff */
[----:B------:R-:W3:Y:S04]  /*119f0*/  LDL R89, [R1+0x2f8] ;  /* 0x0002f80001597983 */ /* 0x000ee80000100800 */
[----:B------:R-:W3:Y:S01]  /*11a00*/  LDL.LU R173, [R1+0x113c] ;  /* 0x00113c0001ad7983 */ /* 0x000ee20000300800 */
[----:B------:R-:W-:-:S06]  /*11a10*/  PRMT R191, RZ, 0x7610, R191 ;  /* 0x00007610ffbf7816 */ /* 0x000fcc00000000bf */
        /* <DEDUP_REMOVED lines=10> */
[----:B--2---:R-:W-:-:S06]  /*11ac0*/  PRMT R165, RZ, 0x7610, R165 ;  /* 0x00007610ffa57816 */ /* 0x004fcc00000000a5 */
[----:B------:R0:W2:Y:S02]  /*11ad0*/  @!P1 LDG.E.U8 R165, desc[UR56][R2.64] ;  /* 0x0000003802a59981 */ /* 0x0000a4000c1e1100 */
[----:B0-----:R-:W-:Y:S01]  /*11ae0*/  LOP3.LUT R2, R120, 0xffff, RZ, 0xc0, !PT ;  /* 0x0000ffff78027812 */ /* 0x001fe200078ec0ff */
[----:B----4-:R-:W-:Y:S01]  /*11af0*/  @!P1 IMAD.MOV.U32 R3, RZ, RZ, R92 ;  /* 0x000000ffff039224 */ /* 0x010fe200078e005c */
[----:B------:R-:W4:Y:S02]  /*11b00*/  LDL.LU R120, [R1+0x98] ;  /* 0x0000980001787983 */ /* 0x000f240000300800 */
[----:B------:R-:W-:Y:S01]  /*11b10*/  PRMT R106, R2, 0x3340, R0 ;  /* 0x00003340026a7816 */ /* 0x000fe20000000000 */
[----:B------:R-:W-:Y:S01]  /*11b20*/  @!P1 IMAD.MOV.U32 R2, RZ, RZ, R90 ;  /* 0x000000ffff029224 */ /* 0x000fe200078e005a */
[----:B------:R-:W2:Y:S01]  /*11b30*/  LDL R92, [R1+0x2e4] ;  /* 0x0002e400015c7983 */ /* 0x000ea20000100800 */
[----:B------:R-:W-:-:S03]  /*11b40*/  LOP3.LUT R0, R190, 0xffff, RZ, 0xc0, !PT ;  /* 0x0000ffffbe007812 */ /* 0x000fc600078ec0ff */
[----:B------:R-:W4:Y:S04]  /*11b50*/  LDL R90, [R1+0x2e8] ;  /* 0x0002e800015a7983 */ /* 0x000f280000100800 */
[----:B------:R-:W2:Y:S01]  /*11b60*/  LDL.LU R190, [R1+0x1134] ;  /* 0x0011340001be7983 */ /* 0x000ea20000300800 */
[----:B---3--:R-:W-:-:S06]  /*11b70*/  PRMT R173, RZ, 0x7610, R173 ;  /* 0x00007610ffad7816 */ /* 0x008fcc00000000ad */
        /* <DEDUP_REMOVED lines=24> */
[----:B------:R-:W-:Y:S01]  /*11d00*/  @!P1 IMAD.MOV.U32 R3, RZ, RZ, R92 ;  /* 0x000000ffff039224 */ /* 0x000fe200078e005c */
[----:B------:R-:W2:Y:S02]  /*11d10*/  LDL.LU R122, [R1+0x94] ;  /* 0x00009400017a7983 */ /* 0x000ea40000300800 */
[----:B------:R-:W-:Y:S01]  /*11d20*/  PRMT R95, R2, 0x3340, R0 ;  /* 0x00003340025f7816 */ /* 0x000fe20000000000 */
[----:B----4-:R-:W-:Y:S01]  /*11d30*/  @!P1 IMAD.MOV.U32 R2, RZ, RZ, R90 ;  /* 0x000000ffff029224 */ /* 0x010fe200078e005a */
[----:B------:R-:W4:Y:S01]  /*11d40*/  LDL R92, [R1+0x2cc] ;  /* 0x0002cc00015c7983 */ /* 0x000f220000100800 */
[----:B------:R-:W-:-:S03]  /*11d50*/  LOP3.LUT R0, R197, 0xffff, RZ, 0xc0, !PT ;  /* 0x0000ffffc5007812 */ /* 0x000fc600078ec0ff */
[----:B------:R-:W2:Y:S01]  /*11d60*/  LDL R90, [R1+0x2d0] ;  /* 0x0002d000015a7983 */ /* 0x000ea20000100800 */
[----:B---3--:R-:W-:-:S06]  /*11d70*/  PRMT R166, RZ, 0x7610, R166 ;  /* 0x00007610ffa67816 */ /* 0x008fcc00000000a6 */
[----:B------:R0:W3:Y:S02]  /*11d80*/  @!P1 LDG.E.U8 R166, desc[UR56][R2.64] ;  /* 0x0000003802a69981 */ /* 0x0000e4000c1e1100 */
[----:B0-----:R-:W-:Y:S02]  /*11d90*/  LOP3.LUT R2, R120, 0xffff, RZ, 0xc0, !PT ;  /* 0x0000ffff78027812 */ /* 0x001fe400078ec0ff */
[----:B------:R-:W3:Y:S04]  /*11da0*/  LDL.LU R120, [R1+0x178] ;  /* 0x0001780001787983 */ /* 0x000ee80000300800 */
[----:B------:R-:W4:Y:S01]  /*11db0*/  LDL.LU R197, [R1+0x1128] ;  /* 0x0011280001c57983 */ /* 0x000f220000300800 */
[----:B------:R-:W-:Y:S01]  /*11dc0*/  PRMT R104, R2, 0x3340, R0 ;  /* 0x0000334002687816 */ /* 0x000fe20000000000 */
[----:B------:R-:W-:-:S02]  /*11dd0*/  @!P1 IMAD.MOV.U32 R2, RZ, RZ, R89 ;  /* 0x000000ffff029224 */ /* 0x000fc400078e0059 */
[----:B------:R-:W-:Y:S01]  /*11de0*/  @!P1 IMAD.MOV.U32 R3, RZ, RZ, R91 ;  /* 0x000000ffff039224 */ /* 0x000fe200078e005b */
[----:B------:R-:W3:Y:S01]  /*11df0*/  LDL R89, [R1+0x2c8] ;  /* 0x0002c80001597983 */ /* 0x000ee20000100800 */
[----:B------:R-:W-:-:S03]  /*11e00*/  PRMT R174, RZ, 0x7610, R174 ;  /* 0x00007610ffae7816 */ /* 0x000fc600000000ae */
[----:B------:R-:W3:Y:S01]  /*11e10*/  LDL R91, [R1+0x2c4] ;  /* 0x0002c400015b7983 */ /* 0x000ee20000100800 */
[----:B------:R-:W-:-:S03]  /*11e20*/  LOP3.LUT R0, R189, 0xffff, RZ, 0xc0, !PT ;  /* 0x0000ffffbd007812 */ /* 0x000fc600078ec0ff */
[----:B------:R0:W3:Y:S02]  /*11e30*/  @!P1 LDG.E.U8 R174, desc[UR56][R2.64] ;  /* 0x0000003802ae9981 */ /* 0x0000e4000c1e1100 */
[----:B0-----:R-:W-:Y:S02]  /*11e40*/  LOP3.LUT R2, R131, 0xffff, RZ, 0xc0, !PT ;  /* 0x0000ffff83027812 */ /* 0x001fe400078ec0ff */
[----:B------:R-:W3:Y:S04]  /*11e50*/  LDL.LU R131, [R1+0x190] ;  /* 0x0001900001837983 */ /* 0x000ee80000300800 */
[----:B------:R-:W3:Y:S01]  /*11e60*/  LDL.LU R189, [R1+0x1124] ;  /* 0x0011240001bd7983 */ /* 0x000ee20000300800 */
[----:B------:R-:W-:Y:S01]  /*11e70*/  PRMT R102, R2, 0x3340, R0 ;  /* 0x0000334002667816 */ /* 0x000fe20000000000 */
[----:B------:R-:W-:Y:S01]  /*11e80*/  @!P1 IMAD.MOV.U32 R2, RZ, RZ, R4 ;  /* 0x000000ffff029224 */ /* 0x000fe200078e0004 */
[----:B------:R-:W-:Y:S01]  /*11e90*/  LOP3.LUT R0, R167, 0xffff, RZ, 0xc0, !PT ;  /* 0x0000ffffa7007812 */ /* 0x000fe200078ec0ff */
[----:B------:R-:W-:Y:S01]  /*11ea0*/  @!P1 IMAD.MOV.U32 R3, RZ, RZ, R88 ;  /* 0x000000ffff039224 */ /* 0x000fe200078e0058 */
[----:B------:R-:W3:Y:S04]  /*11eb0*/  LDL R4, [R1+0x2c0] ;  /* 0x0002c00001047983 */ /* 0x000ee80000100800 */
[----:B------:R-:W3:Y:S04]  /*11ec0*/  LDL R88, [R1+0x2bc] ;  /* 0x0002bc0001587983 */ /* 0x000ee80000100800 */
[----:B------:R-:W3:Y:S01]  /*11ed0*/  LDL.LU R167, [R1+0x1120] ;  /* 0x0011200001a77983 */ /* 0x000ee20000300800 */
[----:B----4-:R-:W-:-:S06]  /*11ee0*/  PRMT R197, RZ, 0x7610, R197 ;  /* 0x00007610ffc57816 */ /* 0x010fcc00000000c5 */
[----:B------:R0:W4:Y:S02]  /*11ef0*/  @!P1 LDG.E.U8 R197, desc[UR56][R2.64] ;  /* 0x0000003802c59981 */ /* 0x000124000c1e1100 */
[----:B0-----:R-:W-:Y:S01]  /*11f00*/  LOP3.LUT R2, R133, 0xffff, RZ, 0xc0, !PT ;  /* 0x0000ffff85027812 */ /* 0x001fe200078ec0ff */
[----:B------:R-:W-:Y:S01]  /*11f10*/  @!P1 IMAD.MOV.U32 R3, RZ, RZ, R92 ;  /* 0x000000ffff039224 */ /* 0x000fe200078e005c */
[----:B------:R-:W4:Y:S02]  /*11f20*/  LDL.LU R133, [R1+0x90] ;  /* 0x0000900001857983 */ /* 0x000f240000300800 */
[----:B------:R-:W-:Y:S01]  /*11f30*/  PRMT R100, R2, 0x3340, R0 ;  /* 0x0000334002647816 */ /* 0x000fe20000000000 */
[----:B--2---:R-:W-:Y:S01]  /*11f40*/  @!P1 IMAD.MOV.U32 R2, RZ, RZ, R90 ;  /* 0x000000ffff029224 */ /* 0x004fe200078e005a */
        /* <DEDUP_REMOVED lines=8> */
[----:B------:R-:W-:Y:S01]  /*11fd0*/  PRMT R167, RZ, 0x7610, R167 ;  /* 0x00007610ffa77816 */ /* 0x000fe200000000a7 */
[----:B------:R-:W3:Y:S01]  /*11fe0*/  LDL.LU R122, [R1+0x170] ;  /* 0x00017000017a7983 */ /* 0x000ee20000300800 */
[----:B------:R-:W-:Y:S01]  /*11ff0*/  PRMT R93, R2, 0x3340, R0 ;  /* 0x00003340025d7816 */ /* 0x000fe20000000000 */
[----:B------:R-:W-:Y:S01]  /*12000*/  @!P1 IMAD.MOV.U32 R2, RZ, RZ, R89 ;  /* 0x000000ffff029224 */ /* 0x000fe200078e0059 */
[----:B------:R-:W-:-:S04]  /*12010*/  LOP3.LUT R0, R196, 0xffff, RZ, 0xc0, !PT ;  /* 0x0000ffffc4007812 */ /* 0x000fc800078ec0ff */
[----:B------:R0:W3:Y:S02]  /*12020*/  @!P1 LDG.E.U8 R167, desc[UR56][R2.64] ;  /* 0x0000003802a79981 */ /* 0x0000e4000c1e1100 */
[----:B0-----:R-:W-:Y:S02]  /*12030*/  LOP3.LUT R2, R120, 0xffff, RZ, 0xc0, !PT ;  /* 0x0000ffff78027812 */ /* 0x001fe400078ec0ff */
[----:B------:R-:W3:Y:S01]  /*12040*/  LDL.LU R120, [R1+0x18c] ;  /* 0x00018c0001787983 */ /* 0x000ee20000300800 */
[----:B------:R-:W-:Y:S01]  /*12050*/  @!P1 IMAD.MOV.U32 R3, RZ, RZ, R88 ;  /* 0x000000ffff039224 */ /* 0x000fe200078e0058 */
[----:B------:R-:W-:Y:S02]  /*12060*/  PRMT R91, R2, 0x3340, R0 ;  /* 0x00003340025b7816 */ /* 0x000fe40000000000 */
[----:B------:R-:W3:Y:S01]  /*12070*/  LDL.LU R196, [R1+0x1118] ;  /* 0x0011180001c47983 */ /* 0x000ee20000300800 */
[----:B------:R-:W-:Y:S01]  /*12080*/  @!P1 IMAD.MOV.U32 R2, RZ, RZ, R4 ;  /* 0x000000ffff029224 */ /* 0x000fe200078e0004 */
[----:B------:R-:W-:-:S02]  /*12090*/  LOP3.LUT R0, R188, 0xffff, RZ, 0xc0, !PT ;  /* 0x0000ffffbc007812 */ /* 0x000fc400078ec0ff */
[----:B------:R-:W3:Y:S04]  /*120a0*/  LDL R88, [R1+0x2ac] ;  /* 0x0002ac0001587983 */ /* 0x000ee80000100800 */
[----:B------:R-:W3:Y:S01]  /*120b0*/  LDL R4, [R1+0x2b0] ;  /* 0x0002b00001047983 */ /* 0x000ee20000100800 */
[----:B--2---:R-:W-:-:S06]  /*120c0*/  PRMT R175, RZ, 0x7610, R175 ;  /* 0x00007610ffaf7816 */ /* 0x004fcc00000000af */
[----:B------:R0:W2:Y:S02]  /*120d0*/  @!P1 LDG.E.U8 R175, desc[UR56][R2.64] ;  /* 0x0000003802af9981 */ /* 0x0000a4000c1e1100 */
[----:B0-----:R-:W-:Y:S02]  /*120e0*/  LOP3.LUT R2, R131, 0xffff, RZ, 0xc0, !PT ;  /* 0x0000ffff83027812 */ /* 0x001fe400078ec0ff */
[----:B------:R-:W2:Y:S04]  /*120f0*/  LDL.LU R131, [R1+0x164] ;  /* 0x0001640001837983 */ /* 0x000ea80000300800 */
[----:B------:R-:W2:Y:S01]  /*12100*/  LDL.LU R188, [R1+0x1114] ;  /* 0x0011140001bc7983 */ /* 0x000ea20000300800 */
[----:B------:R-:W-:Y:S01]  /*12110*/  PRMT R89, R2, 0x3340, R0 ;  /* 0x0000334002597816 */ /* 0x000fe20000000000 */
[----:B----4-:R-:W-:Y:S01]  /*12120*/  @!P1 IMAD.MOV.U32 R2, RZ, RZ, R90 ;  /* 0x000000ffff029224 */ /* 0x010fe200078e005a */
[----:B------:R-:W-:Y:S01]  /*12130*/  LOP3.LUT R0, R168, 0xffff, RZ, 0xc0, !PT ;  /* 0x0000ffffa8007812 */ /* 0x000fe200078ec0ff */
[----:B------:R-:W-:Y:S01]  /*12140*/  @!P1 IMAD.MOV.U32 R3, RZ, RZ, R92 ;  /* 0x000000ffff039224 */ /* 0x000fe200078e005c */
[----:B------:R-:W4:Y:S04]  /*12150*/  LDL R101, [R1+0x2a4] ;  /* 0x0002a40001657983 */ /* 0x000f280000100800 */
[----:B------:R-:W4:Y:S04]  /*12160*/  LDL R94, [R1+0x2a8] ;  /* 0x0002a800015e7983 */ /* 0x000f280000100800 */
[----:B------:R-:W4:Y:S04]  /*12170*/  LDL R92, [R1+0x29c] ;  /* 0x00029c00015c7983 */ /* 0x000f280000100800 */
[----:B------:R-:W4:Y:S04]  /*12180*/  LDL R90, [R1+0x2a0] ;  /* 0x0002a000015a7983 */ /* 0x000f280000100800 */
[----:B------:R-:W4:Y:S01]  /*12190*/  LDL.LU R168, [R1+0x1110] ;  /* 0x0011100001a87983 */ /* 0x000f220000300800 */
        /* <DEDUP_REMOVED lines=10> */
[----:B------:R-:W3:Y:S04]  /*12240*/  LDL.LU R176, [R1+0x110c] ;  /* 0x00110c0001b07983 */ /* 0x000ee80000300800 */
[----:B------:R-:W3:Y:S04]  /*12250*/  LDL.LU R138, [R1+0x158] ;  /* 0x00015800018a7983 */ /* 0x000ee80000300800 */
[----:B------:R-:W3:Y:S01]  /*12260*/  LDL.LU R136, [R1+0x1c0] ;  /* 0x0001c00001887983 */ /* 0x000ee20000300800 */
[----:B--2---:R-:W-:-:S06]  /*12270*/  PRMT R188, RZ, 0x7610, R188 ;  /* 0x00007610ffbc7816 */ /* 0x004fcc00000000bc */
[----:B------:R0:W2:Y:S02]  /*12280*/  @!P1 LDG.E.U8 R188, desc[UR56][R2.64] ;  /* 0x0000003802bc9981 */ /* 0x0000a4000c1e1100 */
[----:B0-----:R-:W-:Y:S01]  /*12290*/  LOP3.LUT R2, R122, 0xffff, RZ, 0xc0, !PT ;  /* 0x0000ffff7a027812 */ /* 0x001fe200078ec0ff */
[----:B----4-:R-:W-:-:S03]  /*122a0*/  @!P1 IMAD.MOV.U32 R3, RZ, RZ, R101 ;  /* 0x000000ffff039224 */ /* 0x010fc600078e0065 */
[----:B------:R-:W-:Y:S01]  /*122b0*/  PRMT R96, R2, 0x3340, R0 ;  /* 0x0000334002607816 */ /* 0x000fe20000000000 */
[----:B------:R-:W-:Y:S01]  /*122c0*/  @!P1 IMAD.MOV.U32 R2, RZ, RZ, R94 ;  /* 0x000000ffff029224 */ /* 0x000fe200078e005e */
[----:B------:R-:W-:Y:S02]  /*122d0*/  PRMT R168, RZ, 0x7610, R168 ;  /* 0x00007610ffa87816 */ /* 0x000fe400000000a8 */
[----:B------:R-:W-:Y:S02]  /*122e0*/  LOP3.LUT R0, R195, 0xffff, RZ, 0xc0, !PT ;  /* 0x0000ffffc3007812 */ /* 0x000fe400078ec0ff */
[----:B------:R-:W4:Y:S04]  /*122f0*/  LDL.LU R195, [R1+0x1108] ;  /* 0x0011080001c37983 */ /* 0x000f280000300800 */
[----:B------:R0:W2:Y:S02]  /*12300*/  @!P1 LDG.E.U8 R168, desc[UR56][R2.64] ;  /* 0x0000003802a89981 */ /* 0x0000a4000c1e1100 */
[----:B0-----:R-:W-:-:S02]  /*12310*/  LOP3.LUT R2, R120, 0xffff, RZ, 0xc0, !PT ;  /* 0x0000ffff78027812 */ /* 0x001fc400078ec0ff */
[----:B------:R-:W2:Y:S02]  /*12320*/  LDL R120, [R1+0x28c] ;  /* 0x00028c0001787983 */ /* 0x000ea40000100800 */
[----:B------:R-:W-:Y:S01]  /*12330*/  PRMT R94, R2, 0x3340, R0 ;  /* 0x00003340025e7816 */ /* 0x000fe20000000000 */
[----:B------:R-:W-:Y:S01]  /*12340*/  @!P1 IMAD.MOV.U32 R2, RZ, RZ, R90 ;  /* 0x000000ffff029224 */ /* 0x000fe200078e005a */
[----:B------:R-:W-:Y:S01]  /*12350*/  LOP3.LUT R0, R187, 0xffff, RZ, 0xc0, !PT ;  /* 0x0000ffffbb007812 */ /* 0x000fe200078ec0ff */
[----:B------:R-:W2:Y:S04]  /*12360*/  LDL R90, [R1+0x290] ;  /* 0x00029000015a7983 */ /* 0x000ea80000100800 */
[----:B------:R-:W2:Y:S01]  /*12370*/  LDL.LU R187, [R1+0x1104] ;  /* 0x0011040001bb7983 */ /* 0x000ea20000300800 */
[----:B---3--:R-:W-:Y:S01]  /*12380*/  PRMT R176, RZ, 0x7610, R176 ;  /* 0x00007610ffb07816 */ /* 0x008fe200000000b0 */
[----:B------:R-:W-:-:S02]  /*12390*/  @!P1 IMAD.MOV.U32 R3, RZ, RZ, R92 ;  /* 0x000000ffff039224 */ /* 0x000fc400078e005c */
[----:B------:R-:W3:Y:S04]  /*123a0*/  LDL R134, [R1+0x27c] ;  /* 0x00027c0001867983 */ /* 0x000ee80000100800 */
[----:B------:R0:W3:Y:S02]  /*123b0*/  @!P1 LDG.E.U8 R176, desc[UR56][R2.64] ;  /* 0x0000003802b09981 */ /* 0x0000e4000c1e1100 */
[----:B0-----:R-:W-:Y:S01]  /*123c0*/  LOP3.LUT R2, R131, 0xffff, RZ, 0xc0, !PT ;  /* 0x0000ffff83027812 */ /* 0x001fe200078ec0ff */
[----:B------:R-:W-:Y:S01]  /*123d0*/  @!P1 IMAD.MOV.U32 R3, RZ, RZ, R88 ;  /* 0x000000ffff039224 */ /* 0x000fe200078e0058 */
[----:B------:R-:W3:Y:S02]  /*123e0*/  LDL R131, [R1+0x284] ;  /* 0x0002840001837983 */ /* 0x000ee40000100800 */
[----:B------:R-:W-:Y:S01]  /*123f0*/  PRMT R101, R2, 0x3340, R0 ;  /* 0x0000334002657816 */ /* 0x000fe20000000000 */
[----:B------:R-:W-:Y:S01]  /*12400*/  @!P1 IMAD.MOV.U32 R2, RZ, RZ, R4 ;  /* 0x000000ffff029224 */ /* 0x000fe200078e0004 */
[----:B------:R-:W3:Y:S01]  /*12410*/  LDL R88, [R1+0x288] ;  /* 0x0002880001587983 */ /* 0x000ee20000100800 */
[----:B------:R-:W-:-:S03]  /*12420*/  LOP3.LUT R0, R169, 0xffff, RZ, 0xc0, !PT ;  /* 0x0000ffffa9007812 */ /* 0x000fc600078ec0ff */
[----:B------:R-:W3:Y:S04]  /*12430*/  LDL R4, [R1+0x280] ;  /* 0x0002800001047983 */ /* 0x000ee80000100800 */
[----:B------:R-:W3:Y:S04]  /*12440*/  LDL.LU R122, [R1+0x19c] ;  /* 0x00019c00017a7983 */ /* 0x000ee80000300800 */
[----:B------:R-:W3:Y:S04]  /*12450*/  LDL.LU R169, [R1+0x1100] ;  /* 0x0011000001a97983 */ /* 0x000ee80000300800 */
[----:B------:R-:W3:Y:S01]  /*12460*/  LDL R132, [R1+0x278] ;  /* 0x0002780001847983 */ /* 0x000ee20000100800 */
[----:B----4-:R-:W-:-:S06]  /*12470*/  PRMT R195, RZ, 0x7610, R195 ;  /* 0x00007610ffc37816 */ /* 0x010fcc00000000c3 */
[----:B------:R0:W4:Y:S02]  /*12480*/  @!P1 LDG.E.U8 R195, desc[UR56][R2.64] ;  /* 0x0000003802c39981 */ /* 0x000124000c1e1100 */
[----:B0-----:R-:W-:Y:S01]  /*12490*/  LOP3.LUT R2, R133, 0xffff, RZ, 0xc0, !PT ;  /* 0x0000ffff85027812 */ /* 0x001fe200078ec0ff */
[----:B--2---:R-:W-:Y:S01]  /*124a0*/  @!P1 IMAD.MOV.U32 R3, RZ, RZ, R120 ;  /* 0x000000ffff039224 */ /* 0x004fe200078e0078 */
[----:B------:R-:W2:Y:S02]  /*124b0*/  LDL R133, [R1+0x274] ;  /* 0x0002740001857983 */ /* 0x000ea40000100800 */
[----:B------:R-:W-:Y:S01]  /*124c0*/  PRMT R92, R2, 0x3340, R0 ;  /* 0x00003340025c7816 */ /* 0x000fe20000000000 */
[----:B------:R-:W-:Y:S01]  /*124d0*/  @!P1 IMAD.MOV.U32 R2, RZ, RZ, R90 ;  /* 0x000000ffff029224 */ /* 0x000fe200078e005a */
[----:B------:R-:W4:Y:S01]  /*124e0*/  LDL.LU R120, [R1+0x1d0] ;  /* 0x0001d00001787983 */ /* 0x000f220000300800 */
[----:B------:R-:W-:-:S06]  /*124f0*/  PRMT R187, RZ, 0x7610, R187 ;  /* 0x00007610ffbb7816 */ /* 0x000fcc00000000bb */
[----:B------:R0:W4:Y:S02]  /*12500*/  @!P1 LDG.E.U8 R187, desc[UR56][R2.64] ;  /* 0x0000003802bb9981 */ /* 0x000124000c1e1100 */
[----:B0-----:R-:W-:Y:S02]  /*12510*/  LOP3.LUT R2, R177, 0xffff, RZ, 0xc0, !PT ;  /* 0x0000ffffb1027812 */ /* 0x001fe400078ec0ff */
[----:B------:R-:W2:Y:S01]  /*12520*/  LDL.LU R177, [R1+0x10fc] ;  /* 0x0010fc0001b17983 */ /* 0x000ea20000300800 */
[----:B------:R-:W-:Y:S01]  /*12530*/  LOP3.LUT R0, R138, 0xffff, RZ, 0xc0, !PT ;  /* 0x0000ffff8a007812 */ /* 0x000fe200078ec0ff */
[----:B---3--:R-:W-:Y:S02]  /*12540*/  @!P1 IMAD.MOV.U32 R3, RZ, RZ, R131 ;  /* 0x000000ffff039224 */ /* 0x008fe400078e0083 */
[----:B------:R-:W3:Y:S01]  /*12550*/  LDL.LU R131, [R1+0x1e4] ;  /* 0x0001e40001837983 */ /* 0x000ee20000300800 */
[----:B------:R-:W-:Y:S01]  /*12560*/  PRMT R90, R2, 0x3340, R0 ;  /* 0x00003340025a7816 */ /* 0x000fe20000000000 */
[----:B------:R-:W-:Y:S01]  /*12570*/  @!P1 IMAD.MOV.U32 R2, RZ, RZ, R88 ;  /* 0x000000ffff029224 */ /* 0x000fe200078e0058 */
[----:B------:R-:W-:-:S02]  /*12580*/  LOP3.LUT R0, R194, 0xffff, RZ, 0xc0, !PT ;  /* 0x0000ffffc2007812 */ /* 0x000fc400078ec0ff */
[----:B------:R-:W4:Y:S01]  /*12590*/  LDL.LU R194, [R1+0x10f8] ;  /* 0x0010f80001c27983 */ /* 0x000f220000300800 */
[----:B------:R-:W-:-:S06]  /*125a0*/  PRMT R169, RZ, 0x7610, R169 ;  /* 0x00007610ffa97816 */ /* 0x000fcc00000000a9 */
[----:B------:R0:W3:Y:S02]  /*125b0*/  @!P1 LDG.E.U8 R169, desc[UR56][R2.64] ;  /* 0x0000003802a99981 */ /* 0x0000e4000c1e1100 */
[----:B0-----:R-:W-:Y:S01]  /*125c0*/  LOP3.LUT R2, R136, 0xffff, RZ, 0xc0, !PT ;  /* 0x0000ffff88027812 */ /* 0x001fe200078ec0ff */
[----:B------:R-:W-:Y:S01]  /*125d0*/  @!P1 IMAD.MOV.U32 R3, RZ, RZ, R134 ;  /* 0x000000ffff039224 */ /* 0x000fe200078e0086 */
[----:B------:R-:W3:Y:S02]  /*125e0*/  LDL R136, [R1+0x26c] ;  /* 0x00026c0001887983 */ /* 0x000ee40000100800 */
[----:B------:R-:W-:Y:S01]  /*125f0*/  PRMT R88, R2, 0x3340, R0 ;  /* 0x0000334002587816 */ /* 0x000fe20000000000 */
[----:B------:R-:W-:Y:S02]  /*12600*/  @!P1 IMAD.MOV.U32 R2, RZ, RZ, R4 ;  /* 0x000000ffff029224 */ /* 0x000fe400078e0004 */
[----:B------:R-:W3:Y:S01]  /*12610*/  LDL R4, [R1+0x270] ;  /* 0x0002700001047983 */ /* 0x000ee20000100800 */
[----:B--2---:R-:W-:-:S06]  /*12620*/  PRMT R177, RZ, 0x7610, R177 ;  /* 0x00007610ffb17816 */ /* 0x004fcc00000000b1 */
[----:B------:R0:W2:Y:S02]  /*12630*/  @!P1 LDG.E.U8 R177, desc[UR56][R2.64] ;  /* 0x0000003802b19981 */ /* 0x0000a4000c1e1100 */
[----:B0-----:R-:W-:Y:S02]  /*12640*/  LOP3.LUT R2, R186, 0xffff, RZ, 0xc0, !PT ;  /* 0x0000ffffba027812 */ /* 0x001fe400078ec0ff */
[----:B------:R-:W2:Y:S01]  /*12650*/  LDL.LU R186, [R1+0x10f4] ;  /* 0x0010f40001ba7983 */ /* 0x000ea20000300800 */
[----:B------:R-:W-:Y:S01]  /*12660*/  LOP3.LUT R0, R204, 0xffff, RZ, 0xc0, !PT ;  /* 0x0000ffffcc007812 */ /* 0x000fe200078ec0ff */
[----:B------:R-:W-:Y:S01]  /*12670*/  @!P1 IMAD.MOV.U32 R3, RZ, RZ, R133 ;  /* 0x000000ffff039224 */ /* 0x000fe200078e0085 */
[----:B----4-:R-:W-:Y:S01]  /*12680*/  PRMT R194, RZ, 0x7610, R194 ;  /* 0x00007610ffc27816 */ /* 0x010fe200000000c2 */
[----:B------:R-:W4:Y:S01]  /*12690*/  LDL R138, [R1+0x264] ;  /* 0x00026400018a7983 */ /* 0x000f220000100800 */
[----:B------:R-:W-:Y:S01]  /*126a0*/  PRMT R204, R2, 0x3340, R0 ;  /* 0x0000334002cc7816 */ /* 0x000fe20000000000 */
[----:B------:R-:W-:Y:S01]  /*126b0*/  @!P1 IMAD.MOV.U32 R2, RZ, RZ, R132 ;  /* 0x000000ffff029224 */ /* 0x000fe200078e0084 */
[----:B------:R-:W-:Y:S01]  /*126c0*/  LOP3.LUT R0, R170, 0xffff, RZ, 0xc0, !PT ;  /* 0x0000ffffaa007812 */ /* 0x000fe200078ec0ff */
[----:B------:R-:W4:Y:S04]  /*126d0*/  LDL R134, [R1+0x268] ;  /* 0x0002680001867983 */ /* 0x000f280000100800 */
[----:B------:R0:W4:Y:S04]  /*126e0*/  @!P1 LDG.E.U8 R194, desc[UR56][R2.64] ;  /* 0x0000003802c29981 */ /* 0x000128000c1e1100 */
[----:B------:R-:W4:Y:S04]  /*126f0*/  LDL.LU R132, [R1+0x1d8] ;  /* 0x0001d80001847983 */ /* 0x000f280000300800 */
[----:B------:R-:W4:Y:S01]  /*12700*/  LDL.LU R170, [R1+0x10f0] ;  /* 0x0010f00001aa7983 */ /* 0x000f220000300800 */
[----:B0-----:R-:W-:Y:S01]  /*12710*/  LOP3.LUT R2, R122, 0xffff, RZ, 0xc0, !PT ;  /* 0x0000ffff7a027812 */ /* 0x001fe200078ec0ff */
[----:B---3--:R-:W-:-:S02]  /*12720*/  @!P1 IMAD.MOV.U32 R3, RZ, RZ, R136 ;  /* 0x000000ffff039224 */ /* 0x008fc400078e0088 */
[----:B------:R-:W3:Y:S01]  /*12730*/  LDL R133, [R1+0x25c] ;  /* 0x00025c0001857983 */ /* 0x000ee20000100800 */
[----:B------:R-:W-:Y:S01]  /*12740*/  PRMT R148, R2, 0x3340, R0 ;  /* 0x0000334002947816 */ /* 0x000fe20000000000 */
[----:B------:R-:W-:Y:S02]  /*12750*/  @!P1 IMAD.MOV.U32 R2, RZ, RZ, R4 ;  /* 0x000000ffff029224 */ /* 0x000fe400078e0004 */
[----:B------:R-:W3:Y:S01]  /*12760*/  LDL R122, [R1+0x260] ;  /* 0x00026000017a7983 */ /* 0x000ee20000100800 */
[----:B------:R-:W-:Y:S02]  /*12770*/  LOP3.LUT R0, R178, 0xffff, RZ, 0xc0, !PT ;  /* 0x0000ffffb2007812 */ /* 0x000fe400078ec0ff */
[----:B--2---:R-:W-:-:S06]  /*12780*/  PRMT R186, RZ, 0x7610, R186 ;  /* 0x00007610ffba7816 */ /* 0x004fcc00000000ba */
[----:B------:R0:W2:Y:S02]  /*12790*/  @!P1 LDG.E.U8 R186, desc[UR56][R2.64] ;  /* 0x0000003802ba9981 */ /* 0x0000a4000c1e1100 */
[----:B0-----:R-:W-:Y:S02]  /*127a0*/  LOP3.LUT R2, R120, 0xffff, RZ, 0xc0, !PT ;  /* 0x0000ffff78027812 */ /* 0x001fe400078ec0ff */
[----:B------:R-:W2:Y:S04]  /*127b0*/  LDL.LU R120, [R1+0x1ec] ;  /* 0x0001ec0001787983 */ /* 0x000ea80000300800 */
[----:B------:R-:W2:Y:S01]  /*127c0*/  LDL.LU R178, [R1+0x10ec] ;  /* 0x0010ec0001b27983 */ /* 0x000ea20000300800 */
[----:B------:R-:W-:Y:S01]  /*127d0*/  PRMT R144, R2, 0x3340, R0 ;  /* 0x0000334002907816 */ /* 0x000fe20000000000 */
[----:B----4-:R-:W-:Y:S01]  /*127e0*/  @!P1 IMAD.MOV.U32 R2, RZ, RZ, R134 ;  /* 0x000000ffff029224 */ /* 0x010fe200078e0086 */
[----:B------:R-:W-:Y:S01]  /*127f0*/  PRMT R170, RZ, 0x7610, R170 ;  /* 0x00007610ffaa7816 */ /* 0x000fe200000000aa */
[----:B------:R-:W-:Y:S01]  /*12800*/  @!P1 IMAD.MOV.U32 R3, RZ, RZ, R138 ;  /* 0x000000ffff039224 */ /* 0x000fe200078e008a */
[----:B------:R-:W4:Y:S01]  /*12810*/  LDL R136, [R1+0x254] ;  /* 0x0002540001887983 */ /* 0x000f220000100800 */
[----:B------:R-:W-:-:S03]  /*12820*/  LOP3.LUT R0, R193, 0xffff, RZ, 0xc0, !PT ;  /* 0x0000ffffc1007812 */ /* 0x000fc600078ec0ff */
[----:B------:R0:W4:Y:S04]  /*12830*/  @!P1 LDG.E.U8 R170, desc[UR56][R2.64] ;  /* 0x0000003802aa9981 */ /* 0x000128000c1e1100 */
[----:B------:R-:W4:Y:S01]  /*12840*/  LDL R4, [R1+0x258] ;  /* 0x0002580001047983 */ /* 0x000f220000100800 */
[----:B0-----:R-:W-:-:S03]  /*12850*/  LOP3.LUT R2, R131, 0xffff, RZ, 0xc0, !PT ;  /* 0x0000ffff83027812 */ /* 0x001fc600078ec0ff */
[----:B------:R-:W4:Y:S04]  /*12860*/  LDL.LU R131, [R1+0x204] ;  /* 0x0002040001837983 */ /* 0x000f280000300800 */
[----:B------:R-:W4:Y:S01]  /*12870*/  LDL.LU R193, [R1+0x10e8] ;  /* 0x0010e80001c17983 */ /* 0x000f220000300800 */
[----:B------:R-:W-:Y:S01]  /*12880*/  PRMT R140, R2, 0x3340, R0 ;  /* 0x00003340028c7816 */ /* 0x000fe20000000000 */
[----:B---3--:R-:W-:Y:S02]  /*12890*/  @!P1 IMAD.MOV.U32 R2, RZ, RZ, R122 ;  /* 0x000000ffff029224 */ /* 0x008fe400078e007a */
[----:B------:R-:W-:Y:S01]  /*128a0*/  @!P1 IMAD.MOV.U32 R3, RZ, RZ, R133 ;  /* 0x000000ffff039224 */ /* 0x000fe200078e0085 */
[----:B------:R-:W3:Y:S04]  /*128b0*/  LDL R122, [R1+0x250] ;  /* 0x00025000017a7983 */ /* 0x000ee80000100800 */
[----:B------:R-:W3:Y:S04]  /*128c0*/  LDL R133, [R1+0x24c] ;  /* 0x00024c0001857983 */ /* 0x000ee80000100800 */
[----:B------:R-:W3:Y:S01]  /*128d0*/  LDL.LU R134, [R1+0x1e0] ;  /* 0x0001e00001867983 */ /* 0x000ee20000300800 */
[----:B--2---:R-:W-:-:S06]  /*128e0*/  PRMT R178, RZ, 0x7610, R178 ;  /* 0x00007610ffb27816 */ /* 0x004fcc00000000b2 */
[----:B------:R0:W2:Y:S02]  /*128f0*/  @!P1 LDG.E.U8 R178, desc[UR56][R2.64] ;  /* 0x0000003802b29981 */ /* 0x0000a4000c1e1100 */
[----:B0-----:R-:W-:Y:S02]  /*12900*/  LOP3.LUT R2, R185, 0xffff, RZ, 0xc0, !PT ;  /* 0x0000ffffb9027812 */ /* 0x001fe400078ec0ff */
[----:B------:R-:W2:Y:S01]  /*12910*/  LDL.LU R185, [R1+0x10e4] ;  /* 0x0010e40001b97983 */ /* 0x000ea20000300800 */
[----:B------:R-:W-:Y:S01]  /*12920*/  LOP3.LUT R0, R206, 0xffff, RZ, 0xc0, !PT ;  /* 0x0000ffffce007812 */ /* 0x000fe200078ec0ff */
[----:B----4-:R-:W-:Y:S02]  /*12930*/  @!P1 IMAD.MOV.U32 R3, RZ, RZ, R136 ;  /* 0x000000ffff039224 */ /* 0x010fe400078e0088 */
[----:B------:R-:W4:Y:S01]  /*12940*/  LDL R142, [R1+0x244] ;  /* 0x00024400018e7983 */ /* 0x000f220000100800 */
[----:B------:R-:W-:Y:S01]  /*12950*/  PRMT R206, R2, 0x3340, R0 ;  /* 0x0000334002ce7816 */ /* 0x000fe20000000000 */
[----:B------:R-:W-:Y:S01]  /*12960*/  @!P1 IMAD.MOV.U32 R2, RZ, RZ, R4 ;  /* 0x000000ffff029224 */ /* 0x000fe200078e0004 */
[----:B------:R-:W-:Y:S01]  /*12970*/  PRMT R193, RZ, 0x7610, R193 ;  /* 0x00007610ffc17816 */ /* 0x000fe200000000c1 */
[----:B------:R-:W4:Y:S01]  /*12980*/  LDL R138, [R1+0x248] ;  /* 0x00024800018a7983 */ /* 0x000f220000100800 */
[----:B------:R-:W-:-:S03]  /*12990*/  LOP3.LUT R0, R171, 0xffff, RZ, 0xc0, !PT ;  /* 0x0000ffffab007812 */ /* 0x000fc600078ec0ff */
[----:B------:R-:W4:Y:S04]  /*129a0*/  LDL.LU R171, [R1+0x10e0] ;  /* 0x0010e00001ab7983 */ /* 0x000f280000300800 */
[----:B------:R0:W4:Y:S04]  /*129b0*/  @!P1 LDG.E.U8 R193, desc[UR56][R2.64] ;  /* 0x0000003802c19981 */ /* 0x000128000c1e1100 */
[----:B------:R-:W4:Y:S04]  /*129c0*/  LDL R136, [R1+0x23c] ;  /* 0x00023c0001887983 */ /* 0x000f280000100800 */
[----:B------:R-:W4:Y:S01]  /*129d0*/  LDL R4, [R1+0x240] ;  /* 0x0002400001047983 */ /* 0x000f220000100800 */
[----:B0-----:R-:W-:Y:S01]  /*129e0*/  LOP3.LUT R2, R132, 0xffff, RZ, 0xc0, !PT ;  /* 0x0000ffff84027812 */ /* 0x001fe200078ec0ff */
[----:B---3--:R-:W-:-:S02]  /*129f0*/  @!P1 IMAD.MOV.U32 R3, RZ, RZ, R133 ;  /* 0x000000ffff039224 */ /* 0x008fc400078e0085 */
[----:B------:R-:W3:Y:S01]  /*12a00*/  LDL.LU R132, [R1+0x1f8] ;  /* 0x0001f80001847983 */ /* 0x000ee20000300800 */
[----:B------:R-:W-:Y:S01]  /*12a10*/  PRMT R150, R2, 0x3340, R0 ;  /* 0x0000334002967816 */ /* 0x000fe20000000000 */
[----:B------:R-:W-:Y:S01]  /*12a20*/  @!P1 IMAD.MOV.U32 R2, RZ, RZ, R122 ;  /* 0x000000ffff029224 */ /* 0x000fe200078e007a */
[----:B------:R-:W-:Y:S02]  /*12a30*/  LOP3.LUT R0, R179, 0xffff, RZ, 0xc0, !PT ;  /* 0x0000ffffb3007812 */ /* 0x000fe400078ec0ff */
[----:B------:R-:W3:Y:S04]  /*12a40*/  LDL.LU R179, [R1+0x10dc] ;  /* 0x0010dc0001b37983 */ /* 0x000ee80000300800 */
[----:B------:R-:W3:Y:S01]  /*12a50*/  LDL R122, [R1+0x234] ;  /* 0x00023400017a7983 */ /* 0x000ee20000100800 */
[----:B--2---:R-:W-:-:S06]  /*12a60*/  PRMT R185, RZ, 0x7610, R185 ;  /* 0x00007610ffb97816 */ /* 0x004fcc00000000b9 */
[----:B------:R0:W2:Y:S02]  /*12a70*/  @!P1 LDG.E.U8 R185, desc[UR56][R2.64] ;  /* 0x0000003802b99981 */ /* 0x0000a4000c1e1100 */
[----:B0-----:R-:W-:Y:S02]  /*12a80*/  LOP3.LUT R2, R120, 0xffff, RZ, 0xc0, !PT ;  /* 0x0000ffff78027812 */ /* 0x001fe400078ec0ff */
[----:B------:R-:W2:Y:S02]  /*12a90*/  LDL R120, [R1+0x238] ;  /* 0x0002380001787983 */ /* 0x000ea40000100800 */
[----:B------:R-:W-:Y:S02]  /*12aa0*/  PRMT R146, R2, 0x3340, R0 ;  /* 0x0000334002927816 */ /* 0x000fe40000000000 */
[----:B------:R-:W2:Y:S01]  /*12ab0*/  LDL.LU R133, [R1+0x208] ;  /* 0x0002080001857983 */ /* 0x000ea20000300800 */
[----:B------:R-:W-:-:S03]  /*12ac0*/  LOP3.LUT R0, R192, 0xffff, RZ, 0xc0, !PT ;  /* 0x0000ffffc0007812 */ /* 0x000fc600078ec0ff */
[----:B------:R-:W2:Y:S01]  /*12ad0*/  LDL.LU R192, [R1+0x10d8] ;  /* 0x0010d80001c07983 */ /* 0x000ea20000300800 */
[----:B----4-:R-:W-:Y:S01]  /*12ae0*/  PRMT R171, RZ, 0x7610, R171 ;  /* 0x00007610ffab7816 */ /* 0x010fe200000000ab */
[----:B------:R-:W-:Y:S02]  /*12af0*/  @!P1 IMAD.MOV.U32 R2, RZ, RZ, R138 ;  /* 0x000000ffff029224 */ /* 0x000fe400078e008a */
[----:B------:R-:W-:-:S05]  /*12b00*/  @!P1 IMAD.MOV.U32 R3, RZ, RZ, R142 ;  /* 0x000000ffff039224 */ /* 0x000fca00078e008e */
[----:B------:R0:W4:Y:S01]  /*12b10*/  @!P1 LDG.E.U8 R171, desc[UR56][R2.64] ;  /* 0x0000003802ab9981 */ /* 0x000122000c1e1100 */
[----:B---3--:R-:W-:Y:S02]  /*12b20*/  PRMT R179, RZ, 0x7610, R179 ;  /* 0x00007610ffb37816 */ /* 0x008fe400000000b3 */
[----:B0-----:R-:W-:Y:S01]  /*12b30*/  LOP3.LUT R2, R131, 0xffff, RZ, 0xc0, !PT ;  /* 0x0000ffff83027812 */ /* 0x001fe200078ec0ff */
[----:B------:R-:W-:Y:S01]  /*12b40*/  @!P1 IMAD.MOV.U32 R3, RZ, RZ, R136 ;  /* 0x000000ffff039224 */ /* 0x000fe200078e0088 */
[----:B------:R-:W3:Y:S02]  /*12b50*/  LDL.LU R131, [R1+0x1e8] ;  /* 0x0001e80001837983 */ /* 0x000ee40000300800 */
[----:B------:R-:W-:Y:S01]  /*12b60*/  PRMT R142, R2, 0x3340, R0 ;  /* 0x00003340028e7816 */ /* 0x000fe20000000000 */
[----:B------:R-:W-:Y:S01]  /*12b70*/  @!P1 IMAD.MOV.U32 R2, RZ, RZ, R4 ;  /* 0x000000ffff029224 */ /* 0x000fe200078e0004 */
[----:B------:R-:W-:Y:S01]  /*12b80*/  LOP3.LUT R0, R184, 0xffff, RZ, 0xc0, !PT ;  /* 0x0000ffffb8007812 */ /* 0x000fe200078ec0ff */
[----:B------:R-:W4:Y:S04]  /*12b90*/  LDL.LU R4, [R1+0x200] ;  /* 0x0002000001047983 */ /* 0x000f280000300800 */
[----:B------:R0:W4:Y:S04]  /*12ba0*/  @!P1 LDG.E.U8 R179, desc[UR56][R2.64] ;  /* 0x0000003802b39981 */ /* 0x000128000c1e1100 */
[----:B------:R-:W4:Y:S04]  /*12bb0*/  LDL.LU R151, [R1+0x1c8] ;  /* 0x0001c80001977983 */ /* 0x000f280000300800 */
[----:B------:R-:W4:Y:S01]  /*12bc0*/  LDL.LU R149, [R1+0x1b4] ;  /* 0x0001b40001957983 */ /* 0x000f220000300800 */
[----:B0-----:R-:W-:Y:S01]  /*12bd0*/  LOP3.LUT R2, R134, 0xffff, RZ, 0xc0, !PT ;  /* 0x0000ffff86027812 */ /* 0x001fe200078ec0ff */
[----:B------:R-:W-:-:S02]  /*12be0*/  @!P1 IMAD.MOV.U32 R3, RZ, RZ, R122 ;  /* 0x000000ffff039224 */ /* 0x000fc400078e007a */
[----:B------:R-:W3:Y:S01]  /*12bf0*/  LDL.LU R184, [R1+0x10d4] ;  /* 0x0010d40001b87983 */ /* 0x000ee20000300800 */
[----:B------:R-:W-:-:S03]  /*12c00*/  PRMT R138, R2, 0x3340, R0 ;  /* 0x00003340028a7816 */ /* 0x000fc60000000000 */
[----:B------:R-:W4:Y:S01]  /*12c10*/  LDL.LU R122, [R1+0x1c4] ;  /* 0x0001c400017a7983 */ /* 0x000f220000300800 */
[----:B------:R-:W-:Y:S01]  /*12c20*/  LOP3.LUT R0, R172, 0xffff, RZ, 0xc0, !PT ;  /* 0x0000ffffac007812 */ /* 0x000fe200078ec0ff */
[----:B--2---:R-:W-:Y:S02]  /*12c30*/  @!P1 IMAD.MOV.U32 R2, RZ, RZ, R120 ;  /* 0x000000ffff029224 */ /* 0x004fe400078e0078 */
[----:B------:R-:W2:Y:S01]  /*12c40*/  LDL.LU R120, [R1+0x1b0] ;  /* 0x0001b00001787983 */ /* 0x000ea20000300800 */
[----:B------:R-:W-:-:S06]  /*12c50*/  PRMT R192, RZ, 0x7610, R192 ;  /* 0x00007610ffc07816 */ /* 0x000fcc00000000c0 */
[----:B------:R0:W2:Y:S02]  /*12c60*/  @!P1 LDG.E.U8 R192, desc[UR56][R2.64] ;  /* 0x0000003802c09981 */ /* 0x0000a4000c1e1100 */
[----:B0-----:R-:W-:Y:S02]  /*12c70*/  LOP3.LUT R2, R132, 0xffff, RZ, 0xc0, !PT ;  /* 0x0000ffff84027812 */ /* 0x001fe400078ec0ff */
[----:B------:R-:W4:Y:S04]  /*12c80*/  LDL R3, [R1+0x230] ;  /* 0x0002300001037983 */ /* 0x000f280000100800 */
[----:B------:R-:W2:Y:S01]  /*12c90*/  LDL.LU R172, [R1+0x10d0] ;  /* 0x0010d00001ac7983 */ /* 0x000ea20000300800 */
[----:B------:R-:W-:-:S03]  /*12ca0*/  PRMT R136, R2, 0x3340, R0 ;  /* 0x0000334002887816 */ /* 0x000fc60000000000 */
[----:B------:R-:W2:Y:S04]  /*12cb0*/  LDL.LU R134, [R1+0x16c] ;  /* 0x00016c0001867983 */ /* 0x000ea80000300800 */
[----:B------:R-:W2:Y:S04]  /*12cc0*/  LDL.LU R132, [R1+0x168] ;  /* 0x0001680001847983 */ /* 0x000ea80000300800 */
[----:B------:R-:W2:Y:S01]  /*12cd0*/  LDL R0, [R1+0x22c] ;  /* 0x00022c0001007983 */ /* 0x000ea20000100800 */
[----:B---3--:R-:W-:Y:S01]  /*12ce0*/  PRMT R184, RZ, 0x7610, R184 ;  /* 0x00007610ffb87816 */ /* 0x008fe200000000b8 */
[----:B----4-:R-:W-:-:S02]  /*12cf0*/  @!P1 IMAD.MOV.U32 R2, RZ, RZ, R3 ;  /* 0x000000ffff029224 */ /* 0x010fc400078e0003 */
[----:B--2---:R-:W-:Y:S01]  /*12d00*/  @!P1 IMAD.MOV.U32 R3, RZ, RZ, R0 ;  /* 0x000000ffff039224 */ /* 0x004fe200078e0000 */
[----:B------:R-:W-:-:S04]  /*12d10*/  LOP3.LUT R0, R180, 0xffff, RZ, 0xc0, !PT ;  /* 0x0000ffffb4007812 */ /* 0x000fc800078ec0ff */
[----:B------:R0:W2:Y:S02]  /*12d20*/  @!P1 LDG.E.U8 R184, desc[UR56][R2.64] ;  /* 0x0000003802b89981 */ /* 0x0000a4000c1e1100 */
[----:B0-----:R-:W-:Y:S02]  /*12d30*/  LOP3.LUT R2, R133, 0xffff, RZ, 0xc0, !PT ;  /* 0x0000ffff85027812 */ /* 0x001fe400078ec0ff */
[----:B------:R-:W3:Y:S02]  /*12d40*/  LDL R3, [R1+0x228] ;  /* 0x0002280001037983 */ /* 0x000ee40000100800 */
[----:B------:R-:W-:Y:S02]  /*12d50*/  PRMT R133, R2, 0x3340, R0 ;  /* 0x0000334002857816 */ /* 0x000fe40000000000 */
[----:B------:R-:W4:Y:S04]  /*12d60*/  LDL.LU R180, [R1+0x10cc] ;  /* 0x0010cc0001b47983 */ /* 0x000f280000300800 */
[----:B------:R-:W3:Y:S04]  /*12d70*/  LDL R2, [R1+0x224] ;  /* 0x0002240001027983 */ /* 0x000ee80000100800 */
[----:B------:R-:W2:Y:S01]  /*12d80*/  LDL.LU R0, [R1+0x20c] ;  /* 0x00020c0001007983 */ /* 0x000ea20000300800 */
[----:B------:R-:W-:-:S02]  /*12d90*/  PRMT R172, RZ, 0x7610, R172 ;  /* 0x00007610ffac7816 */ /* 0x000fc400000000ac */
[----:B---3--:R-:W-:-:S04]  /*12da0*/  @!P1 LOP3.LUT R3, R3, R2, RZ, 0x3c, !PT ;  /* 0x0000000203039212 */ /* 0x008fc800078e3cff */
[----:B------:R-:W-:-:S04]  /*12db0*/  @!P1 LOP3.LUT R2, R3, R2, RZ, 0x3c, !PT ;  /* 0x0000000203029212 */ /* 0x000fc800078e3cff */
[----:B------:R-:W-:-:S05]  /*12dc0*/  @!P1 LOP3.LUT R3, R3, R2, RZ, 0x3c, !PT ;  /* 0x0000000203039212 */ /* 0x000fca00078e3cff */
[----:B------:R2:W3:Y:S02]  /*12dd0*/  @!P1 LDG.E.U8 R172, desc[UR56][R2.64] ;  /* 0x0000003802ac9981 */ /* 0x0004e4000c1e1100 */
[----:B--2---:R-:W-:Y:S02]  /*12de0*/  LOP3.LUT R2, R0, 0xffff, RZ, 0xc0, !PT ;  /* 0x0000ffff00027812 */ /* 0x004fe400078ec0ff */
[----:B------:R-:W2:Y:S01]  /*12df0*/  LDL R3, [R1+0x220] ;  /* 0x0002200001037983 */ /* 0x000ea20000100800 */
[----:B------:R-:W-:-:S04]  /*12e00*/  LOP3.LUT R0, R131, 0xffff, RZ, 0xc0, !PT ;  /* 0x0000ffff83007812 */ /* 0x000fc800078ec0ff */
[----:B------:R-:W-:Y:S02]  /*12e10*/  PRMT R131, R2, 0x3340, R0 ;  /* 0x0000334002837816 */ /* 0x000fe40000000000 */
[----:B------:R-:W2:Y:S01]  /*12e20*/  LDL R2, [R1+0x21c] ;  /* 0x00021c0001027983 */ /* 0x000ea20000100800 */
[----:B----4-:R-:W-:Y:S02]  /*12e30*/  PRMT R180, RZ, 0x7610, R180 ;  /* 0x00007610ffb47816 */ /* 0x010fe400000000b4 */
[----:B------:R-:W-:Y:S01]  /*12e40*/  LOP3.LUT R4, R4, 0xffff, RZ, 0xc0, !PT ;  /* 0x0000ffff04047812 */ /* 0x000fe200078ec0ff */
[----:B------:R-:W4:Y:S01]  /*12e50*/  LDL.LU R0, [R1+0x1f4] ;  /* 0x0001f40001007983 */ /* 0x000f220000300800 */
[----:B--2---:R-:W-:-:S04]  /*12e60*/  @!P1 LOP3.LUT R3, R3, R2, RZ, 0x3c, !PT ;  /* 0x0000000203039212 */ /* 0x004fc800078e3cff */
[----:B------:R-:W-:-:S04]  /*12e70*/  @!P1 LOP3.LUT R2, R3, R2, RZ, 0x3c, !PT ;  /* 0x0000000203029212 */ /* 0x000fc800078e3cff */
[----:B------:R-:W-:-:S05]  /*12e80*/  @!P1 LOP3.LUT R3, R3, R2, RZ, 0x3c, !PT ;  /* 0x0000000203039212 */ /* 0x000fca00078e3cff */
[----:B------:R0:W2:Y:S02]  /*12e90*/  @!P1 LDG.E.U8 R180, desc[UR56][R2.64] ;  /* 0x0000003802b49981 */ /* 0x0000a4000c1e1100 */
[----:B0-----:R-:W-:-:S04]  /*12ea0*/  LOP3.LUT R3, R151, 0xffff, RZ, 0xc0, !PT ;  /* 0x0000ffff97037812 */ /* 0x001fc800078ec0ff */
[----:B------:R-:W-:Y:S02]  /*12eb0*/  PRMT R151, R4, 0x3340, R3 ;  /* 0x0000334004977816 */ /* 0x000fe40000000003 */
[----:B------:R-:W3:Y:S04]  /*12ec0*/  LDL.LU R4, [R1+0x1fc] ;  /* 0x0001fc0001047983 */ /* 0x000ee80000300800 */
[----:B------:R-:W2:Y:S01]  /*12ed0*/  LDL.LU R3, [R1+0x1f0] ;  /* 0x0001f00001037983 */ /* 0x000ea20000300800 */
[----:B----4-:R-:W-:Y:S02]  /*12ee0*/  LOP3.LUT R2, R0, 0xffff, RZ, 0xc0, !PT ;  /* 0x0000ffff00027812 */ /* 0x010fe400078ec0ff */
[----:B------:R-:W-:-:S04]  /*12ef0*/  LOP3.LUT R0, R149, 0xffff, RZ, 0xc0, !PT ;  /* 0x0000ffff95007812 */ /* 0x000fc800078ec0ff */
[----:B------:R-:W-:Y:S02]  /*12f00*/  PRMT R149, R2, 0x3340, R0 ;  /* 0x0000334002957816 */ /* 0x000fe40000000000 */
[----:B---3--:R-:W-:Y:S02]  /*12f10*/  LOP3.LUT R4, R4, 0xffff, RZ, 0xc0, !PT ;  /* 0x0000ffff04047812 */ /* 0x008fe400078ec0ff */
[----:B--2---:R-:W-:Y:S02]  /*12f20*/  LOP3.LUT R2, R3, 0xffff, RZ, 0xc0, !PT ;  /* 0x0000ffff03027812 */ /* 0x004fe400078ec0ff */
[----:B------:R-:W-:-:S04]  /*12f30*/  LOP3.LUT R3, R122, 0xffff, RZ, 0xc0, !PT ;  /* 0x0000ffff7a037812 */ /* 0x000fc800078ec0ff */
[----:B------:R-:W-:Y:S02]  /*12f40*/  PRMT R122, R4, 0x3340, R3 ;  /* 0x00003340047a7816 */ /* 0x000fe40000000003 */
[----:B------:R-:W2:Y:S04]  /*12f50*/  LDL.LU R4, [R1+0x1a8] ;  /* 0x0001a80001047983 */ /* 0x000ea80000300800 */
[----:B------:R-:W3:Y:S01]  /*12f60*/  LDL.LU R3, [R1+0x198] ;  /* 0x0001980001037983 */ /* 0x000ee20000300800 */
[----:B------:R-:W-:-:S04]  /*12f70*/  LOP3.LUT R0, R120, 0xffff, RZ, 0xc0, !PT ;  /* 0x0000ffff78007812 */ /* 0x000fc800078ec0ff */
[----:B------:R-:W-:Y:S02]  /*12f80*/  PRMT R120, R2, 0x3340, R0 ;  /* 0x0000334002787816 */ /* 0x000fe40000000000 */
[----:B--2---:R-:W-:Y:S02]  /*12f90*/  LOP3.LUT R4, R4, 0xffff, RZ, 0xc0, !PT ;  /* 0x0000ffff04047812 */ /* 0x004fe400078ec0ff */
[----:B---3--:R-:W-:Y:S02]  /*12fa0*/  LOP3.LUT R2, R3, 0xffff, RZ, 0xc0, !PT ;  /* 0x0000ffff03027812 */ /* 0x008fe400078ec0ff */
        /* <DEDUP_REMOVED lines=54> */
[----:B------:R-:W-:Y:S02]  /*13310*/  LOP3.LUT R0, R125, 0xffff, RZ, 0xc0, !PT ;  /* 0x0000ffff7d007812 */ /* 0x000fe400078ec0ff */
[----:B--2---:R-:W-:Y:S02]  /*13320*/  LOP3.LUT R4, R4, 0xffff, RZ, 0xc0, !PT ;  /* 0x0000ffff04047812 */ /* 0x004fe400078ec0ff */
[----:B---3--:R-:W-:Y:S02]  /*13330*/  LOP3.LUT R2, R3, 0xffff, RZ, 0xc0, !PT ;  /* 0x0000ffff03027812 */ /* 0x008fe400078ec0ff */
[----:B------:R-:W-:-:S04]  /*13340*/  LOP3.LUT R3, R251, 0xffff, RZ, 0xc0, !PT ;  /* 0x0000fffffb037812 */ /* 0x000fc800078ec0ff */
[----:B------:R-:W-:Y:S02]  /*13350*/  PRMT R125, R4, 0x3340, R3 ;  /* 0x00003340047d7816 */ /* 0x000fe40000000003 */
[----:B------:R-:W2:Y:S04]  /*13360*/  LDL.LU R4, [R1+0x128] ;  /* 0x0001280001047983 */ /* 0x000ea80000300800 */
[----:B------:R-:W3:Y:S01]  /*13370*/  LDL.LU R3, [R1+0x120] ;  /* 0x0001200001037983 */ /* 0x000ee20000300800 */
[----:B------:R-:W-:Y:S02]  /*13380*/  PRMT R251, R2, 0x3340, R0 ;  /* 0x0000334002fb7816 */ /* 0x000fe40000000000 */
[----:B--2---:R-:W-:Y:S02]  /*13390*/  LOP3.LUT R4, R4, 0xffff, RZ, 0xc0, !PT ;  /* 0x0000ffff04047812 */ /* 0x004fe400078ec0ff */
[----:B---3--:R-:W-:-:S02]  /*133a0*/  LOP3.LUT R2, R3, 0xffff, RZ, 0xc0, !PT ;  /* 0x0000ffff03027812 */ /* 0x008fc400078ec0ff */
        /* <DEDUP_REMOVED lines=38> */
[----:B------:R-:W-:Y:S02]  /*13610*/  LOP3.LUT R0, R219, 0xffff, RZ, 0xc0, !PT ;  /* 0x0000ffffdb007812 */ /* 0x000fe400078ec0ff */
[----:B--2---:R-:W-:-:S02]  /*13620*/  LOP3.LUT R4, R4, 0xffff, RZ, 0xc0, !PT ;  /* 0x0000ffff04047812 */ /* 0x004fc400078ec0ff */
        /* <DEDUP_REMOVED lines=63> */
[----:B------:R-:W-:-:S02]  /*13a20*/  LOP3.LUT R6, R6, 0xffff, RZ, 0xc0, !PT ;  /* 0x0000ffff06067812 */ /* 0x000fc400078ec0ff */
[----:B------:R-:W-:Y:S02]  /*13a30*/  LOP3.LUT R5, R5, 0xffff, RZ, 0xc0, !PT ;  /* 0x0000ffff05057812 */ /* 0x000fe400078ec0ff */
[----:B------:R-:W-:Y:S02]  /*13a40*/  LOP3.LUT R8, R8, 0xffff, RZ, 0xc0, !PT ;  /* 0x0000ffff08087812 */ /* 0x000fe400078ec0ff */
[----:B------:R-:W-:Y:S02]  /*13a50*/  LOP3.LUT R7, R7, 0xffff, RZ, 0xc0, !PT ;  /* 0x0000ffff07077812 */ /* 0x000fe400078ec0ff */
[----:B--2---:R-:W-:Y:S02]  /*13a60*/  LOP3.LUT R4, R4, 0xffff, RZ, 0xc0, !PT ;  /* 0x0000ffff04047812 */ /* 0x004fe400078ec0ff */
[----:B---3--:R-:W-:Y:S02]  /*13a70*/  LOP3.LUT R2, R3, 0xffff, RZ, 0xc0, !PT ;  /* 0x0000ffff03027812 */ /* 0x008fe400078ec0ff */
[----:B------:R-:W-:-:S04]  /*13a80*/  LOP3.LUT R3, R243, 0xffff, RZ, 0xc0, !PT ;  /* 0x0000fffff3037812 */ /* 0x000fc800078ec0ff */
[----:B------:R-:W-:Y:S02]  /*13a90*/  PRMT R231, R4, 0x3340, R3 ;  /* 0x0000334004e77816 */ /* 0x000fe40000000003 */
[----:B------:R-:W-:Y:S02]  /*13aa0*/  LOP3.LUT R4, R69, 0xffff, RZ, 0xc0, !PT ;  /* 0x0000ffff45047812 */ /* 0x000fe400078ec0ff */
[----:B------:R-:W-:Y:S01]  /*13ab0*/  LOP3.LUT R3, R228, 0xffff, RZ, 0xc0, !PT ;  /* 0x0000ffffe4037812 */ /* 0x000fe200078ec0ff */
[----:B------:R-:W2:Y:S01]  /*13ac0*/  LDL.LU R69, [R1+0x10c8] ;  /* 0x0010c80001457983 */ /* 0x000ea20000300800 */
[----:B------:R-:W-:Y:S02]  /*13ad0*/  PRMT R243, R2, 0x3340, R0 ;  /* 0x0000334002f37816 */ /* 0x000fe40000000000 */
[----:B------:R-:W-:Y:S02]  /*13ae0*/  LOP3.LUT R2, R80, 0xffff, RZ, 0xc0, !PT ;  /* 0x0000ffff50027812 */ /* 0x000fe400078ec0ff */
[----:B------:R-:W-:Y:S01]  /*13af0*/  LOP3.LUT R0, R226, 0xffff, RZ, 0xc0, !PT ;  /* 0x0000ffffe2007812 */ /* 0x000fe200078ec0ff */
[----:B------:R-:W3:Y:S01]  /*13b00*/  LDL.LU R80, [R1+0x10c4] ;  /* 0x0010c40001507983 */ /* 0x000ee20000300800 */
[----:B------:R-:W-:-:S02]  /*13b10*/  PRMT R226, R4, 0x3340, R3 ;  /* 0x0000334004e27816 */ /* 0x000fc40000000003 */
[----:B------:R-:W-:Y:S02]  /*13b20*/  LOP3.LUT R4, R67, 0xffff, RZ, 0xc0, !PT ;  /* 0x0000ffff43047812 */ /* 0x000fe400078ec0ff */
[----:B------:R-:W-:Y:S01]  /*13b30*/  LOP3.LUT R3, R242, 0xffff, RZ, 0xc0, !PT ;  /* 0x0000fffff2037812 */ /* 0x000fe200078ec0ff */
[----:B------:R-:W4:Y:S01]  /*13b40*/  LDL.LU R67, [R1+0x10c0] ;  /* 0x0010c00001437983 */ /* 0x000f220000300800 */
[----:B------:R-:W-:Y:S02]  /*13b50*/  PRMT R228, R2, 0x3340, R0 ;  /* 0x0000334002e47816 */ /* 0x000fe40000000000 */
[----:B------:R-:W-:Y:S02]  /*13b60*/  LOP3.LUT R2, R78, 0xffff, RZ, 0xc0, !PT ;  /* 0x0000ffff4e027812 */ /* 0x000fe400078ec0ff */
[----:B------:R-:W-:Y:S01]  /*13b70*/  LOP3.LUT R0, R230, 0xffff, RZ, 0xc0, !PT ;  /* 0x0000ffffe6007812 */ /* 0x000fe200078ec0ff */
[----:B------:R-:W3:Y:S01]  /*13b80*/  LDL.LU R78, [R1+0x10bc] ;  /* 0x0010bc00014e7983 */ /* 0x000ee20000300800 */
[----:B------:R-:W-:-:S02]  /*13b90*/  PRMT R230, R4, 0x3340, R3 ;  /* 0x0000334004e67816 */ /* 0x000fc40000000003 */
        /* <DEDUP_REMOVED lines=18> */
[----:B------:R-:W3:Y:S01]  /*13cc0*/  LDL.LU R61, [R1+0x10a8] ;  /* 0x0010a800013d7983 */ /* 0x000ee20000300800 */
        /* <DEDUP_REMOVED lines=46> */
[----:B------:R-:W-:Y:S02]  /*13fb0*/  LOP3.LUT R3, R161, 0xffff, RZ, 0xc0, !PT ;  /* 0x0000ffffa1037812 */ /* 0x000fe400078ec0ff */
[----:B------:R-:W-:Y:S02]  /*13fc0*/  PRMT R156, R2, 0x3340, R0 ;  /* 0x00003340029c7816 */ /* 0x000fe40000000000 */
[----:B------:R-:W-:Y:S02]  /*13fd0*/  LOP3.LUT R2, R163, 0xffff, RZ, 0xc0, !PT ;  /* 0x0000ffffa3027812 */ /* 0x000fe400078ec0ff */
[----:B------:R-:W-:Y:S02]  /*13fe0*/  LOP3.LUT R0, R159, 0xffff, RZ, 0xc0, !PT ;  /* 0x0000ffff9f007812 */ /* 0x000fe400078ec0ff */
[----:B------:R-:W-:-:S02]  /*13ff0*/  PRMT R163, R4, 0x3340, R3 ;  /* 0x0000334004a37816 */ /* 0x000fc40000000003 */
[----:B------:R-:W-:Y:S02]  /*14000*/  LOP3.LUT R4, R115, 0xffff, RZ, 0xc0, !PT ;  /* 0x0000ffff73047812 */ /* 0x000fe400078ec0ff */
[----:B------:R-:W-:Y:S02]  /*14010*/  LOP3.LUT R3, R160, 0xffff, RZ, 0xc0, !PT ;  /* 0x0000ffffa0037812 */ /* 0x000fe400078ec0ff */
[----:B------:R-:W-:Y:S02]  /*14020*/  PRMT R161, R6, 0x3340, R5 ;  /* 0x0000334006a17816 */ /* 0x000fe40000000005 */
[----:B------:R-:W-:Y:S02]  /*14030*/  PRMT R215, R2, 0x3340, R0 ;  /* 0x0000334002d77816 */ /* 0x000fe40000000000 */
[----:B------:R-:W-:Y:S02]  /*14040*/  LOP3.LUT R2, R113, 0xffff, RZ, 0xc0, !PT ;  /* 0x0000ffff71027812 */ /* 0x000fe400078ec0ff */
[----:B------:R-:W-:-:S02]  /*14050*/  LOP3.LUT R5, R162, 0xffff, RZ, 0xc0, !PT ;  /* 0x0000ffffa2057812 */ /* 0x000fc400078ec0ff */
[----:B------:R-:W-:Y:S02]  /*14060*/  LOP3.LUT R0, R158, 0xffff, RZ, 0xc0, !PT ;  /* 0x0000ffff9e007812 */ /* 0x000fe400078ec0ff */
[----:B------:R-:W-:Y:S02]  /*14070*/  PRMT R162, R4, 0x3340, R3 ;  /* 0x0000334004a27816 */ /* 0x000fe40000000003 */
[----:B------:R-:W-:Y:S02]  /*14080*/  PRMT R159, R8, 0x3340, R7 ;  /* 0x00003340089f7816 */ /* 0x000fe40000000007 */
[----:B------:R-:W-:Y:S02]  /*14090*/  LOP3.LUT R4, R107, 0xffff, RZ, 0xc0, !PT ;  /* 0x0000ffff6b047812 */ /* 0x000fe400078ec0ff */
[----:B------:R-:W-:Y:S02]  /*140a0*/  LOP3.LUT R3, R209, 0xffff, RZ, 0xc0, !PT ;  /* 0x0000ffffd1037812 */ /* 0x000fe400078ec0ff */
[----:B------:R-:W-:-:S02]  /*140b0*/  LOP3.LUT R7, R164, 0xffff, RZ, 0xc0, !PT ;  /* 0x0000ffffa4077812 */ /* 0x000fc400078ec0ff */
[----:B------:R-:W-:Y:S02]  /*140c0*/  PRMT R164, R2, 0x3340, R0 ;  /* 0x0000334002a47816 */ /* 0x000fe40000000000 */
[----:B------:R-:W-:Y:S02]  /*140d0*/  LOP3.LUT R2, R118, 0xffff, RZ, 0xc0, !PT ;  /* 0x0000ffff76027812 */ /* 0x000fe400078ec0ff */
[----:B------:R-:W-:Y:S02]  /*140e0*/  LOP3.LUT R0, R207, 0xffff, RZ, 0xc0, !PT ;  /* 0x0000ffffcf007812 */ /* 0x000fe400078ec0ff */
[----:B------:R-:W-:Y:S02]  /*140f0*/  LOP3.LUT R8, R119, 0xffff, RZ, 0xc0, !PT ;  /* 0x0000ffff77087812 */ /* 0x000fe400078ec0ff */
[----:B------:R-:W-:Y:S01]  /*14100*/  PRMT R209, R4, 0x3340, R3 ;  /* 0x0000334004d17816 */ /* 0x000fe20000000003 */
[----:B------:R-:W4:Y:S01]  /*14110*/  LDL.LU R119, [R1+0x1078] ;  /* 0x0010780001777983 */ /* 0x000f220000300800 */
[----:B------:R-:W-:-:S02]  /*14120*/  LOP3.LUT R4, R212, 0xffff, RZ, 0xc0, !PT ;  /* 0x0000ffffd4047812 */ /* 0x000fc400078ec0ff */
[----:B------:R-:W-:Y:S02]  /*14130*/  LOP3.LUT R3, R203, 0xffff, RZ, 0xc0, !PT ;  /* 0x0000ffffcb037812 */ /* 0x000fe400078ec0ff */
[----:B------:R-:W-:Y:S02]  /*14140*/  LOP3.LUT R6, R117, 0xffff, RZ, 0xc0, !PT ;  /* 0x0000ffff75067812 */ /* 0x000fe400078ec0ff */
[----:B------:R-:W-:Y:S01]  /*14150*/  PRMT R207, R2, 0x3340, R0 ;  /* 0x0000334002cf7816 */ /* 0x000fe20000000000 */
[----:B------:R-:W2:Y:S01]  /*14160*/  LDL.LU R117, [R1+0x1074] ;  /* 0x0010740001757983 */ /* 0x000ea20000300800 */
[----:B------:R-:W-:Y:S02]  /*14170*/  PRMT R158, R8, 0x3340, R7 ;  /* 0x00003340089e7816 */ /* 0x000fe40000000007 */
[----:B------:R-:W-:Y:S01]  /*14180*/  LOP3.LUT R2, R210, 0xffff, RZ, 0xc0, !PT ;  /* 0x0000ffffd2027812 */ /* 0x000fe200078ec0ff */
[----:B------:R-:W3:Y:S01]  /*14190*/  LDL.LU R115, [R1+0x1070] ;  /* 0x0010700001737983 */ /* 0x000ee20000300800 */
[----:B------:R-:W-:-:S02]  /*141a0*/  LOP3.LUT R8, R111, 0xffff, RZ, 0xc0, !PT ;  /* 0x0000ffff6f087812 */ /* 0x000fc400078ec0ff */
[----:B------:R-:W-:Y:S01]  /*141b0*/  LOP3.LUT R7, R213, 0xffff, RZ, 0xc0, !PT ;  /* 0x0000ffffd5077812 */ /* 0x000fe200078ec0ff */
[----:B------:R-:W4:Y:S01]  /*141c0*/  LDL.LU R113, [R1+0x106c] ;  /* 0x00106c0001717983 */ /* 0x000f220000300800 */
[----:B------:R-:W-:Y:S02]  /*141d0*/  PRMT R210, R4, 0x3340, R3 ;  /* 0x0000334004d27816 */ /* 0x000fe40000000003 */
[----:B------:R-:W-:Y:S01]  /*141e0*/  PRMT R160, R6, 0x3340, R5 ;  /* 0x0000334006a07816 */ /* 0x000fe20000000005 */
[----:B------:R-:W2:Y:S01]  /*141f0*/  LDL.LU R111, [R1+0x1068] ;  /* 0x00106800016f7983 */ /* 0x000ea20000300800 */
[----:B------:R-:W-:Y:S02]  /*14200*/  LOP3.LUT R4, R22, 0xffff, RZ, 0xc0, !PT ;  /* 0x0000ffff16047812 */ /* 0x000fe400078ec0ff */
[----:B------:R-:W-:Y:S02]  /*14210*/  LOP3.LUT R3, R12, 0xffff, RZ, 0xc0, !PT ;  /* 0x0000ffff0c037812 */ /* 0x000fe400078ec0ff */
[----:B------:R-:W-:-:S02]  /*14220*/  LOP3.LUT R6, R109, 0xffff, RZ, 0xc0, !PT ;  /* 0x0000ffff6d067812 */ /* 0x000fc400078ec0ff */
[----:B------:R-:W3:Y:S01]  /*14230*/  LDL.LU R109, [R1+0x1064] ;  /* 0x00106400016d7983 */ /* 0x000ee20000300800 */
[----:B------:R-:W-:Y:S02]  /*14240*/  PRMT R213, R8, 0x3340, R7 ;  /* 0x0000334008d57816 */ /* 0x000fe40000000007 */
[----:B------:R-:W-:Y:S01]  /*14250*/  LOP3.LUT R0, R202, 0xffff, RZ, 0xc0, !PT ;  /* 0x0000ffffca007812 */ /* 0x000fe200078ec0ff */
[----:B------:R-:W4:Y:S01]  /*14260*/  LDL.LU R107, [R1+0x1060] ;  /* 0x00106000016b7983 */ /* 0x000f220000300800 */
[----:B------:R-:W-:Y:S02]  /*14270*/  LOP3.LUT R8, R105, 0xffff, RZ, 0xc0, !PT ;  /* 0x0000ffff69087812 */ /* 0x000fe400078ec0ff */
[----:B------:R-:W-:Y:S01]  /*14280*/  PRMT R202, R4, 0x3340, R3 ;  /* 0x0000334004ca7816 */ /* 0x000fe20000000003 */
[----:B------:R-:W2:Y:S01]  /*14290*/  LDL.LU R118, [R1+0x105c] ;  /* 0x00105c0001767983 */ /* 0x000ea20000300800 */
[----:B------:R-:W-:-:S03]  /*142a0*/  PRMT R4, R135, 0x5410, R116 ;  /* 0x0000541087047816 */ /* 0x000fc60000000074 */
[----:B------:R-:W3:Y:S04]  /*142b0*/  LDL.LU R105, [R1+0x1058] ;  /* 0x0010580001697983 */ /* 0x000ee80000300800 */
[----:B------:R-:W2:Y:S04]  /*142c0*/  LDL.LU R116, [R1+0x1054] ;  /* 0x0010540001747983 */ /* 0x000ea80000300800 */
[----:B------:R-:W4:Y:S01]  /*142d0*/  LDL R135, [R1+0x150] ;  /* 0x0001500001877983 */ /* 0x000f220000100800 */
[----:B------:R-:W-:-:S04]  /*142e0*/  LOP3.LUT R5, R211, 0xffff, RZ, 0xc0, !PT ;  /* 0x0000ffffd3057812 */ /* 0x000fc800078ec0ff */
[----:B------:R-:W-:Y:S02]  /*142f0*/  PRMT R211, R6, 0x3340, R5 ;  /* 0x0000334006d37816 */ /* 0x000fe40000000005 */
[----:B------:R-:W-:Y:S02]  /*14300*/  LOP3.LUT R6, R214, 0xffff, RZ, 0xc0, !PT ;  /* 0x0000ffffd6067812 */ /* 0x000fe400078ec0ff */
[----:B------:R-:W-:Y:S02]  /*14310*/  LOP3.LUT R5, R205, 0xffff, RZ, 0xc0, !PT ;  /* 0x0000ffffcd057812 */ /* 0x000fe400078ec0ff */
[----:B------:R-:W-:Y:S02]  /*14320*/  LOP3.LUT R7, R208, 0xffff, RZ, 0xc0, !PT ;  /* 0x0000ffffd0077812 */ /* 0x000fe400078ec0ff */
[----:B------:R-:W-:Y:S02]  /*14330*/  PRMT R212, R6, 0x3340, R5 ;  /* 0x0000334006d47816 */ /* 0x000fe40000000005 */
[----:B------:R-:W-:-:S02]  /*14340*/  LOP3.LUT R6, R23, 0xffff, RZ, 0xc0, !PT ;  /* 0x0000ffff17067812 */ /* 0x000fc400078ec0ff */
[----:B------:R-:W-:Y:S02]  /*14350*/  LOP3.LUT R5, R18, 0xffff, RZ, 0xc0, !PT ;  /* 0x0000ffff12057812 */ /* 0x000fe400078ec0ff */
[----:B------:R-:W-:Y:S02]  /*14360*/  PRMT R214, R8, 0x3340, R7 ;  /* 0x0000334008d67816 */ /* 0x000fe40000000007 */
[----:B------:R-:W-:Y:S02]  /*14370*/  PRMT R203, R6, 0x3340, R5 ;  /* 0x0000334006cb7816 */ /* 0x000fe40000000005 */
[----:B------:R-:W-:Y:S02]  /*14380*/  LOP3.LUT R8, R201, 0xffff, RZ, 0xc0, !PT ;  /* 0x0000ffffc9087812 */ /* 0x000fe400078ec0ff */
[----:B------:R-:W-:Y:S02]  /*14390*/  LOP3.LUT R7, R20, 0xffff, RZ, 0xc0, !PT ;  /* 0x0000ffff14077812 */ /* 0x000fe400078ec0ff */
[----:B------:R-:W-:-:S02]  /*143a0*/  PRMT R5, R114, 0x5410, R103 ;  /* 0x0000541072057816 */ /* 0x000fc40000000067 */
[----:B------:R-:W3:Y:S01]  /*143b0*/  LDL.LU R103, [R1+0x1050] ;  /* 0x0010500001677983 */ /* 0x000ee20000300800 */
[----:B------:R-:W-:Y:S02]  /*143c0*/  PRMT R6, R112, 0x5410, R101 ;  /* 0x0000541070067816 */ /* 0x000fe40000000065 */
[----:B------:R-:W-:Y:S01]  /*143d0*/  LOP3.LUT R12, R19, 0xffff, RZ, 0xc0, !PT ;  /* 0x0000ffff130c7812 */ /* 0x000fe200078ec0ff */
[----:B------:R-:W2:Y:S01]  /*143e0*/  LDL.LU R114, [R1+0x104c] ;  /* 0x00104c0001727983 */ /* 0x000ea20000300800 */
[----:B------:R-:W-:Y:S02]  /*143f0*/  LOP3.LUT R11, R11, 0xffff, RZ, 0xc0, !PT ;  /* 0x0000ffff0b0b7812 */ /* 0x000fe400078ec0ff */
[----:B------:R-:W-:Y:S01]  /*14400*/  PRMT R205, R8, 0x3340, R7 ;  /* 0x0000334008cd7816 */ /* 0x000fe20000000007 */
[----:B------:R-:W3:Y:S01]  /*14410*/  LDL.LU R101, [R1+0x1048] ;  /* 0x0010480001657983 */ /* 0x000ee20000300800 */
[----:B------:R-:W-:Y:S02]  /*14420*/  PRMT R20, R110, 0x5410, R99 ;  /* 0x000054106e147816 */ /* 0x000fe40000000063 */
[----:B------:R-:W-:Y:S01]  /*14430*/  LOP3.LUT R8, R16, 0xffff, RZ, 0xc0, !PT ;  /* 0x0000ffff10087812 */ /* 0x000fe200078ec0ff */
[----:B------:R-:W2:Y:S01]  /*14440*/  LDL.LU R112, [R1+0x1044] ;  /* 0x0010440001707983 */ /* 0x000ea20000300800 */
[----:B------:R-:W-:-:S02]  /*14450*/  PRMT R7, R204, 0x5410, R206 ;  /* 0x00005410cc077816 */ /* 0x000fc400000000ce */
[----:B------:R-:W-:Y:S01]  /*14460*/  PRMT R16, R108, 0x5410, R97 ;  /* 0x000054106c107816 */ /* 0x000fe20000000061 */
[----:B------:R-:W3:Y:S01]  /*14470*/  LDL.LU R99, [R1+0x1040] ;  /* 0x0010400001637983 */ /* 0x000ee20000300800 */
[----:B------:R-:W-:Y:S02]  /*14480*/  PRMT R208, R2, 0x3340, R0 ;  /* 0x0000334002d07816 */ /* 0x000fe40000000000 */
[----:B------:R-:W-:Y:S01]  /*14490*/  PRMT R206, R12, 0x3340, R11 ;  /* 0x000033400cce7816 */ /* 0x000fe2000000000b */
[----:B------:R-:W2:Y:S01]  /*144a0*/  LDL.LU R110, [R1+0x103c] ;  /* 0x00103c00016e7983 */ /* 0x000ea20000300800 */
[----:B------:R-:W-:Y:S02]  /*144b0*/  LOP3.LUT R2, R21, 0xffff, RZ, 0xc0, !PT ;  /* 0x0000ffff15027812 */ /* 0x000fe400078ec0ff */
[----:B------:R-:W-:Y:S01]  /*144c0*/  LOP3.LUT R0, R10, 0xffff, RZ, 0xc0, !PT ;  /* 0x0000ffff0a007812 */ /* 0x000fe200078ec0ff */
[----:B------:R-:W3:Y:S01]  /*144d0*/  LDL.LU R97, [R1+0x1038] ;  /* 0x0010380001617983 */ /* 0x000ee20000300800 */
[----:B------:R-:W-:-:S03]  /*144e0*/  PRMT R12, R106, 0x5410, R95 ;  /* 0x000054106a0c7816 */ /* 0x000fc6000000005f */
[----:B------:R-:W2:Y:S01]  /*144f0*/  LDL.LU R108, [R1+0x1034] ;  /* 0x00103400016c7983 */ /* 0x000ea20000300800 */
[----:B------:R-:W-:-:S03]  /*14500*/  PRMT R21, R104, 0x5410, R93 ;  /* 0x0000541068157816 */ /* 0x000fc6000000005d */
[----:B------:R-:W3:Y:S01]  /*14510*/  LDL.LU R95, [R1+0x1030] ;  /* 0x00103000015f7983 */ /* 0x000ee20000300800 */
[----:B------:R-:W-:-:S03]  /*14520*/  LOP3.LUT R10, R17, 0xffff, RZ, 0xc0, !PT ;  /* 0x0000ffff110a7812 */ /* 0x000fc600078ec0ff */
[----:B------:R-:W2:Y:S01]  /*14530*/  LDL.LU R106, [R1+0x102c] ;  /* 0x00102c00016a7983 */ /* 0x000ea20000300800 */
[----:B------:R-:W-:Y:S02]  /*14540*/  PRMT R201, R2, 0x3340, R0 ;  /* 0x0000334002c97816 */ /* 0x000fe40000000000 */
[----:B------:R-:W-:Y:S01]  /*14550*/  PRMT R17, R102, 0x5410, R91 ;  /* 0x0000541066117816 */ /* 0x000fe2000000005b */
[----:B------:R-:W2:Y:S01]  /*14560*/  LDL.LU R93, [R1+0x1028] ;  /* 0x00102800015d7983 */ /* 0x000ea20000300800 */
[----:B------:R-:W-:-:S03]  /*14570*/  LOP3.LUT R0, R13, 0xffff, RZ, 0xc0, !PT ;  /* 0x0000ffff0d007812 */ /* 0x000fc600078ec0ff */
[----:B------:R-:W2:Y:S01]  /*14580*/  LDL.LU R104, [R1+0x1024] ;  /* 0x0010240001687983 */ /* 0x000ea20000300800 */
[----:B------:R-:W-:-:S03]  /*14590*/  PRMT R13, R100, 0x5410, R89 ;  /* 0x00005410640d7816 */ /* 0x000fc60000000059 */
[----:B------:R-:W2:Y:S01]  /*145a0*/  LDL.LU R91, [R1+0x1020] ;  /* 0x00102000015b7983 */ /* 0x000ea20000300800 */
[----:B------:R-:W-:-:S03]  /*145b0*/  LOP3.LUT R2, R15, 0xffff, RZ, 0xc0, !PT ;  /* 0x0000ffff0f027812 */ /* 0x000fc600078ec0ff */
[----:B------:R-:W2:Y:S01]  /*145c0*/  LDL.LU R102, [R1+0x101c] ;  /* 0x00101c0001667983 */ /* 0x000ea20000300800 */
[----:B------:R-:W-:-:S03]  /*145d0*/  PRMT R22, R98, 0x5410, R92 ;  /* 0x0000541062167816 */ /* 0x000fc6000000005c */
[----:B------:R-:W2:Y:S01]  /*145e0*/  LDL.LU R89, [R1+0x1018] ;  /* 0x0010180001597983 */ /* 0x000ea20000300800 */
[----:B------:R-:W-:-:S03]  /*145f0*/  PRMT R18, R96, 0x5410, R90 ;  /* 0x0000541060127816 */ /* 0x000fc6000000005a */
[----:B------:R-:W2:Y:S01]  /*14600*/  LDL.LU R100, [R1+0x1014] ;  /* 0x0010140001647983 */ /* 0x000ea20000300800 */
[----:B------:R-:W-:-:S03]  /*14610*/  LOP3.LUT R3, R14, 0xffff, RZ, 0xc0, !PT ;  /* 0x0000ffff0e037812 */ /* 0x000fc600078ec0ff */
[----:B------:R-:W3:Y:S01]  /*14620*/  LDL.LU R92, [R1+0x1010] ;  /* 0x00101000015c7983 */ /* 0x000ee20000300800 */
[----:B------:R-:W-:-:S03]  /*14630*/  PRMT R0, R2, 0x3340, R0 ;  /* 0x0000334002007816 */ /* 0x000fc60000000000 */
[----:B------:R-:W2:Y:S01]  /*14640*/  LDL.LU R98, [R1+0x100c] ;  /* 0x00100c0001627983 */ /* 0x000ea20000300800 */
[----:B------:R-:W-:-:S03]  /*14650*/  PRMT R14, R94, 0x5410, R88 ;  /* 0x000054105e0e7816 */ /* 0x000fc60000000058 */
[----:B------:R-:W3:Y:S01]  /*14660*/  LDL.LU R90, [R1+0x1008] ;  /* 0x00100800015a7983 */ /* 0x000ee20000300800 */
[----:B------:R-:W-:-:S03]  /*14670*/  PRMT R23, R148, 0x5410, R150 ;  /* 0x0000541094177816 */ /* 0x000fc60000000096 */
[----:B------:R-:W2:Y:S04]  /*14680*/  LDL.LU R96, [R1+0x1004] ;  /* 0x0010040001607983 */ /* 0x000ea80000300800 */
[----:B------:R-:W3:Y:S01]  /*14690*/  LDL R2, [R1+0x218] ;  /* 0x0002180001027983 */ /* 0x000ee20000100800 */
[----:B------:R-:W-:-:S03]  /*146a0*/  PRMT R19, R144, 0x5410, R146 ;  /* 0x0000541090137816 */ /* 0x000fc60000000092 */
[----:B------:R-:W2:Y:S04]  /*146b0*/  LDL.LU R88, [R1+0x1000] ;  /* 0x0010000001587983 */ /* 0x000ea80000300800 */
        /* <DEDUP_REMOVED lines=8> */
[----:B------:R-:W2:Y:S04]  /*14740*/  LDL.LU R144, [R1+0xfec] ;  /* 0x000fec0001907983 */ /* 0x000ea80000300800 */
[----:B------:R-:W2:Y:S01]  /*14750*/  LDL.LU R142, [R1+0xfe8] ;  /* 0x000fe800018e7983 */ /* 0x000ea20000300800 */
[----:B------:R-:W-:-:S03]  /*14760*/  PRMT R204, R10, 0x3340, R9 ;  /* 0x000033400acc7816 */ /* 0x000fc60000000009 */
[----:B------:R-:W2:Y:S01]  /*14770*/  LDL.LU R140, [R1+0xfe4] ;  /* 0x000fe400018c7983 */ /* 0x000ea20000300800 */
[----:B------:R-:W-:-:S03]  /*14780*/  PRMT R9, R134, 0x5410, R147 ;  /* 0x0000541086097816 */ /* 0x000fc60000000093 */
[----:B------:R-:W2:Y:S04]  /*14790*/  LDL.LU R151, [R1+0xfe0] ;  /* 0x000fe00001977983 */ /* 0x000ea80000300800 */
[----:B------:R-:W2:Y:S01]  /*147a0*/  LDL.LU R138, [R1+0xfdc] ;  /* 0x000fdc00018a7983 */ /* 0x000ea20000300800 */
[----:B------:R-:W-:Y:S02]  /*147b0*/  PRMT R10, R130, 0x5410, R143 ;  /* 0x00005410820a7816 */ /* 0x000fe4000000008f */
[----:B------:R-:W-:Y:S01]  /*147c0*/  PRMT R11, R126, 0x5410, R139 ;  /* 0x000054107e0b7816 */ /* 0x000fe2000000008b */
[----:B----4-:R0:W-:Y:S04]  /*147d0*/  STS.128 [R135+UR58], R4 ;  /* 0x0000000487007988 */ /* 0x0101e80008000c3a */
[----:B------:R1:W-:Y:S01]  /*147e0*/  STS.128 [R135+UR58+0x2000], R20 ;  /* 0x0020001487007988 */ /* 0x0003e20008000c3a */
[----:B0-----:R-:W-:-:S03]  /*147f0*/  PRMT R4, R136, 0x5410, R149 ;  /* 0x0000541088047816 */ /* 0x001fc60000000095 */
[----:B------:R-:W4:Y:S01]  /*14800*/  LDL.LU R149, [R1+0xfd8] ;  /* 0x000fd80001957983 */ /* 0x000f220000300800 */
[----:B------:R-:W-:-:S03]  /*14810*/  PRMT R5, R132, 0x5410, R145 ;  /* 0x0000541084057816 */ /* 0x000fc60000000091 */
[----:B------:R-:W2:Y:S04]  /*14820*/  LDL.LU R136, [R1+0xfd4] ;  /* 0x000fd40001887983 */ /* 0x000ea80000300800 */
[----:B------:R-:W4:Y:S04]  /*14830*/  LDL.LU R147, [R1+0xfd0] ;  /* 0x000fd00001937983 */ /* 0x000f280000300800 */
[----:B------:R-:W2:Y:S01]  /*14840*/  LDL.LU R134, [R1+0xfcc] ;  /* 0x000fcc0001867983 */ /* 0x000ea20000300800 */
[----:B------:R-:W-:-:S03]  /*14850*/  PRMT R6, R128, 0x5410, R141 ;  /* 0x0000541080067816 */ /* 0x000fc6000000008d */
[----:B------:R-:W4:Y:S04]  /*14860*/  LDL.LU R145, [R1+0xfc8] ;  /* 0x000fc80001917983 */ /* 0x000f280000300800 */
[----:B------:R-:W2:Y:S04]  /*14870*/  LDL.LU R132, [R1+0xfc4] ;  /* 0x000fc40001847983 */ /* 0x000ea80000300800 */
[----:B------:R-:W4:Y:S01]  /*14880*/  LDL.LU R143, [R1+0xfc0] ;  /* 0x000fc000018f7983 */ /* 0x000f220000300800 */
[----:B-1----:R-:W-:-:S03]  /*14890*/  IMAD.MOV.U32 R23, RZ, RZ, R135 ;  /* 0x000000ffff177224 */ /* 0x002fc600078e0087 */
[----:B------:R-:W2:Y:S01]  /*148a0*/  LDL.LU R130, [R1+0xfbc] ;  /* 0x000fbc0001827983 */ /* 0x000ea20000300800 */
[----:B------:R-:W-:-:S03]  /*148b0*/  PRMT R7, R124, 0x5410, R137 ;  /* 0x000054107c077816 */ /* 0x000fc60000000089 */
[----:B------:R-:W4:Y:S04]  /*148c0*/  LDL.LU R141, [R1+0xfb8] ;  /* 0x000fb800018d7983 */ /* 0x000f280000300800 */
[----:B------:R-:W2:Y:S04]  /*148d0*/  LDL.LU R128, [R1+0xfb4] ;  /* 0x000fb40001807983 */ /* 0x000ea80000300800 */
[----:B------:R-:W4:Y:S01]  /*148e0*/  LDL.LU R139, [R1+0xfb0] ;  /* 0x000fb000018b7983 */ /* 0x000f220000300800 */
[----:B------:R-:W-:-:S03]  /*148f0*/  PRMT R20, R133, 0x5410, R122 ;  /* 0x0000541085147816 */ /* 0x000fc6000000007a */
[----:B------:R-:W2:Y:S04]  /*14900*/  LDL.LU R126, [R1+0xfac] ;  /* 0x000fac00017e7983 */ /* 0x000ea80000300800 */
[----:B------:R-:W4:Y:S04]  /*14910*/  LDL.LU R137, [R1+0xfa8] ;  /* 0x000fa80001897983 */ /* 0x000f280000300800 */
[----:B------:R-:W4:Y:S04]  /*14920*/  LDL.LU R124, [R1+0xfa4] ;  /* 0x000fa400017c7983 */ /* 0x000f280000300800 */
[----:B------:R-:W4:Y:S01]  /*14930*/  LDL.LU R135, [R1+0xfa0] ;  /* 0x000fa00001877983 */ /* 0x000f220000300800 */
[----:B------:R-:W-:-:S03]  /*14940*/  PRMT R21, R129, 0x5410, R123 ;  /* 0x0000541081157816 */ /* 0x000fc6000000007b */
[----:B------:R0:W-:Y:S04]  /*14950*/  STS.128 [R23+UR58+0x4000], R16 ;  /* 0x0040001017007988 */ /* 0x0001e80008000c3a */
[----:B------:R-:W4:Y:S04]  /*14960*/  LDL.LU R122, [R1+0xf9c] ;  /* 0x000f9c00017a7983 */ /* 0x000f280000300800 */
[----:B------:R-:W4:Y:S01]  /*14970*/  LDL.LU R133, [R1+0xf98] ;  /* 0x000f980001857983 */ /* 0x000f220000300800 */
[----:B------:R-:W-:Y:S02]  /*14980*/  PRMT R22, R252, 0x5410, R125 ;  /* 0x00005410fc167816 */ /* 0x000fe4000000007d */
[----:B0-----:R-:W-:-:S02]  /*14990*/  PRMT R16, R131, 0x5410, R120 ;  /* 0x0000541083107816 */ /* 0x001fc40000000078 */
[----:B------:R-:W4:Y:S01]  /*149a0*/  LDL.LU R120, [R1+0xf94] ;  /* 0x000f940001787983 */ /* 0x000f220000300800 */
        /* <DEDUP_REMOVED lines=8> */
[----:B------:R-:W2:Y:S04]  /*14a30*/  LDL.LU R252, [R1+0xf78] ;  /* 0x000f780001fc7983 */ /* 0x000ea80000300800 */
[----:B------:R0:W-:Y:S04]  /*14a40*/  STS.128 [R23+UR58+0x6000], R12 ;  /* 0x0060000c17007988 */ /* 0x0001e80008000c3a */
[----:B------:R-:W4:Y:S04]  /*14a50*/  LDL.LU R251, [R1+0xf74] ;  /* 0x000f740001fb7983 */ /* 0x000f280000300800 */
[----:B------:R-:W2:Y:S01]  /*14a60*/  LDL.LU R250, [R1+0xf70] ;  /* 0x000f700001fa7983 */ /* 0x000ea20000300800 */
[----:B0-----:R-:W-:-:S03]  /*14a70*/  PRMT R23, R200, 0x5410, R249 ;  /* 0x00005410c8177816 */ /* 0x001fc600000000f9 */
[----:B------:R-:W4:Y:S04]  /*14a80*/  LDL.LU R249, [R1+0xf6c] ;  /* 0x000f6c0001f97983 */ /* 0x000f280000300800 */
[----:B------:R-:W2:Y:S01]  /*14a90*/  LDL R200, [R1+0x214] ;  /* 0x0002140001c87983 */ /* 0x000ea20000100800 */
[----:B------:R-:W-:Y:S02]  /*14aa0*/  PRMT R19, R183, 0x5410, R248 ;  /* 0x00005410b7137816 */ /* 0x000fe400000000f8 */
[----:B------:R-:W-:Y:S01]  /*14ab0*/  PRMT R12, R181, 0x5410, R182 ;  /* 0x00005410b50c7816 */ /* 0x000fe200000000b6 */
[----:B------:R-:W4:Y:S04]  /*14ac0*/  LDL.LU R248, [R1+0xf68] ;  /* 0x000f680001f87983 */ /* 0x000f280000300800 */
[----:B------:R-:W4:Y:S04]  /*14ad0*/  LDL.LU R183, [R1+0xf64] ;  /* 0x000f640001b77983 */ /* 0x000f280000300800 */
[----:B---3--:R0:W-:Y:S04]  /*14ae0*/  STS.128 [R2+UR58], R8 ;  /* 0x0000000802007988 */ /* 0x0081e80008000c3a */
[----:B------:R-:W3:Y:S04]  /*14af0*/  LDL.LU R182, [R1+0xf60] ;  /* 0x000f600001b67983 */ /* 0x000ee80000300800 */
[----:B------:R-:W4:Y:S01]  /*14b00*/  LDL.LU R181, [R1+0xf5c] ;  /* 0x000f5c0001b57983 */ /* 0x000f220000300800 */
[----:B------:R-:W-:-:S03]  /*14b10*/  PRMT R13, R221, 0x5410, R220 ;  /* 0x00005410dd0d7816 */ /* 0x000fc600000000dc */
[----:B------:R1:W-:Y:S01]  /*14b20*/  STS.128 [R2+UR58+0x2000], R4 ;  /* 0x0020000402007988 */ /* 0x0003e20008000c3a */
[----:B0-----:R-:W-:-:S03]  /*14b30*/  PRMT R8, R217, 0x5410, R216 ;  /* 0x00005410d9087816 */ /* 0x001fc600000000d8 */
[----:B------:R-:W3:Y:S04]  /*14b40*/  LDL.LU R216, [R1+0xf58] ;  /* 0x000f580001d87983 */ /* 0x000ee80000300800 */
[----:B------:R-:W3:Y:S01]  /*14b50*/  LDL.LU R217, [R1+0xf54] ;  /* 0x000f540001d97983 */ /* 0x000ee20000300800 */
[----:B------:R-:W-:Y:S02]  /*14b60*/  PRMT R9, R223, 0x5410, R222 ;  /* 0x00005410df097816 */ /* 0x000fe400000000de */
[----:B-1----:R-:W-:Y:S02]  /*14b70*/  PRMT R4, R219, 0x5410, R218 ;  /* 0x00005410db047816 */ /* 0x002fe400000000da */
[----:B------:R-:W3:Y:S04]  /*14b80*/  LDL.LU R218, [R1+0xf50] ;  /* 0x000f500001da7983 */ /* 0x000ee80000300800 */
[----:B------:R-:W3:Y:S01]  /*14b90*/  LDL.LU R219, [R1+0xf4c] ;  /* 0x000f4c0001db7983 */ /* 0x000ee20000300800 */
[----:B------:R-:W-:-:S03]  /*14ba0*/  PRMT R5, R225, 0x5410, R224 ;  /* 0x00005410e1057816 */ /* 0x000fc600000000e0 */
        /* <DEDUP_REMOVED lines=19> */
[----:B------:R-:W3:Y:S04]  /*14ce0*/  LDL.LU R233, [R1+0xf14] ;  /* 0x000f140001e97983 */ /* 0x000ee80000300800 */
[----:B------:R-:W3:Y:S04]  /*14cf0*/  LDL.LU R234, [R1+0xf10] ;  /* 0x000f100001ea7983 */ /* 0x000ee80000300800 */
[----:B------:R-:W3:Y:S04]  /*14d00*/  LDL.LU R235, [R1+0xf0c] ;  /* 0x000f0c0001eb7983 */ /* 0x000ee80000300800 */
[----:B------:R-:W3:Y:S04]  /*14d10*/  LDL.LU R236, [R1+0xf08] ;  /* 0x000f080001ec7983 */ /* 0x000ee80000300800 */
[----:B------:R0:W-:Y:S04]  /*14d20*/  STS.128 [R2+UR58+0x4000], R20 ;  /* 0x0040001402007988 */ /* 0x0001e80008000c3a */
[----:B------:R-:W3:Y:S04]  /*14d30*/  LDL.LU R237, [R1+0xf04] ;  /* 0x000f040001ed7983 */ /* 0x000ee80000300800 */
[----:B------:R1:W-:Y:S01]  /*14d40*/  STS.128 [R2+UR58+0x6000], R16 ;  /* 0x0060001002007988 */ /* 0x0003e20008000c3a */
[----:B0-----:R-:W-:-:S03]  /*14d50*/  PRMT R20, R239, 0x5410, R238 ;  /* 0x00005410ef147816 */ /* 0x001fc600000000ee */
[----:B------:R-:W3:Y:S01]  /*14d60*/  LDL.LU R238, [R1+0xf00] ;  /* 0x000f000001ee7983 */ /* 0x000ee20000300800 */
[----:B------:R-:W-:-:S03]  /*14d70*/  PRMT R21, R241, 0x5410, R240 ;  /* 0x00005410f1157816 */ /* 0x000fc600000000f0 */
[----:B------:R-:W3:Y:S01]  /*14d80*/  LDL.LU R239, [R1+0xefc] ;  /* 0x000efc0001ef7983 */ /* 0x000ee20000300800 */
[----:B------:R-:W-:-:S03]  /*14d90*/  PRMT R22, R243, 0x5410, R242 ;  /* 0x00005410f3167816 */ /* 0x000fc600000000f2 */
[----:B------:R-:W3:Y:S01]  /*14da0*/  LDL.LU R240, [R1+0xef8] ;  /* 0x000ef80001f07983 */ /* 0x000ee20000300800 */
[----:B------:R-:W-:-:S03]  /*14db0*/  PRMT R23, R245, 0x5410, R244 ;  /* 0x00005410f5177816 */ /* 0x000fc600000000f4 */
[----:B------:R-:W3:Y:S01]  /*14dc0*/  LDL.LU R241, [R1+0xef4] ;  /* 0x000ef40001f17983 */ /* 0x000ee20000300800 */
[----:B-1----:R-:W-:-:S03]  /*14dd0*/  PRMT R16, R247, 0x5410, R246 ;  /* 0x00005410f7107816 */ /* 0x002fc600000000f6 */
[----:B------:R-:W3:Y:S04]  /*14de0*/  LDL.LU R242, [R1+0xef0] ;  /* 0x000ef00001f27983 */ /* 0x000ee80000300800 */
[----:B------:R-:W3:Y:S04]  /*14df0*/  LDL.LU R243, [R1+0xeec] ;  /* 0x000eec0001f37983 */ /* 0x000ee80000300800 */
[----:B------:R-:W3:Y:S04]  /*14e00*/  LDL.LU R244, [R1+0xee8] ;  /* 0x000ee80001f47983 */ /* 0x000ee80000300800 */
[----:B------:R-:W3:Y:S04]  /*14e10*/  LDL.LU R245, [R1+0xee4] ;  /* 0x000ee40001f57983 */ /* 0x000ee80000300800 */
[----:B------:R-:W3:Y:S04]  /*14e20*/  LDL.LU R246, [R1+0xee0] ;  /* 0x000ee00001f67983 */ /* 0x000ee80000300800 */
[----:B------:R-:W3:Y:S04]  /*14e30*/  LDL.LU R247, [R1+0xedc] ;  /* 0x000edc0001f77983 */ /* 0x000ee80000300800 */
[----:B--2---:R0:W-:Y:S02]  /*14e40*/  STS.128 [R200+UR58], R12 ;  /* 0x0000000cc8007988 */ /* 0x0041e40008000c3a */
[----:B0-----:R-:W-:-:S02]  /*14e50*/  PRMT R12, R153, 0x5410, R152 ;  /* 0x00005410990c7816 */ /* 0x001fc40000000098 */
[----:B------:R-:W2:Y:S04]  /*14e60*/  LDL.LU R152, [R1+0xed8] ;  /* 0x000ed80001987983 */ /* 0x000ea80000300800 */
[----:B------:R-:W2:Y:S04]  /*14e70*/  LDL.LU R153, [R1+0xed4] ;  /* 0x000ed40001997983 */ /* 0x000ea80000300800 */
[----:B------:R-:W4:Y:S04]  /*14e80*/  LDL R2, [R1+0x210] ;  /* 0x0002100001027983 */ /* 0x000f280000100800 */
[----:B------:R0:W-:Y:S04]  /*14e90*/  STS.128 [R200+UR58+0x2000], R8 ;  /* 0x00200008c8007988 */ /* 0x0001e80008000c3a */
[----:B------:R1:W-:Y:S01]  /*14ea0*/  STS.128 [R200+UR58+0x4000], R4 ;  /* 0x00400004c8007988 */ /* 0x0003e20008000c3a */
[----:B0-----:R-:W-:-:S02]  /*14eb0*/  PRMT R11, R202, 0x5410, R3 ;  /* 0x00005410ca0b7816 */ /* 0x001fc40000000003 */
[----:B------:R-:W0:Y:S01]  /*14ec0*/  S2R R3, SR_TID.X ;  /* 0x0000000000037919 */ /* 0x000e220000002100 */
[----:B-1----:R-:W-:Y:S02]  /*14ed0*/  PRMT R5, R215, 0x5410, R164 ;  /* 0x00005410d7057816 */ /* 0x002fe400000000a4 */
[----:B------:R-:W1:Y:S01]  /*14ee0*/  S2R R215, SR_TID.X ;  /* 0x0000000000d77919 */ /* 0x000e620000002100 */
[----:B------:R-:W-:Y:S02]  /*14ef0*/  PRMT R17, R159, 0x5410, R158 ;  /* 0x000054109f117816 */ /* 0x000fe4000000009e */
[----:B------:R-:W-:Y:S02]  /*14f00*/  PRMT R18, R213, 0x5410, R214 ;  /* 0x00005410d5127816 */ /* 0x000fe400000000d6 */
[----:B------:R-:W-:Y:S02]  /*14f10*/  PRMT R19, R205, 0x5410, R206 ;  /* 0x00005410cd137816 */ /* 0x000fe400000000ce */
[----:B------:R-:W-:-:S02]  /*14f20*/  PRMT R13, R161, 0x5410, R160 ;  /* 0x00005410a10d7816 */ /* 0x000fc400000000a0 */
[----:B------:R-:W-:Y:S02]  /*14f30*/  PRMT R14, R211, 0x5410, R212 ;  /* 0x00005410d30e7816 */ /* 0x000fe400000000d4 */
[----:B------:R-:W-:Y:S02]  /*14f40*/  PRMT R15, R203, 0x5410, R204 ;  /* 0x00005410cb0f7816 */ /* 0x000fe400000000cc */
[----:B------:R-:W-:Y:S02]  /*14f50*/  PRMT R8, R155, 0x5410, R154 ;  /* 0x000054109b087816 */ /* 0x000fe4000000009a */
[----:B------:R-:W-:Y:S02]  /*14f60*/  PRMT R9, R163, 0x5410, R162 ;  /* 0x00005410a3097816 */ /* 0x000fe400000000a2 */
[----:B------:R-:W-:Y:S01]  /*14f70*/  PRMT R10, R209, 0x5410, R210 ;  /* 0x00005410d10a7816 */ /* 0x000fe200000000d2 */
[----:B------:R-:W-:Y:S01]  /*14f80*/  STS.128 [R200+UR58+0x6000], R20 ;  /* 0x00600014c8007988 */ /* 0x000fe20008000c3a */
[----:B------:R-:W-:-:S02]  /*14f90*/  PRMT R4, R157, 0x5410, R156 ;  /* 0x000054109d047816 */ /* 0x000fc4000000009c */
[----:B------:R-:W-:Y:S01]  /*14fa0*/  PRMT R6, R207, 0x5410, R208 ;  /* 0x00005410cf067816 */ /* 0x000fe200000000d0 */
[----:B------:R-:W2:Y:S01]  /*14fb0*/  LDL.LU R154, [R1+0xed0] ;  /* 0x000ed000019a7983 */ /* 0x000ea20000300800 */
[----:B------:R-:W-:-:S03]  /*14fc0*/  PRMT R7, R201, 0x5410, R0 ;  /* 0x00005410c9077816 */ /* 0x000fc60000000000 */
[----:B------:R-:W2:Y:S01]  /*14fd0*/  LDL.LU R155, [R1+0xecc] ;  /* 0x000ecc00019b7983 */ /* 0x000ea20000300800 */
[----:B0-----:R-:W-:-:S03]  /*14fe0*/  LOP3.LUT R3, R3, 0x7f, RZ, 0xc0, !PT ;  /* 0x0000007f03037812 */ /* 0x001fc600078ec0ff */
[----:B------:R-:W2:Y:S01]  /*14ff0*/  LDL.LU R156, [R1+0xec8] ;  /* 0x000ec800019c7983 */ /* 0x000ea20000300800 */
[----:B-1----:R-:W-:-:S03]  /*15000*/  LOP3.LUT R215, R215, 0x7f, RZ, 0xc0, !PT ;  /* 0x0000007fd7d77812 */ /* 0x002fc600078ec0ff */
[----:B------:R-:W2:Y:S04]  /*15010*/  LDL.LU R157, [R1+0xec4] ;  /* 0x000ec400019d7983 */ /* 0x000ea80000300800 */
[----:B------:R-:W2:Y:S04]  /*15020*/  LDL.LU R158, [R1+0xec0] ;  /* 0x000ec000019e7983 */ /* 0x000ea80000300800 */
[----:B------:R-:W2:Y:S04]  /*15030*/  LDL.LU R159, [R1+0xebc] ;  /* 0x000ebc00019f7983 */ /* 0x000ea80000300800 */
[----:B------:R-:W2:Y:S04]  /*15040*/  LDL.LU R160, [R1+0xeb8] ;  /* 0x000eb80001a07983 */ /* 0x000ea80000300800 */
[----:B------:R-:W2:Y:S04]  /*15050*/  LDL.LU R161, [R1+0xeb4] ;  /* 0x000eb40001a17983 */ /* 0x000ea80000300800 */
[----:B------:R-:W2:Y:S04]  /*15060*/  LDL.LU R162, [R1+0xeb0] ;  /* 0x000eb00001a27983 */ /* 0x000ea80000300800 */
[----:B------:R-:W2:Y:S04]  /*15070*/  LDL.LU R163, [R1+0xeac] ;  /* 0x000eac0001a37983 */ /* 0x000ea80000300800 */
[----:B------:R-:W2:Y:S04]  /*15080*/  LDL.LU R164, [R1+0xea8] ;  /* 0x000ea80001a47983 */ /* 0x000ea80000300800 */
[----:B----4-:R-:W-:Y:S04]  /*15090*/  STS.128 [R2+UR58], R16 ;  /* 0x0000001002007988 */ /* 0x010fe80008000c3a */
[----:B------:R-:W-:Y:S04]  /*150a0*/  STS.128 [R2+UR58+0x2000], R12 ;  /* 0x0020000c02007988 */ /* 0x000fe80008000c3a */
[----:B------:R-:W-:Y:S04]  /*150b0*/  STS.128 [R2+UR58+0x4000], R8 ;  /* 0x0040000802007988 */ /* 0x000fe80008000c3a */
[----:B------:R0:W-:Y:S04]  /*150c0*/  STS.128 [R2+UR58+0x6000], R4 ;  /* 0x0060000402007988 */ /* 0x0001e80008000c3a */
[----:B------:R-:W-:Y:S04]  /*150d0*/  STS.U8 [R3+UR58+0x8000], R199 ;  /* 0x008000c703007988 */ /* 0x000fe8000800003a */
[----:B------:R-:W-:Y:S04]  /*150e0*/  STS.U8 [R3+UR58+0x8200], R198 ;  /* 0x008200c603007988 */ /* 0x000fe8000800003a */
[----:B------:R-:W-:Y:S04]  /*150f0*/  STS.U8 [R3+UR58+0x8400], R197 ;  /* 0x008400c503007988 */ /* 0x000fe8000800003a */
[----:B------:R-:W-:Y:S01]  /*15100*/  STS.U8 [R3+UR58+0x8600], R196 ;  /* 0x008600c403007988 */ /* 0x000fe2000800003a */
[----:B0-----:R-:W-:-:S03]  /*15110*/  LOP3.LUT R2, R215, 0x10, RZ, 0x3c, !PT ;  /* 0x00000010d7027812 */ /* 0x001fc600078e3cff */
[----:B------:R-:W-:Y:S04]  /*15120*/  STS.U8 [R3+UR58+0x8800], R195 ;  /* 0x008800c303007988 */ /* 0x000fe8000800003a */
        /* <DEDUP_REMOVED lines=10> */
[----:B------:R0:W-:Y:S04]  /*151d0*/  STS.U8 [R2+UR58+0x8e80], R184 ;  /* 0x008e80b802007988 */ /* 0x0001e8000800003a */
[----:B0-----:R-:W4:Y:S04]  /*151e0*/  LDL.LU.64 R184, [R1] ;  /* 0x0000000001b87983 */ /* 0x001f280000300a00 */
[----:B------:R-:W4:Y:S04]  /*151f0*/  LDL.LU.64 R186, [R1+0x8] ;  /* 0x0000080001ba7983 */ /* 0x000f280000300a00 */
        /* <DEDUP_REMOVED lines=13> */
[----:B------:R-:W4:Y:S01]  /*152d0*/  LDL.LU.64 R214, [R1+0x78] ;  /* 0x0000780001d67983 */ /* 0x000f220000300a00 */
[----:B------:R-:W-:-:S02]  /*152e0*/  LOP3.LUT R2, R3, 0x20, RZ, 0x3c, !PT ;  /* 0x0000002003027812 */ /* 0x000fc400078e3cff */
[----:B------:R-:W-:-:S03]  /*152f0*/  LOP3.LUT R0, R3, 0x30, RZ, 0x3c, !PT ;  /* 0x0000003003007812 */ /* 0x000fc600078e3cff */
[----:B------:R0:W-:Y:S04]  /*15300*/  STS.U8 [R2+UR58+0x8100], R165 ;  /* 0x008100a502007988 */ /* 0x0001e8000800003a */
        /* <DEDUP_REMOVED lines=14> */
[----:B------:R2:W-:Y:S01]  /*153f0*/  STS.U8 [R0+UR58+0x8f80], R180 ;  /* 0x008f80b400007988 */ /* 0x0005e2000800003a */
[----:B------:R0:W-:Y:S06]  /*15400*/  MEMBAR.ALL.CTA ;  /* 0x0000000000007992 */ /* 0x0001ec0000008000 */
[----:B0-----:R-:W0:Y:S01]  /*15410*/  FENCE.VIEW.ASYNC.S ;  /* 0x00000000000073c6 */ /* 0x001e220000000000 */
[----:B------:R-:W-:-:S03]  /*15420*/  UMOV UR13, 0x80000020 ;  /* 0x80000020000d7882 */ /* 0x000fc60000000000 */
[----:B------:R-:W4:Y:S04]  /*15430*/  LDL.LU R165, [R1+0xea4] ;  /* 0x000ea40001a57983 */ /* 0x000f280000300800 */
[----:B-1----:R-:W4:Y:S04]  /*15440*/  LDL.LU R166, [R1+0xea0] ;  /* 0x000ea00001a67983 */ /* 0x002f280000300800 */
[----:B---3--:R-:W3:Y:S04]  /*15450*/  LDL.LU R167, [R1+0xe9c] ;  /* 0x000e9c0001a77983 */ /* 0x008ee80000300800 */
[----:B--2---:R-:W3:Y:S04]  /*15460*/  LDL.LU R168, [R1+0xe98] ;  /* 0x000e980001a87983 */ /* 0x004ee80000300800 */
[----:B------:R-:W3:Y:S01]  /*15470*/  LDL.LU R169, [R1+0xe94] ;  /* 0x000e940001a97983 */ /* 0x000ee20000300800 */
[----:B0-----:R-:W-:Y:S06]  /*15480*/  BAR.SYNC.DEFER_BLOCKING 0x0 ;  /* 0x0000000000007b1d */ /* 0x001fec0000010000 */
[----:B------:R-:W3:Y:S04]  /*15490*/  LDL.LU R170, [R1+0xe90] ;  /* 0x000e900001aa7983 */ /* 0x000ee80000300800 */
[----:B------:R-:W3:Y:S04]  /*154a0*/  LDL.LU R171, [R1+0xe8c] ;  /* 0x000e8c0001ab7983 */ /* 0x000ee80000300800 */
[----:B------:R-:W3:Y:S04]  /*154b0*/  LDL.LU R172, [R1+0xe88] ;  /* 0x000e880001ac7983 */ /* 0x000ee80000300800 */
[----:B------:R-:W3:Y:S04]  /*154c0*/  LDL.LU R173, [R1+0xe84] ;  /* 0x000e840001ad7983 */ /* 0x000ee80000300800 */
[----:B------:R-:W3:Y:S04]  /*154d0*/  LDL.LU R174, [R1+0xe80] ;  /* 0x000e800001ae7983 */ /* 0x000ee80000300800 */
[----:B------:R-:W3:Y:S04]  /*154e0*/  LDL.LU R175, [R1+0xe7c] ;  /* 0x000e7c0001af7983 */ /* 0x000ee80000300800 */
[----:B------:R-:W3:Y:S04]  /*154f0*/  LDL.LU R176, [R1+0xe78] ;  /* 0x000e780001b07983 */ /* 0x000ee80000300800 */
[----:B------:R-:W3:Y:S04]  /*15500*/  LDL.LU R177, [R1+0xe74] ;  /* 0x000e740001b17983 */ /* 0x000ee80000300800 */
[----:B------:R-:W2:Y:S04]  /*15510*/  LDL.LU R21, [R1+0xb18] ;  /* 0x000b180001157983 */ /* 0x000ea80000300800 */
[----:B------:R-:W3:Y:S04]  /*15520*/  LDL.LU R178, [R1+0xe70] ;  /* 0x000e700001b27983 */ /* 0x000ee80000300800 */
[----:B------:R-:W3:Y:S04]  /*15530*/  LDL.LU R179, [R1+0xe6c] ;  /* 0x000e6c0001b37983 */ /* 0x000ee80000300800 */
[----:B------:R-:W3:Y:S04]  /*15540*/  LDL.LU R180, [R1+0xe68] ;  /* 0x000e680001b47983 */ /* 0x000ee80000300800 */
[----:B------:R-:W3:Y:S04]  /*15550*/  LDL.LU R22, [R1+0xb08] ;  /* 0x000b080001167983 */ /* 0x000ee80000300800 */
[----:B------:R-:W3:Y:S04]  /*15560*/  LDL.LU R23, [R1+0xb04] ;  /* 0x000b040001177983 */ /* 0x000ee80000300800 */
[----:B------:R-:W3:Y:S04]  /*15570*/  LDL.LU R0, [R1+0xb00] ;  /* 0x000b000001007983 */ /* 0x000ee80000300800 */
[----:B------:R-:W3:Y:S01]  /*15580*/  LDL.LU R2, [R1+0xafc] ;  /* 0x000afc0001027983 */ /* 0x000ee20000300800 */
[----:B----4-:R-:W-:-:S06]  /*15590*/  WARPGROUP.ARRIVE ;  /* 0x00000000000079c5 */ /* 0x010fcc0000000000 */
[----:B------:R-:W-:Y:S03]  /*155a0*/  QGMMA.64x64x32.F32.E4M3.E4M3 R184, gdesc[UR12], R184, gsb0 ;  /* 0x00e000000cb879f3 */ /* 0x000fe600080008b8 */
[----:B------:R-:W-:Y:S02]  /*155b0*/  WARPGROUP.DEPBAR.LE gsb0, 0x0 ;  /* 0x00008000000079c5 */ /* 0x000fe40000010000 */
[----:B------:R-:W-:-:S06]  /*155c0*/  WARPGROUP.ARRIVE ;  /* 0x00000000000079c5 */ /* 0x000fcc0000000000 */
[----:B------:R-:W-:Y:S03]  /*155d0*/  QGMMA.64x64x32.F32.E4M3.E4M3 R184, gdesc[UR8], R184, gsb0 ;  /* 0x00e0000008b879f3 */ /* 0x000fe600080008b8 */
[----:B------:R-:W-:Y:S02]  /*155e0*/  WARPGROUP.DEPBAR.LE gsb0, 0x0 ;  /* 0x00008000000079c5 */ /* 0x000fe40000010000 */
[----:B------:R-:W-:Y:S04]  /*155f0*/  STL.64 [R1], R184 ;  /* 0x000000b801007387 */ /* 0x000fe80000100a00 */
        /* <DEDUP_REMOVED lines=14> */
[----:B------:R0:W-:Y:S04]  /*156e0*/  STL.64 [R1+0x78], R214 ;  /* 0x000078d601007387 */ /* 0x0001e80000100a00 */
[----:B0-----:R-:W4:Y:S04]  /*156f0*/  LDL.LU.64 R214, [R1+0xe60] ;  /* 0x000e600001d67983 */ /* 0x001f280000300a00 */
        /* <DEDUP_REMOVED lines=15> */
[----:B------:R-:W2:Y:S04]  /*157f0*/  LDL R4, [R1+0xb78] ;  /* 0x000b780001047983 */ /* 0x000ea80000100800 */
[----:B------:R-:W3:Y:S01]  /*15800*/  LDL.LU R3, [R1+0x1dc] ;  /* 0x0001dc0001037983 */ /* 0x000ee20000300800 */
[----:B------:R-:W-:Y:S01]  /*15810*/  UIADD3.64 UR52, UR8, 0xfe, URZ ;  /* 0x000000fe08347897 */ /* 0x000fe2000fffe03f */
[----:B------:R-:W-:Y:S01]  /*15820*/  WARPGROUP.ARRIVE ;  /* 0x00000000000079c5 */ /* 0x000fe20000000000 */
[----:B------:R-:W-:Y:S01]  /*15830*/  UMOV UR54, UR14 ;  /* 0x0000000e00367c82 */ /* 0x000fe20008000000 */
[----:B------:R-:W-:-:S06]  /*15840*/  UMOV UR55, UR15 ;  /* 0x0000000f00377c82 */ /* 0x000fcc0008000000 */
[----:B------:R-:W-:Y:S01]  /*15850*/  QGMMA.64x64x32.F32.E4M3.E4M3 R216, gdesc[UR52], R216, gsb0 ;  /* 0x00e0000034d879f3 */ /* 0x000fe200080008d8 */
[----:B------:R-:W-:Y:S01]  /*15860*/  UIADD3.64 UR48, UR8, 0x100, URZ ;  /* 0x0000010008307897 */ /* 0x000fe2000fffe03f */
[----:B------:R-:W-:Y:S01]  /*15870*/  UMOV UR50, UR10 ;  /* 0x0000000a00327c82 */ /* 0x000fe20008000000 */
[----:B------:R-:W-:Y:S01]  /*15880*/  UMOV UR51, UR11 ;  /* 0x0000000b00337c82 */ /* 0x000fe20008000000 */
[----:B------:R-:W-:Y:S02]  /*15890*/  WARPGROUP.DEPBAR.LE gsb0, 0x0 ;  /* 0x00008000000079c5 */ /* 0x000fe40000010000 */
[----:B------:R-:W-:-:S06]  /*158a0*/  WARPGROUP.ARRIVE ;  /* 0x00000000000079c5 */ /* 0x000fcc0000000000 */
[----:B------:R-:W-:Y:S01]  /*158b0*/  QGMMA.64x64x32.F32.E4M3.E4M3 R216, gdesc[UR48], R216, gsb0 ;  /* 0x00e0000030d879f3 */ /* 0x000fe200080008d8 */
[----:B------:R-:W-:Y:S01]  /*158c0*/  UIADD3.64 UR52, UR8, 0x1fe, URZ ;  /* 0x000001fe08347897 */ /* 0x000fe2000fffe03f */
[----:B------:R-:W-:Y:S01]  /*158d0*/  UMOV UR54, UR14 ;  /* 0x0000000e00367c82 */ /* 0x000fe20008000000 */
[----:B------:R-:W-:Y:S01]  /*158e0*/  UMOV UR55, UR15 ;  /* 0x0000000f00377c82 */ /* 0x000fe20008000000 */
[----:B------:R-:W-:Y:S02]  /*158f0*/  WARPGROUP.DEPBAR.LE gsb0, 0x0 ;  /* 0x00008000000079c5 */ /* 0x000fe40000010000 */
[----:B------:R-:W-:Y:S01]  /*15900*/  UIADD3.64 UR4, UR8, 0x200, URZ ;  /* 0x0000020008047897 */ /* 0x000fe2000fffe03f */
[----:B------:R-:W-:Y:S04]  /*15910*/  STL [R1+0xbac], R240 ;  /* 0x000bacf001007387 */ /* 0x000fe80000100800 */
[----:B------:R-:W-:Y:S04]  /*15920*/  STL [R1+0xba8], R241 ;  /* 0x000ba8f101007387 */ /* 0x000fe80000100800 */
[----:B------:R0:W-:Y:S04]  /*15930*/  STL [R1+0xba4], R242 ;  /* 0x000ba4f201007387 */ /* 0x0001e80000100800 */
[----:B------:R-:W-:Y:S01]  /*15940*/  STL [R1+0xba0], R243 ;  /* 0x000ba0f301007387 */ /* 0x000fe20000100800 */
[----:B------:R-:W-:-:S03]  /*15950*/  R2UR UR48, R181 ;  /* 0x00000000b53072ca */ /* 0x000fc600000e0000 */
[----:B------:R-:W-:Y:S01]  /*15960*/  STL [R1+0xb9c], R244 ;  /* 0x000b9cf401007387 */ /* 0x000fe20000100800 */
[----:B------:R-:W-:Y:S01]  /*15970*/  UMOV UR6, UR10 ;  /* 0x0000000a00067c82 */ /* 0x000fe20008000000 */
[----:B------:R-:W-:Y:S02]  /*15980*/  UMOV UR7, UR11 ;  /* 0x0000000b00077c82 */ /* 0x000fe40008000000 */
[----:B------:R-:W-:Y:S04]  /*15990*/  STL [R1+0xb98], R245 ;  /* 0x000b98f501007387 */ /* 0x000fe80000100800 */
[----:B------:R-:W-:Y:S04]  /*159a0*/  STL [R1+0xb94], R246 ;  /* 0x000b94f601007387 */ /* 0x000fe80000100800 */
[----:B------:R-:W-:Y:S04]  /*159b0*/  STL [R1+0xb90], R247 ;  /* 0x000b90f701007387 */ /* 0x000fe80000100800 */
[----:B------:R-:W2:Y:S01]  /*159c0*/  LDL.LU R181, [R1+0xde4] ;  /* 0x000de40001b57983 */ /* 0x000ea20000300800 */
[----:B----4-:R-:W-:-:S06]  /*159d0*/  WARPGROUP.ARRIVE ;  /* 0x00000000000079c5 */ /* 0x010fcc0000000000 */
[----:B------:R-:W-:Y:S01]  /*159e0*/  QGMMA.64x64x32.F32.E4M3.E4M3 R184, gdesc[UR52], R184, gsb0 ;  /* 0x00e0000034b879f3 */ /* 0x000fe200080008b8 */
[----:B------:R-:W-:Y:S02]  /*159f0*/  R2UR UR53, R182 ;  /* 0x00000000b63572ca */ /* 0x000fe400000e0000 */
[----:B------:R-:W4:Y:S01]  /*15a00*/  LDL.LU R182, [R1+0xde0] ;  /* 0x000de00001b67983 */ /* 0x000f220000300800 */
[----:B------:R-:W-:-:S03]  /*15a10*/  R2UR UR52, R183 ;  /* 0x00000000b73472ca */ /* 0x000fc600000e0000 */
[----:B------:R-:W4:Y:S01]  /*15a20*/  LDL.LU R183, [R1+0xddc] ;  /* 0x000ddc0001b77983 */ /* 0x000f220000300800 */
[----:B---3--:R-:W-:-:S05]  /*15a30*/  VIADD R3, R3, 0x1 ;  /* 0x0000000103037836 */ /* 0x008fca0000000000 */
[----:B--2---:R-:W-:Y:S02]  /*15a40*/  ISETP.NE.U32.AND P0, PT, R3, R4, PT ;  /* 0x000000040300720c */ /* 0x004fe40003f05070 */
[----:B------:R-:W-:Y:S01]  /*15a50*/  R2UR UR49, R21 ;  /* 0x00000000153172ca */ /* 0x000fe200000e0000 */
[----:B------:R-:W-:Y:S02]  /*15a60*/  WARPGROUP.DEPBAR.LE gsb0, 0x0 ;  /* 0x00008000000079c5 */ /* 0x000fe40000010000 */
[----:B------:R-:W-:-:S06]  /*15a70*/  WARPGROUP.ARRIVE ;  /* 0x00000000000079c5 */ /* 0x000fcc0000000000 */
[----:B------:R-:W-:Y:S01]  /*15a80*/  QGMMA.64x64x32.F32.E4M3.E4M3 R184, gdesc[UR4], R184, gsb0 ;  /* 0x00e0000004b879f3 */ /* 0x000fe200080008b8 */
[----:B------:R-:W-:Y:S02]  /*15a90*/  R2UR UR4, R2 ;  /* 0x00000000020472ca */ /* 0x000fe400000e0000 */
[----:B------:R-:W2:Y:S01]  /*15aa0*/  LDL.LU R2, [R1+0x80] ;  /* 0x0000800001027983 */ /* 0x000ea20000300800 */
[----:B------:R-:W-:-:S03]  /*15ab0*/  R2UR UR5, R0 ;  /* 0x00000000000572ca */ /* 0x000fc600000e0000 */
[----:B------:R-:W3:Y:S04]  /*15ac0*/  LDL.LU R0, [R1+0x88] ;  /* 0x0000880001007983 */ /* 0x000ee80000300800 */
[----:B0-----:R-:W4:Y:S04]  /*15ad0*/  LDL.LU R242, [R1+0xaf8] ;  /* 0x000af80001f27983 */ /* 0x001f280000300800 */
[----:B------:R-:W4:Y:S04]  /*15ae0*/  LDL.LU R241, [R1+0xaf0] ;  /* 0x000af00001f17983 */ /* 0x000f280000300800 */
[----:B------:R0:W-:Y:S04]  /*15af0*/  STL [R1+0x1dc], R3 ;  /* 0x0001dc0301007387 */ /* 0x0001e80000100800 */
[----:B------:R-:W4:Y:S04]  /*15b00*/  LDL.LU R240, [R1+0xae8] ;  /* 0x000ae80001f07983 */ /* 0x000f280000300800 */
        /* <DEDUP_REMOVED lines=13> */
[----:B------:R-:W4:Y:S01]  /*15be0*/  LDL.LU R17, [R1+0xaa8] ;  /* 0x000aa80001117983 */ /* 0x000f220000300800 */
[----:B------:R-:W-:-:S03]  /*15bf0*/  R2UR UR7, R22 ;  /* 0x00000000160772ca */ /* 0x000fc600000e0000 */
[----:B------:R-:W4:Y:S01]  /*15c00*/  LDL.LU R18, [R1+0xacc] ;  /* 0x000acc0001127983 */ /* 0x000f220000300800 */
[----:B------:R-:W-:-:S03]  /*15c10*/  R2UR UR6, R23 ;  /* 0x00000000170672ca */ /* 0x000fc600000e0000 */
[----:B------:R-:W4:Y:S04]  /*15c20*/  LDL.LU R19, [R1+0xaa0] ;  /* 0x000aa00001137983 */ /* 0x000f280000300800 */
[----:B------:R-:W4:Y:S04]  /*15c30*/  LDL.LU R20, [R1+0xac4] ;  /* 0x000ac40001147983 */ /* 0x000f280000300800 */
[----:B------:R-:W4:Y:S04]  /*15c40*/  LDL.LU R21, [R1+0xa98] ;  /* 0x000a980001157983 */ /* 0x000f280000300800 */
[----:B------:R-:W4:Y:S04]  /*15c50*/  LDL.LU R22, [R1+0xabc] ;  /* 0x000abc0001167983 */ /* 0x000f280000300800 */
[----:B------:R-:W4:Y:S04]  /*15c60*/  LDL.LU R23, [R1+0xa90] ;  /* 0x000a900001177983 */ /* 0x000f280000300800 */
[----:B0-----:R-:W4:Y:S01]  /*15c70*/  LDL.LU R3, [R1+0xab4] ;  /* 0x000ab40001037983 */ /* 0x001f220000300800 */
[----:B------:R-:W-:-:S02]  /*15c80*/  IADD3 R249, P4, R249, UR6, RZ ;  /* 0x00000006f9f97c10 */ /* 0x000fc4000ff9e0ff */
[----:B------:R-:W-:Y:S02]  /*15c90*/  IADD3 R251, P5, R251, UR6, RZ ;  /* 0x00000006fbfb7c10 */ /* 0x000fe4000ffbe0ff */
[----:B------:R-:W-:Y:S02]  /*15ca0*/  IADD3.X R248, R248, UR5, RZ, P4, !PT ;  /* 0x00000005f8f87c10 */ /* 0x000fe4000a7fe4ff */
[----:B------:R-:W-:Y:S02]  /*15cb0*/  IADD3.X R250, R250, UR5, RZ, P5, !PT ;  /* 0x00000005fafa7c10 */ /* 0x000fe4000affe4ff */
[----:B--2---:R-:W-:Y:S02]  /*15cc0*/  IADD3 R2, P6, R2, UR6, RZ ;  /* 0x0000000602027c10 */ /* 0x004fe4000ffde0ff */
[----:B---3--:R-:W-:-:S03]  /*15cd0*/  IADD3 R0, P1, R0, UR6, RZ ;  /* 0x0000000600007c10 */ /* 0x008fc6000ff3e0ff */
[----:B------:R0:W-:Y:S01]  /*15ce0*/  STL [R1+0x80], R2 ;  /* 0x0000800201007387 */ /* 0x0001e20000100800 */
[----:B----4-:R-:W-:-:S03]  /*15cf0*/  IADD3 R242, P2, R242, UR6, RZ ;  /* 0x00000006f2f27c10 */ /* 0x010fc6000ff5e0ff */
[----:B0-----:R-:W2:Y:S01]  /*15d00*/  LDL.LU R2, [R1+0xa88] ;  /* 0x000a880001027983 */ /* 0x001ea20000300800 */
[----:B------:R-:W-:-:S03]  /*15d10*/  IADD3 R241, P3, R241, UR6, RZ ;  /* 0x00000006f1f17c10 */ /* 0x000fc6000ff7e0ff */
[----:B------:R0:W-:Y:S01]  /*15d20*/  STL [R1+0x88], R0 ;  /* 0x0000880001007387 */ /* 0x0001e20000100800 */
[----:B------:R-:W-:Y:S02]  /*15d30*/  IADD3 R240, P4, R240, UR6, RZ ;  /* 0x00000006f0f07c10 */ /* 0x000fe4000ff9e0ff */
[----:B------:R-:W-:Y:S02]  /*15d40*/  IADD3.X R252, R252, UR5, RZ, P6, !PT ;  /* 0x00000005fcfc7c10 */ /* 0x000fe4000b7fe4ff */
[----:B------:R-:W-:Y:S01]  /*15d50*/  IADD3 R4, P5, R4, UR6, RZ ;  /* 0x0000000604047c10 */ /* 0x000fe2000ffbe0ff */
[----:B0-----:R-:W3:Y:S01]  /*15d60*/  LDL.LU R0, [R1+0xaac] ;  /* 0x000aac0001007983 */ /* 0x001ee20000300800 */
[----:B------:R-:W-:Y:S02]  /*15d70*/  IADD3 R5, P6, R5, UR6, RZ ;  /* 0x0000000605057c10 */ /* 0x000fe4000ffde0ff */
[----:B------:R-:W-:Y:S01]  /*15d80*/  IADD3.X R6, R6, UR5, RZ, P1, !PT ;  /* 0x0000000506067c10 */ /* 0x000fe20008ffe4ff */
[----:B------:R-:W-:Y:S01]  /*15d90*/  STL [R1+0xaf8], R242 ;  /* 0x000af8f201007387 */ /* 0x000fe20000100800 */
[----:B------:R-:W-:-:S03]  /*15da0*/  IADD3 R7, P1, R7, UR6, RZ ;  /* 0x0000000607077c10 */ /* 0x000fc6000ff3e0ff */
[----:B------:R-:W-:Y:S01]  /*15db0*/  STL [R1+0xaf0], R241 ;  /* 0x000af0f101007387 */ /* 0x000fe20000100800 */
[----:B------:R-:W-:-:S03]  /*15dc0*/  IADD3.X R8, R8, UR5, RZ, P2, !PT ;  /* 0x0000000508087c10 */ /* 0x000fc600097fe4ff */
        /* <DEDUP_REMOVED lines=28> */
[----:B------:R-:W-:Y:S04]  /*15f90*/  STL [R1+0xaa8], R17 ;  /* 0x000aa81101007387 */ /* 0x000fe80000100800 */
[----:B------:R-:W-:Y:S01]  /*15fa0*/  STL [R1+0xacc], R18 ;  /* 0x000acc1201007387 */ /* 0x000fe20000100800 */
[----:B------:R-:W-:-:S03]  /*15fb0*/  IADD3.X R3, R3, UR5, RZ, P4, !PT ;  /* 0x0000000503037c10 */ /* 0x000fc6000a7fe4ff */
[----:B------:R-:W-:Y:S04]  /*15fc0*/  STL [R1+0xaa0], R19 ;  /* 0x000aa01301007387 */ /* 0x000fe80000100800 */
[----:B------:R-:W-:Y:S04]  /*15fd0*/  STL [R1+0xac4], R20 ;  /* 0x000ac41401007387 */ /* 0x000fe80000100800 */
[----:B------:R-:W-:Y:S04]  /*15fe0*/  STL [R1+0xa98], R21 ;  /* 0x000a981501007387 */ /* 0x000fe80000100800 */
[----:B------:R0:W-:Y:S04]  /*15ff0*/  STL [R1+0xab4], R3 ;  /* 0x000ab40301007387 */ /* 0x0001e80000100800 */
[----:B------:R-:W-:Y:S04]  /*16000*/  STL [R1+0xabc], R22 ;  /* 0x000abc1601007387 */ /* 0x000fe80000100800 */
[----:B0-----:R-:W4:Y:S01]  /*16010*/  LDL.LU R3, [R1+0xa80] ;  /* 0x000a800001037983 */ /* 0x001f220000300800 */
[----:B------:R-:W-:-:S05]  /*16020*/  IADD3 R23, P3, R23, UR6, RZ ;  /* 0x0000000617177c10 */ /* 0x000fca000ff7e0ff */
[----:B------:R-:W-:Y:S01]  /*16030*/  STL [R1+0xa90], R23 ;  /* 0x000a901701007387 */ /* 0x000fe20000100800 */
[----:B--2---:R-:W-:-:S05]  /*16040*/  IADD3 R2, P4, R2, UR6, RZ ;  /* 0x0000000602027c10 */ /* 0x004fca000ff9e0ff */
[----:B------:R0:W-:Y:S01]  /*16050*/  STL [R1+0xa88], R2 ;  /* 0x000a880201007387 */ /* 0x0001e20000100800 */
[----:B---3--:R-:W-:-:S03]  /*16060*/  IADD3.X R0, R0, UR5, RZ, P5, !PT ;  /* 0x0000000500007c10 */ /* 0x008fc6000affe4ff */
[----:B0-----:R-:W2:Y:S04]  /*16070*/  LDL.LU R2, [R1+0xaa4] ;  /* 0x000aa40001027983 */ /* 0x001ea80000300800 */
[----:B------:R-:W3:Y:S04]  /*16080*/  LDL.LU R245, [R1+0xa78] ;  /* 0x000a780001f57983 */ /* 0x000ee80000300800 */
[----:B------:R-:W3:Y:S04]  /*16090*/  LDL.LU R244, [R1+0xa9c] ;  /* 0x000a9c0001f47983 */ /* 0x000ee80000300800 */
[----:B------:R-:W3:Y:S04]  /*160a0*/  LDL.LU R243, [R1+0xa70] ;  /* 0x000a700001f37983 */ /* 0x000ee80000300800 */
[----:B------:R0:W-:Y:S04]  /*160b0*/  STL [R1+0xaac], R0 ;  /* 0x000aac0001007387 */ /* 0x0001e80000100800 */
        /* <DEDUP_REMOVED lines=19> */
[----:B------:R-:W3:Y:S01]  /*161f0*/  LDL.LU R20, [R1+0xa20] ;  /* 0x000a200001147983 */ /* 0x000ee20000300800 */
[----:B----4-:R-:W-:-:S03]  /*16200*/  IADD3 R3, P5, R3, UR6, RZ ;  /* 0x0000000603037c10 */ /* 0x010fc6000ffbe0ff */
[----:B------:R-:W4:Y:S04]  /*16210*/  LDL.LU R21, [R1+0xa44] ;  /* 0x000a440001157983 */ /* 0x000f280000300800 */
[----:B------:R-:W4:Y:S04]  /*16220*/  LDL.LU R22, [R1+0xa18] ;  /* 0x000a180001167983 */ /* 0x000f280000300800 */
[----:B------:R-:W4:Y:S04]  /*16230*/  LDL.LU R23, [R1+0xa3c] ;  /* 0x000a3c0001177983 */ /* 0x000f280000300800 */
[----:B0-----:R-:W4:Y:S04]  /*16240*/  LDL.LU R0, [R1+0xa10] ;  /* 0x000a100001007983 */ /* 0x001f280000300800 */
[----:B------:R0:W-:Y:S04]  /*16250*/  STL [R1+0xa80], R3 ;  /* 0x000a800301007387 */ /* 0x0001e80000100800 */
[----:B0-----:R-:W4:Y:S01]  /*16260*/  LDL.LU R3, [R1+0xa34] ;  /* 0x000a340001037983 */ /* 0x001f220000300800 */
[----:B--2---:R-:W-:-:S02]  /*16270*/  IADD3.X R2, R2, UR5, RZ, P6, !PT ;  /* 0x0000000502027c10 */ /* 0x004fc4000b7fe4ff */
[----:B---3--:R-:W-:-:S03]  /*16280*/  IADD3 R245, P6, R245, UR6, RZ ;  /* 0x00000006f5f57c10 */ /* 0x008fc6000ffde0ff */
[----:B------:R0:W-:Y:S01]  /*16290*/  STL [R1+0xaa4], R2 ;  /* 0x000aa40201007387 */ /* 0x0001e20000100800 */
[----:B------:R-:W-:Y:S02]  /*162a0*/  IADD3.X R244, R244, UR5, RZ, P1, !PT ;  /* 0x00000005f4f47c10 */ /* 0x000fe40008ffe4ff */
[----:B------:R-:W-:Y:S01]  /*162b0*/  IADD3 R243, P1, R243, UR6, RZ ;  /* 0x00000006f3f37c10 */ /* 0x000fe2000ff3e0ff */
[----:B0-----:R-:W2:Y:S01]  /*162c0*/  LDL.LU R2, [R1+0xa08] ;  /* 0x000a080001027983 */ /* 0x001ea20000300800 */
        /* <DEDUP_REMOVED lines=40> */
[----:B----4-:R-:W-:-:S03]  /*16550*/  IADD3.X R21, R21, UR5, RZ, P6, !PT ;  /* 0x0000000515157c10 */ /* 0x010fc6000b7fe4ff */
[----:B------:R-:W-:Y:S01]  /*16560*/  STL [R1+0xa28], R18 ;  /* 0x000a281201007387 */ /* 0x000fe20000100800 */
[----:B------:R-:W-:-:S03]  /*16570*/  IADD3 R22, P6, R22, UR6, RZ ;  /* 0x0000000616167c10 */ /* 0x000fc6000ffde0ff */
[----:B------:R-:W-:Y:S01]  /*16580*/  STL [R1+0xa4c], R19 ;  /* 0x000a4c1301007387 */ /* 0x000fe20000100800 */
[----:B------:R-:W-:-:S03]  /*16590*/  IADD3.X R23, R23, UR5, RZ, P1, !PT ;  /* 0x0000000517177c10 */ /* 0x000fc60008ffe4ff */
[----:B------:R-:W-:Y:S01]  /*165a0*/  STL [R1+0xa20], R20 ;  /* 0x000a201401007387 */ /* 0x000fe20000100800 */
[----:B------:R-:W-:-:S03]  /*165b0*/  IADD3 R0, P1, R0, UR6, RZ ;  /* 0x0000000600007c10 */ /* 0x000fc6000ff3e0ff */
[----:B------:R-:W-:Y:S04]  /*165c0*/  STL [R1+0xa44], R21 ;  /* 0x000a441501007387 */ /* 0x000fe80000100800 */
[----:B------:R0:W-:Y:S04]  /*165d0*/  STL [R1+0xa10], R0 ;  /* 0x000a100001007387 */ /* 0x0001e80000100800 */
[----:B------:R-:W-:Y:S01]  /*165e0*/  STL [R1+0xa18], R22 ;  /* 0x000a181601007387 */ /* 0x000fe20000100800 */
[----:B------:R-:W-:-:S03]  /*165f0*/  IADD3.X R3, R3, UR5, RZ, P2, !PT ;  /* 0x0000000503037c10 */ /* 0x000fc600097fe4ff */
[----:B0-----:R-:W3:Y:S04]  /*16600*/  LDL.LU R0, [R1+0xa2c] ;  /* 0x000a2c0001007983 */ /* 0x001ee80000300800 */
[----:B------:R-:W-:Y:S04]  /*16610*/  STL [R1+0xa3c], R23 ;  /* 0x000a3c1701007387 */ /* 0x000fe80000100800 */
[----:B------:R0:W-:Y:S04]  /*16620*/  STL [R1+0xa34], R3 ;  /* 0x000a340301007387 */ /* 0x0001e80000100800 */
[----:B0-----:R-:W4:Y:S04]  /*16630*/  LDL.LU R3, [R1+0xa00] ;  /* 0x000a000001037983 */ /* 0x001f280000300800 */
[----:B------:R-:W4:Y:S04]  /*16640*/  LDL.LU R245, [R1+0xa24] ;  /* 0x000a240001f57983 */ /* 0x000f280000300800 */
[----:B------:R-:W4:Y:S04]  /*16650*/  LDL.LU R244, [R1+0x9f8] ;  /* 0x0009f80001f47983 */ /* 0x000f280000300800 */
[----:B------:R-:W4:Y:S01]  /*16660*/  LDL.LU R243, [R1+0xa1c] ;  /* 0x000a1c0001f37983 */ /* 0x000f220000300800 */
[----:B--2---:R-:W-:-:S05]  /*16670*/  IADD3 R2, P2, R2, UR6, RZ ;  /* 0x0000000602027c10 */ /* 0x004fca000ff5e0ff */
[----:B------:R0:W-:Y:S04]  /*16680*/  STL [R1+0xa08], R2 ;  /* 0x000a080201007387 */ /* 0x0001e80000100800 */
        /* <DEDUP_REMOVED lines=23> */
[----:B0-----:R-:W2:Y:S01]  /*16800*/  LDL.LU R2, [R1+0x9bc] ;  /* 0x0009bc0001027983 */ /* 0x001ea20000300800 */
[----:B---3--:R-:W-:-:S05]  /*16810*/  IADD3.X R0, R0, UR5, RZ, P3, !PT ;  /* 0x0000000500007c10 */ /* 0x008fca0009ffe4ff */
[----:B------:R0:W-:Y:S04]  /*16820*/  STL [R1+0xa2c], R0 ;  /* 0x000a2c0001007387 */ /* 0x0001e80000100800 */
[----:B0-----:R-:W3:Y:S01]  /*16830*/  LDL.LU R0, [R1+0x990] ;  /* 0x0009900001007983 */ /* 0x001ee20000300800 */
[----:B----4-:R-:W-:-:S05]  /*16840*/  IADD3 R3, P3, R3, UR6, RZ ;  /* 0x0000000603037c10 */ /* 0x010fca000ff7e0ff */
[----:B------:R0:W-:Y:S04]  /*16850*/  STL [R1+0xa00], R3 ;  /* 0x000a000301007387 */ /* 0x0001e80000100800 */
[----:B0-----:R-:W4:Y:S01]  /*16860*/  LDL.LU R3, [R1+0x9b4] ;  /* 0x0009b40001037983 */ /* 0x001f220000300800 */
[----:B------:R-:W-:Y:S02]  /*16870*/  IADD3.X R245, R245, UR5, RZ, P4, !PT ;  /* 0x00000005f5f57c10 */ /* 0x000fe4000a7fe4ff */
[----:B------:R-:W-:Y:S02]  /*16880*/  IADD3 R244, P4, R244, UR6, RZ ;  /* 0x00000006f4f47c10 */ /* 0x000fe4000ff9e0ff */
[----:B------:R-:W-:Y:S01]  /*16890*/  IADD3.X R243, R243, UR5, RZ, P5, !PT ;  /* 0x00000005f3f37c10 */ /* 0x000fe2000affe4ff */
[----:B------:R-:W-:Y:S04]  /*168a0*/  STL [R1+0xa24], R245 ;  /* 0x000a24f501007387 */ /* 0x000fe80000100800 */
[----:B------:R-:W-:Y:S04]  /*168b0*/  STL [R1+0x9f8], R244 ;  /* 0x0009f8f401007387 */ /* 0x000fe80000100800 */
[----:B------:R-:W-:Y:S01]  /*168c0*/  STL [R1+0xa1c], R243 ;  /* 0x000a1cf301007387 */ /* 0x000fe20000100800 */
[----:B--2---:R-:W-:-:S02]  /*168d0*/  IADD3 R242, P5, R242, UR6, RZ ;  /* 0x00000006f2f27c10 */ /* 0x004fc4000ffbe0ff */
        /* <DEDUP_REMOVED lines=42> */
[----:B------:R-:W-:Y:S02]  /*16b80*/  IADD3 R23, P4, R23, UR6, RZ ;  /* 0x0000000617177c10 */ /* 0x000fe4000ff9e0ff */
[----:B------:R-:W-:-:S05]  /*16b90*/  IADD3.X R2, R2, UR5, RZ, P5, !PT ;  /* 0x0000000502027c10 */ /* 0x000fca000affe4ff */
[----:B------:R0:W-:Y:S04]  /*16ba0*/  STL [R1+0x9bc], R2 ;  /* 0x0009bc0201007387 */ /* 0x0001e80000100800 */
[----:B------:R-:W-:Y:S04]  /*16bb0*/  STL [R1+0x9c4], R22 ;  /* 0x0009c41601007387 */ /* 0x000fe80000100800 */
[----:B0-----:R-:W2:Y:S04]  /*16bc0*/  LDL.LU R2, [R1+0x988] ;  /* 0x0009880001027983 */ /* 0x001ea80000300800 */
[----:B------:R-:W-:Y:S01]  /*16bd0*/  STL [R1+0x998], R23 ;  /* 0x0009981701007387 */ /* 0x000fe20000100800 */
[----:B---3--:R-:W-:-:S05]  /*16be0*/  IADD3 R0, P5, R0, UR6, RZ ;  /* 0x0000000600007c10 */ /* 0x008fca000ffbe0ff */
[----:B------:R0:W-:Y:S04]  /*16bf0*/  STL [R1+0x990], R0 ;  /* 0x0009900001007387 */ /* 0x0001e80000100800 */
[----:B0-----:R-:W3:Y:S01]  /*16c00*/  LDL.LU R0, [R1+0x9ac] ;  /* 0x0009ac0001007983 */ /* 0x001ee20000300800 */
[----:B----4-:R-:W-:-:S03]  /*16c10*/  IADD3.X R3, R3, UR5, RZ, P6, !PT ;  /* 0x0000000503037c10 */ /* 0x010fc6000b7fe4ff */
[----:B------:R-:W4:Y:S04]  /*16c20*/  LDL.LU R245, [R1+0x980] ;  /* 0x0009800001f57983 */ /* 0x000f280000300800 */
[----:B------:R-:W4:Y:S04]  /*16c30*/  LDL.LU R244, [R1+0x9a4] ;  /* 0x0009a40001f47983 */ /* 0x000f280000300800 */
        /* <DEDUP_REMOVED lines=25> */
[----:B0-----:R-:W4:Y:S01]  /*16dd0*/  LDL.LU R3, [R1+0x918] ;  /* 0x0009180001037983 */ /* 0x001f220000300800 */
[----:B--2---:R-:W-:-:S05]  /*16de0*/  IADD3 R2, P6, R2, UR6, RZ ;  /* 0x0000000602027c10 */ /* 0x004fca000ffde0ff */
[----:B------:R0:W-:Y:S04]  /*16df0*/  STL [R1+0x988], R2 ;  /* 0x0009880201007387 */ /* 0x0001e80000100800 */
[----:B0-----:R-:W2:Y:S01]  /*16e00*/  LDL.LU R2, [R1+0x93c] ;  /* 0x00093c0001027983 */ /* 0x001ea20000300800 */
[----:B---3--:R-:W-:Y:S02]  /*16e10*/  IADD3.X R0, R0, UR5, RZ, P1, !PT ;  /* 0x0000000500007c10 */ /* 0x008fe40008ffe4ff */
[----:B----4-:R-:W-:-:S03]  /*16e20*/  IADD3 R245, P1, R245, UR6, RZ ;  /* 0x00000006f5f57c10 */ /* 0x010fc6000ff3e0ff */
[----:B------:R0:W-:Y:S01]  /*16e30*/  STL [R1+0x9ac], R0 ;  /* 0x0009ac0001007387 */ /* 0x0001e20000100800 */
[----:B------:R-:W-:Y:S02]  /*16e40*/  IADD3.X R244, R244, UR5, RZ, P2, !PT ;  /* 0x00000005f4f47c10 */ /* 0x000fe400097fe4ff */
[----:B------:R-:W-:Y:S01]  /*16e50*/  IADD3 R243, P2, R243, UR6, RZ ;  /* 0x00000006f3f37c10 */ /* 0x000fe2000ff5e0ff */
[----:B0-----:R-:W3:Y:S01]  /*16e60*/  LDL.LU R0, [R1+0x910] ;  /* 0x0009100001007983 */ /* 0x001ee20000300800 */
        /* <DEDUP_REMOVED lines=49> */
[----:B------:R-:W-:Y:S04]  /*17180*/  STL [R1+0x920], R22 ;  /* 0x0009201601007387 */ /* 0x000fe80000100800 */
[----:B0-----:R-:W4:Y:S04]  /*17190*/  LDL.LU R3, [R1+0x934] ;  /* 0x0009340001037983 */ /* 0x001f280000300800 */
[----:B------:R-:W-:Y:S01]  /*171a0*/  STL [R1+0x944], R23 ;  /* 0x0009441701007387 */ /* 0x000fe20000100800 */
[----:B--2---:R-:W-:-:S05]  /*171b0*/  IADD3.X R2, R2, UR5, RZ, P3, !PT ;  /* 0x0000000502027c10 */ /* 0x004fca0009ffe4ff */
[----:B------:R0:W-:Y:S04]  /*171c0*/  STL [R1+0x93c], R2 ;  /* 0x00093c0201007387 */ /* 0x0001e80000100800 */
[----:B0-----:R-:W2:Y:S04]  /*171d0*/  LDL.LU R2, [R1+0x908] ;  /* 0x0009080001027983 */ /* 0x001ea80000300800 */
[----:B------:R-:W2:Y:S04]  /*171e0*/  LDL.LU R245, [R1+0x92c] ;  /* 0x00092c0001f57983 */ /* 0x000ea80000300800 */
[----:B------:R-:W2:Y:S01]  /*171f0*/  LDL.LU R244, [R1+0x900] ;  /* 0x0009000001f47983 */ /* 0x000ea20000300800 */
[----:B---3--:R-:W-:-:S03]  /*17200*/  IADD3 R0, P3, R0, UR6, RZ ;  /* 0x0000000600007c10 */ /* 0x008fc6000ff7e0ff */
        /* <DEDUP_REMOVED lines=25> */
[----:B0-----:R-:W3:Y:S01]  /*173a0*/  LDL.LU R0, [R1+0x8c4] ;  /* 0x0008c40001007983 */ /* 0x001ee20000300800 */
[----:B----4-:R-:W-:-:S05]  /*173b0*/  IADD3.X R3, R3, UR5, RZ, P4, !PT ;  /* 0x0000000503037c10 */ /* 0x010fca000a7fe4ff */
[----:B------:R0:W-:Y:S04]  /*173c0*/  STL [R1+0x934], R3 ;  /* 0x0009340301007387 */ /* 0x0001e80000100800 */
[----:B0-----:R-:W4:Y:S01]  /*173d0*/  LDL.LU R3, [R1+0x8bc] ;  /* 0x0008bc0001037983 */ /* 0x001f220000300800 */
[----:B--2---:R-:W-:Y:S02]  /*173e0*/  IADD3 R2, P4, R2, UR6, RZ ;  /* 0x0000000602027c10 */ /* 0x004fe4000ff9e0ff */
[----:B------:R-:W-:-:S03]  /*173f0*/  IADD3.X R245, R245, UR5, RZ, P5, !PT ;  /* 0x00000005f5f57c10 */ /* 0x000fc6000affe4ff */
[----:B------:R0:W-:Y:S01]  /*17400*/  STL [R1+0x908], R2 ;  /* 0x0009080201007387 */ /* 0x0001e20000100800 */
[----:B------:R-:W-:Y:S02]  /*17410*/  IADD3 R244, P5, R244, UR6, RZ ;  /* 0x00000006f4f47c10 */ /* 0x000fe4000ffbe0ff */
[----:B---3--:R-:W-:Y:S01]  /*17420*/  IADD3.X R243, R243, UR5, RZ, P6, !PT ;  /* 0x00000005f3f37c10 */ /* 0x008fe2000b7fe4ff */
[----:B0-----:R-:W2:Y:S01]  /*17430*/  LDL.LU R2, [R1+0x8b4] ;  /* 0x0008b40001027983 */ /* 0x001ea20000300800 */
        /* <DEDUP_REMOVED lines=46> */
[----:B------:R-:W-:Y:S02]  /*17720*/  IADD3.X R0, R0, UR5, RZ, P6, !PT ;  /* 0x0000000500007c10 */ /* 0x000fe4000b7fe4ff */
[----:B------:R-:W-:Y:S01]  /*17730*/  IADD3 R121, P6, R121, UR6, RZ ;  /* 0x0000000679797c10 */ /* 0x000fe2000ffde0ff */
[----:B------:R-:W-:Y:S04]  /*17740*/  STL [R1+0x8a8], R21 ;  /* 0x0008a81501007387 */ /* 0x000fe80000100800 */
[----:B------:R-:W-:Y:S04]  /*17750*/  STL [R1+0x8cc], R22 ;  /* 0x0008cc1601007387 */ /* 0x000fe80000100800 */
[----:B------:R0:W-:Y:S04]  /*17760*/  STL [R1+0x898], R121 ;  /* 0x0008987901007387 */ /* 0x0001e80000100800 */
[----:B------:R-:W-:Y:S04]  /*17770*/  STL [R1+0x8a0], R23 ;  /* 0x0008a01701007387 */ /* 0x000fe80000100800 */
[----:B0-----:R-:W3:Y:S01]  /*17780*/  LDL.LU R121, [R1+0xdd8] ;  /* 0x000dd80001797983 */ /* 0x001ee20000300800 */
[----:B----4-:R-:W-:-:S02]  /*17790*/  IADD3.X R3, R3, UR5, RZ, P1, !PT ;  /* 0x0000000503037c10 */ /* 0x010fc40008ffe4ff */
[----:B------:R-:W-:Y:S01]  /*177a0*/  IADD3 R123, P1, R123, UR6, RZ ;  /* 0x000000067b7b7c10 */ /* 0x000fe2000ff3e0ff */
[----:B------:R-:W-:Y:S04]  /*177b0*/  STL [R1+0x8c4], R0 ;  /* 0x0008c40001007387 */ /* 0x000fe80000100800 */
[----:B------:R0:W-:Y:S04]  /*177c0*/  STL [R1+0x890], R123 ;  /* 0x0008907b01007387 */ /* 0x0001e80000100800 */
[----:B0-----:R-:W4:Y:S04]  /*177d0*/  LDL.LU R123, [R1+0xdd4] ;  /* 0x000dd400017b7983 */ /* 0x001f280000300800 */
[----:B------:R-:W-:Y:S01]  /*177e0*/  STL [R1+0x8bc], R3 ;  /* 0x0008bc0301007387 */ /* 0x000fe20000100800 */
[----:B------:R-:W-:-:S02]  /*177f0*/  IADD3.X R125, R125, UR5, RZ, P5, !PT ;  /* 0x000000057d7d7c10 */ /* 0x000fc4000affe4ff */
[----:B------:R-:W-:Y:S02]  /*17800*/  IADD3 R126, P5, R126, UR6, RZ ;  /* 0x000000067e7e7c10 */ /* 0x000fe4000ffbe0ff */
[----:B------:R-:W-:Y:S02]  /*17810*/  IADD3.X R127, R127, UR5, RZ, P6, !PT ;  /* 0x000000057f7f7c10 */ /* 0x000fe4000b7fe4ff */
[----:B------:R-:W-:Y:S02]  /*17820*/  IADD3 R128, P6, R128, UR6, RZ ;  /* 0x0000000680807c10 */ /* 0x000fe4000ffde0ff */
[----:B------:R-:W-:Y:S02]  /*17830*/  IADD3.X R129, R129, UR5, RZ, P1, !PT ;  /* 0x0000000581817c10 */ /* 0x000fe40008ffe4ff */
[----:B------:R-:W-:Y:S02]  /*17840*/  IADD3 R130, P1, R130, UR6, RZ ;  /* 0x0000000682827c10 */ /* 0x000fe4000ff3e0ff */
[----:B--2---:R-:W-:-:S02]  /*17850*/  IADD3.X R2, R2, UR5, RZ, P2, !PT ;  /* 0x0000000502027c10 */ /* 0x004fc400097fe4ff */
[----:B------:R-:W-:-:S05]  /*17860*/  IADD3 R120, P2, R120, UR6, RZ ;  /* 0x0000000678787c10 */ /* 0x000fca000ff5e0ff */
[----:B------:R0:W-:Y:S04]  /*17870*/  STL [R1+0x888], R120 ;  /* 0x0008887801007387 */ /* 0x0001e80000100800 */
[----:B0-----:R-:W2:Y:S04]  /*17880*/  LDL.LU R120, [R1+0xdd0] ;  /* 0x000dd00001787983 */ /* 0x001ea80000300800 */
[----:B------:R-:W-:Y:S01]  /*17890*/  STL [R1+0x8b4], R2 ;  /* 0x0008b40201007387 */ /* 0x000fe20000100800 */
[----:B------:R-:W-:Y:S02]  /*178a0*/  IADD3.X R131, R131, UR5, RZ, P2, !PT ;  /* 0x0000000583837c10 */ /* 0x000fe400097fe4ff */
[----:B------:R-:W-:-:S02]  /*178b0*/  IADD3 R132, P2, R132, UR6, RZ ;  /* 0x0000000684847c10 */ /* 0x000fc4000ff5e0ff */
[----:B---3--:R-:W-:Y:S02]  /*178c0*/  IADD3.X R121, R121, UR5, RZ, P3, !PT ;  /* 0x0000000579797c10 */ /* 0x008fe40009ffe4ff */
[----:B------:R-:W-:-:S03]  /*178d0*/  IADD3 R122, P3, R122, UR6, RZ ;  /* 0x000000067a7a7c10 */ /* 0x000fc6000ff7e0ff */
[----:B------:R0:W-:Y:S04]  /*178e0*/  STL [R1+0x8ac], R121 ;  /* 0x0008ac7901007387 */ /* 0x0001e80000100800 */
[----:B0-----:R-:W2:Y:S04]  /*178f0*/  LDL.LU R121, [R1+0xdcc] ;  /* 0x000dcc0001797983 */ /* 0x001ea80000300800 */
[----:B------:R0:W-:Y:S01]  /*17900*/  STL [R1+0x880], R122 ;  /* 0x0008807a01007387 */ /* 0x0001e20000100800 */
[----:B----4-:R-:W-:Y:S02]  /*17910*/  IADD3.X R123, R123, UR5, RZ, P4, !PT ;  /* 0x000000057b7b7c10 */ /* 0x010fe4000a7fe4ff */
[----:B------:R-:W-:Y:S01]  /*17920*/  IADD3 R124, P4, R124, UR6, RZ ;  /* 0x000000067c7c7c10 */ /* 0x000fe2000ff9e0ff */
[----:B0-----:R-:W2:Y:S04]  /*17930*/  LDL.LU R122, [R1+0xdc8] ;  /* 0x000dc800017a7983 */ /* 0x001ea80000300800 */
[----:B------:R0:W-:Y:S04]  /*17940*/  STL [R1+0x8a4], R123 ;  /* 0x0008a47b01007387 */ /* 0x0001e80000100800 */
[----:B0-----:R-:W2:Y:S04]  /*17950*/  LDL.LU R123, [R1+0xdc4] ;  /* 0x000dc400017b7983 */ /* 0x001ea80000300800 */
[----:B------:R0:W-:Y:S04]  /*17960*/  STL [R1+0x878], R124 ;  /* 0x0008787c01007387 */ /* 0x0001e80000100800 */
[----:B0-----:R-:W2:Y:S04]  /*17970*/  LDL.LU R124, [R1+0xdc0] ;  /* 0x000dc000017c7983 */ /* 0x001ea80000300800 */
[----:B------:R0:W-:Y:S04]  /*17980*/  STL [R1+0x89c], R125 ;  /* 0x00089c7d01007387 */ /* 0x0001e80000100800 */
[----:B0-----:R-:W2:Y:S04]  /*17990*/  LDL.LU R125, [R1+0xdbc] ;  /* 0x000dbc00017d7983 */ /* 0x001ea80000300800 */
[----:B------:R0:W-:Y:S01]  /*179a0*/  STL [R1+0x870], R126 ;  /* 0x0008707e01007387 */ /* 0x0001e20000100800 */
[----:B------:R-:W-:-:S03]  /*179b0*/  IADD3.X R133, R133, UR5, RZ, P3, !PT ;  /* 0x0000000585857c10 */ /* 0x000fc60009ffe4ff */
        /* <DEDUP_REMOVED lines=8> */
[----:B------:R-:W-:-:S03]  /*17a40*/  IADD3 R134, P3, R134, UR6, RZ ;  /* 0x0000000686867c10 */ /* 0x000fc6000ff7e0ff */
[----:B0-----:R-:W2:Y:S04]  /*17a50*/  LDL.LU R130, [R1+0xda8] ;  /* 0x000da80001827983 */ /* 0x001ea80000300800 */
[----:B------:R0:W-:Y:S04]  /*17a60*/  STL [R1+0x884], R131 ;  /* 0x0008848301007387 */ /* 0x0001e80000100800 */
[----:B0-----:R-:W2:Y:S04]  /*17a70*/  LDL.LU R131, [R1+0xda4] ;  /* 0x000da40001837983 */ /* 0x001ea80000300800 */
[----:B------:R0:W-:Y:S04]  /*17a80*/  STL [R1+0x858], R132 ;  /* 0x0008588401007387 */ /* 0x0001e80000100800 */
[----:B0-----:R-:W2:Y:S04]  /*17a90*/  LDL.LU R132, [R1+0xda0] ;  /* 0x000da00001847983 */ /* 0x001ea80000300800 */
[----:B------:R0:W-:Y:S04]  /*17aa0*/  STL [R1+0x87c], R133 ;  /* 0x00087c8501007387 */ /* 0x0001e80000100800 */
[----:B0-----:R-:W2:Y:S04]  /*17ab0*/  LDL.LU R133, [R1+0xd9c] ;  /* 0x000d9c0001857983 */ /* 0x001ea80000300800 */
[----:B------:R-:W3:Y:S04]  /*17ac0*/  LDL.LU R14, [R1+0x808] ;  /* 0x00080800010e7983 */ /* 0x000ee80000300800 */
[----:B------:R-:W4:Y:S04]  /*17ad0*/  LDL.LU R15, [R1+0x82c] ;  /* 0x00082c00010f7983 */ /* 0x000f280000300800 */
[----:B------:R-:W2:Y:S04]  /*17ae0*/  LDL.LU R16, [R1+0x800] ;  /* 0x0008000001107983 */ /* 0x000ea80000300800 */
[----:B------:R-:W2:Y:S04]  /*17af0*/  LDL.LU R17, [R1+0x824] ;  /* 0x0008240001117983 */ /* 0x000ea80000300800 */
[----:B------:R-:W2:Y:S04]  /*17b00*/  LDL.LU R18, [R1+0x7f8] ;  /* 0x0007f80001127983 */ /* 0x000ea80000300800 */
[----:B------:R-:W2:Y:S04]  /*17b10*/  LDL.LU R19, [R1+0x81c] ;  /* 0x00081c0001137983 */ /* 0x000ea80000300800 */
[----:B------:R-:W2:Y:S01]  /*17b20*/  LDL.LU R20, [R1+0x7f0] ;  /* 0x0007f00001147983 */ /* 0x000ea20000300800 */
[----:B------:R-:W-:-:S03]  /*17b30*/  IADD3.X R135, R135, UR5, RZ, P4, !PT ;  /* 0x0000000587877c10 */ /* 0x000fc6000a7fe4ff */
[----:B------:R0:W-:Y:S04]  /*17b40*/  STL [R1+0x850], R134 ;  /* 0x0008508601007387 */ /* 0x0001e80000100800 */
[----:B0-----:R-:W2:Y:S04]  /*17b50*/  LDL.LU R134, [R1+0xd98] ;  /* 0x000d980001867983 */ /* 0x001ea80000300800 */
[----:B------:R-:W2:Y:S04]  /*17b60*/  LDL.LU R21, [R1+0x814] ;  /* 0x0008140001157983 */ /* 0x000ea80000300800 */
[----:B------:R-:W2:Y:S04]  /*17b70*/  LDL.LU R22, [R1+0x7e8] ;  /* 0x0007e80001167983 */ /* 0x000ea80000300800 */
[----:B------:R-:W2:Y:S04]  /*17b80*/  LDL.LU R23, [R1+0x80c] ;  /* 0x00080c0001177983 */ /* 0x000ea80000300800 */
[----:B------:R-:W2:Y:S04]  /*17b90*/  LDL.LU R3, [R1+0x7e0] ;  /* 0x0007e00001037983 */ /* 0x000ea80000300800 */
[----:B------:R0:W-:Y:S04]  /*17ba0*/  STL [R1+0x874], R135 ;  /* 0x0008748701007387 */ /* 0x0001e80000100800 */
[----:B0-----:R-:W2:Y:S04]  /*17bb0*/  LDL.LU R135, [R1+0xd94] ;  /* 0x000d940001877983 */ /* 0x001ea80000300800 */
[----:B------:R-:W2:Y:S01]  /*17bc0*/  LDL.LU R2, [R1+0x804] ;  /* 0x0008040001027983 */ /* 0x000ea20000300800 */
[----:B------:R-:W-:-:S02]  /*17bd0*/  IADD3 R136, P4, R136, UR6, RZ ;  /* 0x0000000688887c10 */ /* 0x000fc4000ff9e0ff */
[----:B------:R-:W-:Y:S02]  /*17be0*/  IADD3.X R137, R137, UR5, RZ, P5, !PT ;  /* 0x0000000589897c10 */ /* 0x000fe4000affe4ff */
[----:B------:R-:W-:Y:S01]  /*17bf0*/  IADD3 R138, P5, R138, UR6, RZ ;  /* 0x000000068a8a7c10 */ /* 0x000fe2000ffbe0ff */
[----:B------:R0:W-:Y:S01]  /*17c00*/  STL [R1+0x848], R136 ;  /* 0x0008488801007387 */ /* 0x0001e20000100800 */
[----:B------:R-:W-:Y:S02]  /*17c10*/  IADD3.X R139, R139, UR5, RZ, P6, !PT ;  /* 0x000000058b8b7c10 */ /* 0x000fe4000b7fe4ff */
[----:B------:R-:W-:Y:S02]  /*17c20*/  IADD3 R140, P6, R140, UR6, RZ ;  /* 0x000000068c8c7c10 */ /* 0x000fe4000ffde0ff */
[----:B------:R-:W-:Y:S01]  /*17c30*/  IADD3.X R141, R141, UR5, RZ, P1, !PT ;  /* 0x000000058d8d7c10 */ /* 0x000fe20008ffe4ff */
[----:B0-----:R-:W2:Y:S04]  /*17c40*/  LDL.LU R136, [R1+0xd90] ;  /* 0x000d900001887983 */ /* 0x001ea80000300800 */
[----:B------:R-:W2:Y:S04]  /*17c50*/  LDL.LU R0, [R1+0x7d8] ;  /* 0x0007d80001007983 */ /* 0x000ea80000300800 */
[----:B------:R0:W-:Y:S01]  /*17c60*/  STL [R1+0x86c], R137 ;  /* 0x00086c8901007387 */ /* 0x0001e20000100800 */
[----:B------:R-:W-:-:S02]  /*17c70*/  IADD3 R142, P1, R142, UR6, RZ ;  /* 0x000000068e8e7c10 */ /* 0x000fc4000ff3e0ff */
[----:B------:R-:W-:Y:S01]  /*17c80*/  IADD3.X R143, R143, UR5, RZ, P2, !PT ;  /* 0x000000058f8f7c10 */ /* 0x000fe200097fe4ff */
[----:B0-----:R-:W2:Y:S04]  /*17c90*/  LDL.LU R137, [R1+0xd8c] ;  /* 0x000d8c0001897983 */ /* 0x001ea80000300800 */
[----:B------:R0:W-:Y:S01]  /*17ca0*/  STL [R1+0x840], R138 ;  /* 0x0008408a01007387 */ /* 0x0001e20000100800 */
[----:B------:R-:W-:-:S03]  /*17cb0*/  IADD3 R144, P2, R144, UR6, RZ ;  /* 0x0000000690907c10 */ /* 0x000fc6000ff5e0ff */
[----:B0-----:R-:W2:Y:S04]  /*17cc0*/  LDL.LU R138, [R1+0xd88] ;  /* 0x000d8800018a7983 */ /* 0x001ea80000300800 */
[----:B------:R0:W-:Y:S01]  /*17cd0*/  STL [R1+0x864], R139 ;  /* 0x0008648b01007387 */ /* 0x0001e20000100800 */
[----:B------:R-:W-:-:S03]  /*17ce0*/  IADD3.X R145, R145, UR5, RZ, P3, !PT ;  /* 0x0000000591917c10 */ /* 0x000fc60009ffe4ff */
        /* <DEDUP_REMOVED lines=30> */
[----:B---3--:R-:W-:-:S03]  /*17ed0*/  IADD3 R14, P6, R14, UR6, RZ ;  /* 0x000000060e0e7c10 */ /* 0x008fc6000ffde0ff */
[----:B0-----:R-:W3:Y:S01]  /*17ee0*/  LDL.LU R151, [R1+0xd54] ;  /* 0x000d540001977983 */ /* 0x001ee20000300800 */
[----:B----4-:R-:W-:Y:S02]  /*17ef0*/  IADD3.X R15, R15, UR5, RZ, P1, !PT ;  /* 0x000000050f0f7c10 */ /* 0x010fe40008ffe4ff */
[----:B--2---:R-:W-:Y:S01]  /*17f00*/  IADD3 R16, P1, R16, UR6, RZ ;  /* 0x0000000610107c10 */ /* 0x004fe2000ff3e0ff */
        /* <DEDUP_REMOVED lines=9> */
[----:B------:R-:W-:Y:S04]  /*17fa0*/  STL [R1+0x81c], R19 ;  /* 0x00081c1301007387 */ /* 0x000fe80000100800 */
[----:B------:R-:W-:Y:S01]  /*17fb0*/  STL [R1+0x7f0], R20 ;  /* 0x0007f01401007387 */ /* 0x000fe20000100800 */
[----:B------:R-:W-:Y:S02]  /*17fc0*/  IADD3.X R21, R21, UR5, RZ, P4, !PT ;  /* 0x0000000515157c10 */ /* 0x000fe4000a7fe4ff */
[----:B------:R-:W-:-:S02]  /*17fd0*/  IADD3 R22, P4, R22, UR6, RZ ;  /* 0x0000000616167c10 */ /* 0x000fc4000ff9e0ff */
[----:B------:R-:W-:Y:S02]  /*17fe0*/  IADD3.X R23, R23, UR5, RZ, P5, !PT ;  /* 0x0000000517177c10 */ /* 0x000fe4000affe4ff */
[----:B------:R-:W-:Y:S01]  /*17ff0*/  IADD3 R3, P5, R3, UR6, RZ ;  /* 0x0000000603037c10 */ /* 0x000fe2000ffbe0ff */
[----:B------:R-:W-:Y:S04]  /*18000*/  STL [R1+0x814], R21 ;  /* 0x0008141501007387 */ /* 0x000fe80000100800 */
[----:B------:R0:W-:Y:S04]  /*18010*/  STL [R1+0x7e0], R3 ;  /* 0x0007e00301007387 */ /* 0x0001e80000100800 */
[----:B------:R-:W-:Y:S04]  /*18020*/  STL [R1+0x7e8], R22 ;  /* 0x0007e81601007387 */ /* 0x000fe80000100800 */
[----:B0-----:R-:W2:Y:S01]  /*18030*/  LDL.LU R3, [R1+0x7fc] ;  /* 0x0007fc0001037983 */ /* 0x001ea20000300800 */
[----:B------:R-:W-:-:S03]  /*18040*/  IADD3.X R2, R2, UR5, RZ, P6, !PT ;  /* 0x0000000502027c10 */ /* 0x000fc6000b7fe4ff */
[----:B------:R-:W-:Y:S04]  /*18050*/  STL [R1+0x80c], R23 ;  /* 0x00080c1701007387 */ /* 0x000fe80000100800 */
[----:B------:R0:W-:Y:S04]  /*18060*/  STL [R1+0x804], R2 ;  /* 0x0008040201007387 */ /* 0x0001e80000100800 */
[----:B0-----:R-:W4:Y:S04]  /*18070*/  LDL.LU R2, [R1+0x7d0] ;  /* 0x0007d00001027983 */ /* 0x001f280000300800 */
[----:B------:R-:W3:Y:S01]  /*18080*/  LDL.LU R245, [R1+0x7f4] ;  /* 0x0007f40001f57983 */ /* 0x000ee20000300800 */
[----:B------:R-:W-:-:S03]  /*18090*/  IADD3 R0, P6, R0, UR6, RZ ;  /* 0x0000000600007c10 */ /* 0x000fc6000ffde0ff */
        /* <DEDUP_REMOVED lines=27> */
[----:B--2---:R-:W-:-:S05]  /*18250*/  IADD3.X R3, R3, UR5, RZ, P1, !PT ;  /* 0x0000000503037c10 */ /* 0x004fca0008ffe4ff */
[----:B------:R0:W-:Y:S04]  /*18260*/  STL [R1+0x7fc], R3 ;  /* 0x0007fc0301007387 */ /* 0x0001e80000100800 */
[----:B0-----:R-:W2:Y:S01]  /*18270*/  LDL.LU R3, [R1+0x784] ;  /* 0x0007840001037983 */ /* 0x001ea20000300800 */
[----:B----4-:R-:W-:-:S05]  /*18280*/  IADD3 R2, P1, R2, UR6, RZ ;  /* 0x0000000602027c10 */ /* 0x010fca000ff3e0ff */
[----:B------:R0:W-:Y:S04]  /*18290*/  STL [R1+0x7d0], R2 ;  /* 0x0007d00201007387 */ /* 0x0001e80000100800 */
[----:B0-----:R-:W4:Y:S01]  /*182a0*/  LDL.LU R2, [R1+0x77c] ;  /* 0x00077c0001027983 */ /* 0x001f220000300800 */
[----:B---3--:R-:W-:Y:S02]  /*182b0*/  IADD3.X R245, R245, UR5, RZ, P2, !PT ;  /* 0x00000005f5f57c10 */ /* 0x008fe400097fe4ff */
[----:B------:R-:W-:Y:S02]  /*182c0*/  IADD3 R244, P2, R244, UR6, RZ ;  /* 0x00000006f4f47c10 */ /* 0x000fe4000ff5e0ff */
[----:B------:R-:W-:Y:S02]  /*182d0*/  IADD3.X R243, R243, UR5, RZ, P3, !PT ;  /* 0x00000005f3f37c10 */ /* 0x000fe40009ffe4ff */
[----:B------:R-:W-:Y:S01]  /*182e0*/  IADD3 R242, P3, R242, UR6, RZ ;  /* 0x00000006f2f27c10 */ /* 0x000fe2000ff7e0ff */
        /* <DEDUP_REMOVED lines=44> */
[----:B------:R-:W-:Y:S02]  /*185b0*/  IADD3.X R0, R0, UR5, RZ, P3, !PT ;  /* 0x0000000500007c10 */ /* 0x000fe40009ffe4ff */
[----:B------:R-:W-:Y:S01]  /*185c0*/  IADD3 R88, P3, R88, UR6, RZ ;  /* 0x0000000658587c10 */ /* 0x000fe2000ff7e0ff */
[----:B------:R-:W-:Y:S04]  /*185d0*/  STL [R1+0x79c], R20 ;  /* 0x00079c1401007387 */ /* 0x000fe80000100800 */
[----:B------:R-:W-:Y:S04]  /*185e0*/  STL [R1+0x770], R21 ;  /* 0x0007701501007387 */ /* 0x000fe80000100800 */
[----:B------:R-:W-:Y:S04]  /*185f0*/  STL [R1+0x794], R22 ;  /* 0x0007941601007387 */ /* 0x000fe80000100800 */
[----:B------:R0:W-:Y:S04]  /*18600*/  STL [R1+0x760], R88 ;  /* 0x0007605801007387 */ /* 0x0001e80000100800 */
[----:B------:R-:W-:Y:S04]  /*18610*/  STL [R1+0x768], R23 ;  /* 0x0007681701007387 */ /* 0x000fe80000100800 */
[----:B0-----:R-:W3:Y:S04]  /*18620*/  LDL.LU R88, [R1+0xd50] ;  /* 0x000d500001587983 */ /* 0x001ee80000300800 */
[----:B------:R-:W-:Y:S01]  /*18630*/  STL [R1+0x78c], R0 ;  /* 0x00078c0001007387 */ /* 0x000fe20000100800 */
[----:B--2---:R-:W-:-:S02]  /*18640*/  IADD3.X R3, R3, UR5, RZ, P4, !PT ;  /* 0x0000000503037c10 */ /* 0x004fc4000a7fe4ff */
[----:B------:R-:W-:-:S05]  /*18650*/  IADD3 R90, P4, R90, UR6, RZ ;  /* 0x000000065a5a7c10 */ /* 0x000fca000ff9e0ff */
[----:B------:R0:W-:Y:S04]  /*18660*/  STL [R1+0x758], R90 ;  /* 0x0007585a01007387 */ /* 0x0001e80000100800 */
[----:B0-----:R-:W2:Y:S01]  /*18670*/  LDL.LU R90, [R1+0xd4c] ;  /* 0x000d4c00015a7983 */ /* 0x001ea20000300800 */
[----:B----4-:R-:W-:Y:S02]  /*18680*/  IADD3.X R2, R2, UR5, RZ, P5, !PT ;  /* 0x0000000502027c10 */ /* 0x010fe4000affe4ff */
        /* <DEDUP_REMOVED lines=11> */
[----:B---3--:R-:W-:-:S02]  /*18740*/  IADD3.X R88, R88, UR5, RZ, P6, !PT ;  /* 0x0000000558587c10 */ /* 0x008fc4000b7fe4ff */
[----:B------:R-:W-:-:S03]  /*18750*/  IADD3 R89, P6, R89, UR6, RZ ;  /* 0x0000000659597c10 */ /* 0x000fc6000ffde0ff */
[----:B------:R0:W-:Y:S04]  /*18760*/  STL [R1+0x774], R88 ;  /* 0x0007745801007387 */ /* 0x0001e80000100800 */
[----:B0-----:R-:W3:Y:S04]  /*18770*/  LDL.LU R88, [R1+0xd44] ;  /* 0x000d440001587983 */ /* 0x001ee80000300800 */
[----:B------:R0:W-:Y:S04]  /*18780*/  STL [R1+0x748], R89 ;  /* 0x0007485901007387 */ /* 0x0001e80000100800 */
[----:B0-----:R-:W3:Y:S01]  /*18790*/  LDL.LU R89, [R1+0xd40] ;  /* 0x000d400001597983 */ /* 0x001ee20000300800 */
[----:B------:R-:W-:-:S02]  /*187a0*/  IADD3.X R100, R100, UR5, RZ, P6, !PT ;  /* 0x0000000564647c10 */ /* 0x000fc4000b7fe4ff */
[----:B------:R-:W-:Y:S02]  /*187b0*/  IADD3 R101, P6, R101, UR6, RZ ;  /* 0x0000000665657c10 */ /* 0x000fe4000ffde0ff */
[----:B--2---:R-:W-:Y:S02]  /*187c0*/  IADD3.X R90, R90, UR5, RZ, P1, !PT ;  /* 0x000000055a5a7c10 */ /* 0x004fe40008ffe4ff */
[----:B------:R-:W-:-:S03]  /*187d0*/  IADD3 R91, P1, R91, UR6, RZ ;  /* 0x000000065b5b7c10 */ /* 0x000fc6000ff3e0ff */
[----:B------:R0:W-:Y:S04]  /*187e0*/  STL [R1+0x76c], R90 ;  /* 0x00076c5a01007387 */ /* 0x0001e80000100800 */
[----:B0-----:R-:W3:Y:S01]  /*187f0*/  LDL.LU R90, [R1+0xd3c] ;  /* 0x000d3c00015a7983 */ /* 0x001ee20000300800 */
[----:B----4-:R-:W-:-:S03]  /*18800*/  IADD3.X R92, R92, UR5, RZ, P2, !PT ;  /* 0x000000055c5c7c10 */ /* 0x010fc600097fe4ff */
[----:B------:R0:W-:Y:S01]  /*18810*/  STL [R1+0x740], R91 ;  /* 0x0007405b01007387 */ /* 0x0001e20000100800 */
[----:B------:R-:W-:-:S03]  /*18820*/  IADD3 R93, P2, R93, UR6, RZ ;  /* 0x000000065d5d7c10 */ /* 0x000fc6000ff5e0ff */
        /* <DEDUP_REMOVED lines=14> */
[----:B------:R-:W-:-:S03]  /*18910*/  IADD3.X R102, R102, UR5, RZ, P1, !PT ;  /* 0x0000000566667c10 */ /* 0x000fc60008ffe4ff */
[----:B0-----:R-:W3:Y:S04]  /*18920*/  LDL.LU R98, [R1+0xd1c] ;  /* 0x000d1c0001627983 */ /* 0x001ee80000300800 */
[----:B------:R0:W-:Y:S04]  /*18930*/  STL [R1+0x720], R99 ;  /* 0x0007206301007387 */ /* 0x0001e80000100800 */
[----:B0-----:R-:W3:Y:S04]  /*18940*/  LDL.LU R99, [R1+0xd18] ;  /* 0x000d180001637983 */ /* 0x001ee80000300800 */
[----:B------:R0:W-:Y:S04]  /*18950*/  STL [R1+0x744], R100 ;  /* 0x0007446401007387 */ /* 0x0001e80000100800 */
[----:B0-----:R-:W3:Y:S04]  /*18960*/  LDL.LU R100, [R1+0xd14] ;  /* 0x000d140001647983 */ /* 0x001ee80000300800 */
[----:B------:R-:W2:Y:S04]  /*18970*/  LDL.LU R15, [R1+0x6f4] ;  /* 0x0006f400010f7983 */ /* 0x000ea80000300800 */
[----:B------:R-:W4:Y:S04]  /*18980*/  LDL.LU R16, [R1+0x6c8] ;  /* 0x0006c80001107983 */ /* 0x000f280000300800 */
[----:B------:R-:W3:Y:S04]  /*18990*/  LDL.LU R17, [R1+0x6ec] ;  /* 0x0006ec0001117983 */ /* 0x000ee80000300800 */
[----:B------:R0:W-:Y:S01]  /*189a0*/  STL [R1+0x718], R101 ;  /* 0x0007186501007387 */ /* 0x0001e20000100800 */
[----:B------:R-:W-:-:S03]  /*189b0*/  IADD3 R103, P1, R103, UR6, RZ ;  /* 0x0000000667677c10 */ /* 0x000fc6000ff3e0ff */
[----:B0-----:R-:W3:Y:S04]  /*189c0*/  LDL.LU R101, [R1+0xd10] ;  /* 0x000d100001657983 */ /* 0x001ee80000300800 */
[----:B------:R-:W3:Y:S04]  /*189d0*/  LDL.LU R18, [R1+0x6c0] ;  /* 0x0006c00001127983 */ /* 0x000ee80000300800 */
[----:B------:R-:W3:Y:S04]  /*189e0*/  LDL.LU R19, [R1+0x6e4] ;  /* 0x0006e40001137983 */ /* 0x000ee80000300800 */
[----:B------:R-:W3:Y:S04]  /*189f0*/  LDL.LU R20, [R1+0x6b8] ;  /* 0x0006b80001147983 */ /* 0x000ee80000300800 */
[----:B------:R0:W-:Y:S04]  /*18a00*/  STL [R1+0x73c], R102 ;  /* 0x00073c6601007387 */ /* 0x0001e80000100800 */
[----:B0-----:R-:W3:Y:S04]  /*18a10*/  LDL.LU R102, [R1+0xd0c] ;  /* 0x000d0c0001667983 */ /* 0x001ee80000300800 */
[----:B------:R-:W3:Y:S04]  /*18a20*/  LDL.LU R21, [R1+0x6dc] ;  /* 0x0006dc0001157983 */ /* 0x000ee80000300800 */
[----:B------:R-:W3:Y:S04]  /*18a30*/  LDL.LU R22, [R1+0x6b0] ;  /* 0x0006b00001167983 */ /* 0x000ee80000300800 */
[----:B------:R-:W3:Y:S04]  /*18a40*/  LDL.LU R23, [R1+0x6d4] ;  /* 0x0006d40001177983 */ /* 0x000ee80000300800 */
[----:B------:R-:W3:Y:S04]  /*18a50*/  LDL.LU R3, [R1+0x6a8] ;  /* 0x0006a80001037983 */ /* 0x000ee80000300800 */
[----:B------:R0:W-:Y:S04]  /*18a60*/  STL [R1+0x710], R103 ;  /* 0x0007106701007387 */ /* 0x0001e80000100800 */
[----:B0-----:R-:W3:Y:S04]  /*18a70*/  LDL.LU R103, [R1+0xd08] ;  /* 0x000d080001677983 */ /* 0x001ee80000300800 */
[----:B------:R-:W3:Y:S01]  /*18a80*/  LDL.LU R2, [R1+0x6cc] ;  /* 0x0006cc0001027983 */ /* 0x000ee20000300800 */
[----:B------:R-:W-:-:S02]  /*18a90*/  IADD3.X R104, R104, UR5, RZ, P2, !PT ;  /* 0x0000000568687c10 */ /* 0x000fc400097fe4ff */
[----:B------:R-:W-:Y:S02]  /*18aa0*/  IADD3 R105, P2, R105, UR6, RZ ;  /* 0x0000000669697c10 */ /* 0x000fe4000ff5e0ff */
[----:B------:R-:W-:Y:S01]  /*18ab0*/  IADD3.X R106, R106, UR5, RZ, P3, !PT ;  /* 0x000000056a6a7c10 */ /* 0x000fe20009ffe4ff */
[----:B------:R0:W-:Y:S01]  /*18ac0*/  STL [R1+0x734], R104 ;  /* 0x0007346801007387 */ /* 0x0001e20000100800 */
[----:B------:R-:W-:Y:S02]  /*18ad0*/  IADD3 R107, P3, R107, UR6, RZ ;  /* 0x000000066b6b7c10 */ /* 0x000fe4000ff7e0ff */
[----:B------:R-:W-:Y:S02]  /*18ae0*/  IADD3.X R108, R108, UR5, RZ, P4, !PT ;  /* 0x000000056c6c7c10 */ /* 0x000fe4000a7fe4ff */
[----:B------:R-:W-:Y:S01]  /*18af0*/  IADD3 R109, P4, R109, UR6, RZ ;  /* 0x000000066d6d7c10 */ /* 0x000fe2000ff9e0ff */
[----:B0-----:R-:W3:Y:S04]  /*18b00*/  LDL.LU R104, [R1+0xd04] ;  /* 0x000d040001687983 */ /* 0x001ee80000300800 */
[----:B------:R-:W3:Y:S04]  /*18b10*/  LDL.LU R0, [R1+0x6a0] ;  /* 0x0006a00001007983 */ /* 0x000ee80000300800 */
[----:B------:R0:W-:Y:S01]  /*18b20*/  STL [R1+0x708], R105 ;  /* 0x0007086901007387 */ /* 0x0001e20000100800 */
[----:B------:R-:W-:-:S02]  /*18b30*/  IADD3.X R110, R110, UR5, RZ, P5, !PT ;  /* 0x000000056e6e7c10 */ /* 0x000fc4000affe4ff */
[----:B------:R-:W-:Y:S01]  /*18b40*/  IADD3 R111, P5, R111, UR6, RZ ;  /* 0x000000066f6f7c10 */ /* 0x000fe2000ffbe0ff */
[----:B0-----:R-:W3:Y:S04]  /*18b50*/  LDL.LU R105, [R1+0xd00] ;  /* 0x000d000001697983 */ /* 0x001ee80000300800 */
[----:B------:R0:W-:Y:S01]  /*18b60*/  STL [R1+0x72c], R106 ;  /* 0x00072c6a01007387 */ /* 0x0001e20000100800 */
[----:B------:R-:W-:-:S03]  /*18b70*/  IADD3.X R112, R112, UR5, RZ, P6, !PT ;  /* 0x0000000570707c10 */ /* 0x000fc6000b7fe4ff */
[----:B0-----:R-:W3:Y:S04]  /*18b80*/  LDL.LU R106, [R1+0xcfc] ;  /* 0x000cfc00016a7983 */ /* 0x001ee80000300800 */
[----:B------:R0:W-:Y:S01]  /*18b90*/  STL [R1+0x700], R107 ;  /* 0x0007006b01007387 */ /* 0x0001e20000100800 */
[----:B------:R-:W-:-:S03]  /*18ba0*/  IADD3 R113, P6, R113, UR6, RZ ;  /* 0x0000000671717c10 */ /* 0x000fc6000ffde0ff */
        /* <DEDUP_REMOVED lines=28> */
[----:B0-----:R-:W3:Y:S01]  /*18d70*/  LDL.LU R118, [R1+0xccc] ;  /* 0x000ccc0001767983 */ /* 0x001ee20000300800 */
[----:B--2---:R-:W-:-:S03]  /*18d80*/  IADD3.X R15, R15, UR5, RZ, P4, !PT ;  /* 0x000000050f0f7c10 */ /* 0x004fc6000a7fe4ff */
[----:B------:R0:W-:Y:S01]  /*18d90*/  STL [R1+0x6d0], R119 ;  /* 0x0006d07701007387 */ /* 0x0001e20000100800 */
[----:B----4-:R-:W-:Y:S02]  /*18da0*/  IADD3 R16, P4, R16, UR6, RZ ;  /* 0x0000000610107c10 */ /* 0x010fe4000ff9e0ff */
[----:B---3--:R-:W-:Y:S01]  /*18db0*/  IADD3.X R17, R17, UR5, RZ, P5, !PT ;  /* 0x0000000511117c10 */ /* 0x008fe2000affe4ff */
[----:B0-----:R-:W2:Y:S04]  /*18dc0*/  LDL.LU R119, [R1+0xcc8] ;  /* 0x000cc80001777983 */ /* 0x001ea80000300800 */
[----:B------:R-:W-:Y:S04]  /*18dd0*/  STL [R1+0x6f4], R15 ;  /* 0x0006f40f01007387 */ /* 0x000fe80000100800 */
[----:B------:R-:W-:Y:S01]  /*18de0*/  STL [R1+0x6c8], R16 ;  /* 0x0006c81001007387 */ /* 0x000fe20000100800 */
[----:B------:R-:W-:-:S03]  /*18df0*/  IADD3 R18, P5, R18, UR6, RZ ;  /* 0x0000000612127c10 */ /* 0x000fc6000ffbe0ff */
[----:B------:R-:W-:Y:S01]  /*18e00*/  STL [R1+0x6ec], R17 ;  /* 0x0006ec1101007387 */ /* 0x000fe20000100800 */
[----:B------:R-:W-:-:S03]  /*18e10*/  IADD3.X R19, R19, UR5, RZ, P6, !PT ;  /* 0x0000000513137c10 */ /* 0x000fc6000b7fe4ff */
[----:B------:R-:W-:Y:S01]  /*18e20*/  STL [R1+0x6c0], R18 ;  /* 0x0006c01201007387 */ /* 0x000fe20000100800 */
[----:B------:R-:W-:-:S03]  /*18e30*/  IADD3 R20, P6, R20, UR6, RZ ;  /* 0x0000000614147c10 */ /* 0x000fc6000ffde0ff */
[----:B------:R-:W-:Y:S04]  /*18e40*/  STL [R1+0x6e4], R19 ;  /* 0x0006e41301007387 */ /* 0x000fe80000100800 */
[----:B------:R-:W-:Y:S01]  /*18e50*/  STL [R1+0x6b8], R20 ;  /* 0x0006b81401007387 */ /* 0x000fe20000100800 */
[----:B------:R-:W-:Y:S02]  /*18e60*/  IADD3.X R21, R21, UR5, RZ, P1, !PT ;  /* 0x0000000515157c10 */ /* 0x000fe40008ffe4ff */
[----:B------:R-:W-:Y:S02]  /*18e70*/  IADD3 R22, P1, R22, UR6, RZ ;  /* 0x0000000616167c10 */ /* 0x000fe4000ff3e0ff */
[----:B------:R-:W-:Y:S02]  /*18e80*/  IADD3.X R23, R23, UR5, RZ, P2, !PT ;  /* 0x0000000517177c10 */ /* 0x000fe400097fe4ff */
[----:B------:R-:W-:Y:S01]  /*18e90*/  IADD3 R3, P2, R3, UR6, RZ ;  /* 0x0000000603037c10 */ /* 0x000fe2000ff5e0ff */
[----:B------:R-:W-:Y:S04]  /*18ea0*/  STL [R1+0x6dc], R21 ;  /* 0x0006dc1501007387 */ /* 0x000fe80000100800 */
[----:B------:R0:W-:Y:S04]  /*18eb0*/  STL [R1+0x6a8], R3 ;  /* 0x0006a80301007387 */ /* 0x0001e80000100800 */
[----:B------:R-:W-:Y:S04]  /*18ec0*/  STL [R1+0x6b0], R22 ;  /* 0x0006b01601007387 */ /* 0x000fe80000100800 */
[----:B0-----:R-:W3:Y:S01]  /*18ed0*/  LDL.LU R3, [R1+0x6c4] ;  /* 0x0006c40001037983 */ /* 0x001ee20000300800 */
[----:B------:R-:W-:-:S03]  /*18ee0*/  IADD3.X R2, R2, UR5, RZ, P3, !PT ;  /* 0x0000000502027c10 */ /* 0x000fc60009ffe4ff */
[----:B------:R-:W-:Y:S04]  /*18ef0*/  STL [R1+0x6d4], R23 ;  /* 0x0006d41701007387 */ /* 0x000fe80000100800 */
[----:B------:R0:W-:Y:S04]  /*18f00*/  STL [R1+0x6cc], R2 ;  /* 0x0006cc0201007387 */ /* 0x0001e80000100800 */
[----:B0-----:R-:W4:Y:S04]  /*18f10*/  LDL.LU R2, [R1+0x698] ;  /* 0x0006980001027983 */ /* 0x001f280000300800 */
[----:B------:R-:W2:Y:S01]  /*18f20*/  LDL.LU R245, [R1+0x6bc] ;  /* 0x0006bc0001f57983 */ /* 0x000ea20000300800 */
[----:B------:R-:W-:-:S03]  /*18f30*/  IADD3 R0, P3, R0, UR6, RZ ;  /* 0x0000000600007c10 */ /* 0x000fc6000ff7e0ff */
[----:B------:R-:W2:Y:S04]  /*18f40*/  LDL.LU R244, [R1+0x690] ;  /* 0x0006900001f47983 */ /* 0x000ea80000300800 */
[----:B------:R-:W2:Y:S04]  /*18f50*/  LDL.LU R243, [R1+0x6b4] ;  /* 0x0006b40001f37983 */ /* 0x000ea80000300800 */
        /* <DEDUP_REMOVED lines=31> */
[----:B--2---:R-:W-:Y:S02]  /*19150*/  IADD3.X R245, R245, UR5, RZ, P5, !PT ;  /* 0x00000005f5f57c10 */ /* 0x004fe4000affe4ff */
        /* <DEDUP_REMOVED lines=54> */
[----:B0-----:R-:W2:Y:S04]  /*194c0*/  LDL.LU R56, [R1+0xcc4] ;  /* 0x000cc40001387983 */ /* 0x001ea80000300800 */
[----:B------:R-:W-:Y:S01]  /*194d0*/  STL [R1+0x654], R0 ;  /* 0x0006540001007387 */ /* 0x000fe20000100800 */
[----:B---3--:R-:W-:-:S02]  /*194e0*/  IADD3.X R3, R3, UR5, RZ, P1, !PT ;  /* 0x0000000503037c10 */ /* 0x008fc40008ffe4ff */
[----:B------:R-:W-:-:S05]  /*194f0*/  IADD3 R58, P1, R58, UR6, RZ ;  /* 0x000000063a3a7c10 */ /* 0x000fca000ff3e0ff */
[----:B------:R0:W-:Y:S04]  /*19500*/  STL [R1+0x620], R58 ;  /* 0x0006203a01007387 */ /* 0x0001e80000100800 */
[----:B0-----:R-:W3:Y:S01]  /*19510*/  LDL.LU R58, [R1+0xcc0] ;  /* 0x000cc000013a7983 */ /* 0x001ee20000300800 */
        /* <DEDUP_REMOVED lines=13> */
[----:B------:R-:W-:-:S03]  /*195f0*/  IADD3 R57, P3, R57, UR6, RZ ;  /* 0x0000000639397c10 */ /* 0x000fc6000ff7e0ff */
[----:B------:R0:W-:Y:S04]  /*19600*/  STL [R1+0x63c], R56 ;  /* 0x00063c3801007387 */ /* 0x0001e80000100800 */
[----:B0-----:R-:W2:Y:S04]  /*19610*/  LDL.LU R56, [R1+0xcb8] ;  /* 0x000cb80001387983 */ /* 0x001ea80000300800 */
[----:B------:R0:W-:Y:S04]  /*19620*/  STL [R1+0x610], R57 ;  /* 0x0006103901007387 */ /* 0x0001e80000100800 */
[----:B0-----:R-:W2:Y:S01]  /*19630*/  LDL.LU R57, [R1+0xcb4] ;  /* 0x000cb40001397983 */ /* 0x001ea20000300800 */
[----:B------:R-:W-:-:S02]  /*19640*/  IADD3.X R68, R68, UR5, RZ, P3, !PT ;  /* 0x0000000544447c10 */ /* 0x000fc40009ffe4ff */
[----:B------:R-:W-:Y:S02]  /*19650*/  IADD3 R69, P3, R69, UR6, RZ ;  /* 0x0000000645457c10 */ /* 0x000fe4000ff7e0ff */
[----:B---3--:R-:W-:Y:S02]  /*19660*/  IADD3.X R58, R58, UR5, RZ, P4, !PT ;  /* 0x000000053a3a7c10 */ /* 0x008fe4000a7fe4ff */
[----:B------:R-:W-:-:S03]  /*19670*/  IADD3 R59, P4, R59, UR6, RZ ;  /* 0x000000063b3b7c10 */ /* 0x000fc6000ff9e0ff */
[----:B------:R0:W-:Y:S04]  /*19680*/  STL [R1+0x634], R58 ;  /* 0x0006343a01007387 */ /* 0x0001e80000100800 */
[----:B0-----:R-:W2:Y:S01]  /*19690*/  LDL.LU R58, [R1+0xcb0] ;  /* 0x000cb000013a7983 */ /* 0x001ea20000300800 */
[----:B----4-:R-:W-:-:S03]  /*196a0*/  IADD3.X R60, R60, UR5, RZ, P5, !PT ;  /* 0x000000053c3c7c10 */ /* 0x010fc6000affe4ff */
        /* <DEDUP_REMOVED lines=25> */
[----:B------:R0:W-:Y:S01]  /*19840*/  STL [R1+0x5e0], R69 ;  /* 0x0005e04501007387 */ /* 0x0001e20000100800 */
[----:B------:R-:W-:-:S03]  /*19850*/  IADD3 R71, P4, R71, UR6, RZ ;  /* 0x0000000647477c10 */ /* 0x000fc6000ff9e0ff */
[----:B0-----:R-:W2:Y:S04]  /*19860*/  LDL.LU R69, [R1+0xc84] ;  /* 0x000c840001457983 */ /* 0x001ea80000300800 */
[----:B------:R-:W2:Y:S04]  /*19870*/  LDL.LU R18, [R1+0x588] ;  /* 0x0005880001127983 */ /* 0x000ea80000300800 */
[----:B------:R-:W2:Y:S04]  /*19880*/  LDL.LU R19, [R1+0x5ac] ;  /* 0x0005ac0001137983 */ /* 0x000ea80000300800 */
[----:B------:R-:W2:Y:S04]  /*19890*/  LDL.LU R20, [R1+0x580] ;  /* 0x0005800001147983 */ /* 0x000ea80000300800 */
        /* <DEDUP_REMOVED lines=9> */
[----:B------:R-:W-:-:S02]  /*19930*/  IADD3.X R72, R72, UR5, RZ, P5, !PT ;  /* 0x0000000548487c10 */ /* 0x000fc4000affe4ff */
[----:B------:R-:W-:Y:S02]  /*19940*/  IADD3 R73, P5, R73, UR6, RZ ;  /* 0x0000000649497c10 */ /* 0x000fe4000ffbe0ff */
[----:B------:R-:W-:Y:S01]  /*19950*/  IADD3.X R74, R74, UR5, RZ, P6, !PT ;  /* 0x000000054a4a7c10 */ /* 0x000fe2000b7fe4ff */
[----:B------:R0:W-:Y:S01]  /*19960*/  STL [R1+0x5fc], R72 ;  /* 0x0005fc4801007387 */ /* 0x0001e20000100800 */
[----:B------:R-:W-:Y:S02]  /*19970*/  IADD3 R75, P6, R75, UR6, RZ ;  /* 0x000000064b4b7c10 */ /* 0x000fe4000ffde0ff */
[----:B------:R-:W-:Y:S02]  /*19980*/  IADD3.X R76, R76, UR5, RZ, P1, !PT ;  /* 0x000000054c4c7c10 */ /* 0x000fe40008ffe4ff */
[----:B------:R-:W-:Y:S01]  /*19990*/  IADD3 R77, P1, R77, UR6, RZ ;  /* 0x000000064d4d7c10 */ /* 0x000fe2000ff3e0ff */
[----:B0-----:R-:W2:Y:S04]  /*199a0*/  LDL.LU R72, [R1+0xc78] ;  /* 0x000c780001487983 */ /* 0x001ea80000300800 */
[----:B------:R-:W2:Y:S04]  /*199b0*/  LDL.LU R0, [R1+0x568] ;  /* 0x0005680001007983 */ /* 0x000ea80000300800 */
[----:B------:R0:W-:Y:S01]  /*199c0*/  STL [R1+0x5d0], R73 ;  /* 0x0005d04901007387 */ /* 0x0001e20000100800 */
[----:B------:R-:W-:-:S02]  /*199d0*/  IADD3.X R78, R78, UR5, RZ, P2, !PT ;  /* 0x000000054e4e7c10 */ /* 0x000fc400097fe4ff */
[----:B------:R-:W-:Y:S01]  /*199e0*/  IADD3 R79, P2, R79, UR6, RZ ;  /* 0x000000064f4f7c10 */ /* 0x000fe2000ff5e0ff */
        /* <DEDUP_REMOVED lines=34> */
[----:B0-----:R-:W2:Y:S01]  /*19c10*/  LDL.LU R86, [R1+0xc40] ;  /* 0x000c400001567983 */ /* 0x001ea20000300800 */
[----:B---3--:R-:W-:-:S03]  /*19c20*/  IADD3.X R15, R15, UR5, RZ, P1, !PT ;  /* 0x000000050f0f7c10 */ /* 0x008fc60008ffe4ff */
[----:B------:R0:W-:Y:S01]  /*19c30*/  STL [R1+0x598], R87 ;  /* 0x0005985701007387 */ /* 0x0001e20000100800 */
[----:B----4-:R-:W-:Y:S02]  /*19c40*/  IADD3 R16, P1, R16, UR6, RZ ;  /* 0x0000000610107c10 */ /* 0x010fe4000ff3e0ff */
[----:B--2---:R-:W-:Y:S01]  /*19c50*/  IADD3.X R17, R17, UR5, RZ, P2, !PT ;  /* 0x0000000511117c10 */ /* 0x004fe200097fe4ff */
        /* <DEDUP_REMOVED lines=143> */
[----:B------:R-:W-:-:S04]  /*1a550*/  IADD3 R37, P6, R37, UR6, RZ ;  /* 0x0000000625257c10 */ /* 0x000fc8000ffde0ff */
[----:B------:R-:W-:Y:S02]  /*1a560*/  IADD3.X R48, R48, UR5, RZ, P6, !PT ;  /* 0x0000000530307c10 */ /* 0x000fe4000b7fe4ff */
        /* <DEDUP_REMOVED lines=65> */
[----:B------:R0:W-:Y:S04]  /*1a980*/  STL [R1+0x470], R51 ;  /* 0x0004703301007387 */ /* 0x0001e80000100800 */
        /* <DEDUP_REMOVED lines=10> */
[----:B------:R-:W2:Y:S04]  /*1aa30*/  LDL.LU R11, [R1+0x45c] ;  /* 0x00045c00010b7983 */ /* 0x000ea80000300800 */
[----:B------:R-:W2:Y:S01]  /*1aa40*/  LDL.LU R12, [R1+0x430] ;  /* 0x00043000010c7983 */ /* 0x000ea20000300800 */
[----:B------:R-:W-:-:S03]  /*1aa50*/  IADD3 R53, P2, R53, UR6, RZ ;  /* 0x0000000635357c10 */ /* 0x000fc6000ff5e0ff */
[----:B------:R-:W2:Y:S04]  /*1aa60*/  LDL.LU R13, [R1+0x454] ;  /* 0x00045400010d7983 */ /* 0x000ea80000300800 */
[----:B------:R-:W2:Y:S04]  /*1aa70*/  LDL.LU R14, [R1+0x428] ;  /* 0x00042800010e7983 */ /* 0x000ea80000300800 */
[----:B------:R-:W2:Y:S04]  /*1aa80*/  LDL.LU R15, [R1+0x44c] ;  /* 0x00044c00010f7983 */ /* 0x000ea80000300800 */
[----:B------:R-:W2:Y:S04]  /*1aa90*/  LDL.LU R16, [R1+0x420] ;  /* 0x0004200001107983 */ /* 0x000ea80000300800 */
        /* <DEDUP_REMOVED lines=10> */
[----:B------:R-:W2:Y:S04]  /*1ab40*/  LDL.LU R0, [R1+0x424] ;  /* 0x0004240001007983 */ /* 0x000ea80000300800 */
[----:B------:R-:W2:Y:S01]  /*1ab50*/  LDL.LU R2, [R1+0x3f8] ;  /* 0x0003f80001027983 */ /* 0x000ea20000300800 */
[----:B------:R-:W-:-:S02]  /*1ab60*/  IADD3.X R54, R54, UR5, RZ, P3, !PT ;  /* 0x0000000536367c10 */ /* 0x000fc40009ffe4ff */
[----:B------:R-:W-:-:S03]  /*1ab70*/  IADD3 R55, P3, R55, UR6, RZ ;  /* 0x0000000637377c10 */ /* 0x000fc6000ff7e0ff */
[----:B------:R0:W-:Y:S04]  /*1ab80*/  STL [R1+0x48c], R54 ;  /* 0x00048c3601007387 */ /* 0x0001e80000100800 */
[----:B0-----:R-:W2:Y:S04]  /*1ab90*/  LDL.LU R54, [R1+0xbb4] ;  /* 0x000bb40001367983 */ /* 0x001ea80000300800 */
[----:B------:R0:W-:Y:S04]  /*1aba0*/  STL [R1+0x460], R55 ;  /* 0x0004603701007387 */ /* 0x0001e80000100800 */
[----:B0-----:R-:W2:Y:S01]  /*1abb0*/  LDL.LU R55, [R1+0xbb0] ;  /* 0x000bb00001377983 */ /* 0x001ea20000300800 */
[----:B---3--:R-:W-:-:S02]  /*1abc0*/  IADD3.X R242, R242, UR5, RZ, P4, !PT ;  /* 0x00000005f2f27c10 */ /* 0x008fc4000a7fe4ff */
[----:B----4-:R-:W-:-:S03]  /*1abd0*/  IADD3 R241, P4, R241, UR6, RZ ;  /* 0x00000006f1f17c10 */ /* 0x010fc6000ff9e0ff */
[----:B------:R-:W-:Y:S01]  /*1abe0*/  STL [R1+0x484], R242 ;  /* 0x000484f201007387 */ /* 0x000fe20000100800 */
[----:B--2---:R-:W-:-:S03]  /*1abf0*/  IADD3.X R240, R240, UR5, RZ, P5, !PT ;  /* 0x00000005f0f07c10 */ /* 0x004fc6000affe4ff */
[----:B------:R-:W-:Y:S04]  /*1ac00*/  STL [R1+0x458], R241 ;  /* 0x000458f101007387 */ /* 0x000fe80000100800 */
[----:B------:R-:W-:Y:S01]  /*1ac10*/  STL [R1+0x47c], R240 ;  /* 0x00047cf001007387 */ /* 0x000fe20000100800 */
[----:B------:R-:W-:Y:S02]  /*1ac20*/  IADD3 R4, P5, R4, UR6, RZ ;  /* 0x0000000604047c10 */ /* 0x000fe4000ffbe0ff */
[----:B------:R-:W-:-:S03]  /*1ac30*/  IADD3.X R5, R5, UR5, RZ, P6, !PT ;  /* 0x0000000505057c10 */ /* 0x000fc6000b7fe4ff */
[----:B------:R-:W-:Y:S01]  /*1ac40*/  STL [R1+0x450], R4 ;  /* 0x0004500401007387 */ /* 0x000fe20000100800 */
[----:B------:R-:W-:-:S03]  /*1ac50*/  IADD3 R6, P6, R6, UR6, RZ ;  /* 0x0000000606067c10 */ /* 0x000fc6000ffde0ff */
[----:B------:R-:W-:Y:S04]  /*1ac60*/  STL [R1+0x474], R5 ;  /* 0x0004740501007387 */ /* 0x000fe80000100800 */
[----:B------:R-:W-:Y:S01]  /*1ac70*/  STL [R1+0x448], R6 ;  /* 0x0004480601007387 */ /* 0x000fe20000100800 */
[----:B------:R-:W-:Y:S02]  /*1ac80*/  IADD3.X R7, R7, UR5, RZ, P1, !PT ;  /* 0x0000000507077c10 */ /* 0x000fe40008ffe4ff */
        /* <DEDUP_REMOVED lines=23> */
[----:B------:R1:W-:Y:S04]  /*1ae00*/  STL [R1+0x444], R17 ;  /* 0x0004441101007387 */ /* 0x0003e80000100800 */
[----:B0-----:R-:W2:Y:S01]  /*1ae10*/  LDL.LU R3, [R1+0x41c] ;  /* 0x00041c0001037983 */ /* 0x001ea20000300800 */
[----:B------:R-:W-:-:S03]  /*1ae20*/  IADD3 R19, P1, R19, UR6, RZ ;  /* 0x0000000613137c10 */ /* 0x000fc6000ff3e0ff */
[----:B------:R0:W-:Y:S01]  /*1ae30*/  STL [R1+0x418], R18 ;  /* 0x0004181201007387 */ /* 0x0001e20000100800 */
        /* <DEDUP_REMOVED lines=9> */
[----:B------:R-:W3:Y:S01]  /*1aed0*/  LDL.LU R246, [R1+0x3f0] ;  /* 0x0003f00001f67983 */ /* 0x000ee20000300800 */
[----:B------:R-:W-:-:S03]  /*1aee0*/  IADD3 R2, P4, R2, UR6, RZ ;  /* 0x0000000602027c10 */ /* 0x000fc6000ff9e0ff */
[----:B------:R-:W-:Y:S04]  /*1aef0*/  STL [R1+0x400], R23 ;  /* 0x0004001701007387 */ /* 0x000fe80000100800 */
[----:B------:R-:W4:Y:S04]  /*1af00*/  LDL.LU R245, [R1+0x414] ;  /* 0x0004140001f57983 */ /* 0x000f280000300800 */
[----:B------:R-:W-:Y:S04]  /*1af10*/  STL [R1+0x424], R0 ;  /* 0x0004240001007387 */ /* 0x000fe80000100800 */
        /* <DEDUP_REMOVED lines=19> */
[----:B-1----:R-:W4:Y:S04]  /*1b050*/  LDL.LU R17, [R1+0x3a0] ;  /* 0x0003a00001117983 */ /* 0x002f280000300800 */
[----:B0-----:R-:W4:Y:S04]  /*1b060*/  LDL.LU R18, [R1+0x3c4] ;  /* 0x0003c40001127983 */ /* 0x001f280000300800 */
[----:B------:R-:W4:Y:S04]  /*1b070*/  LDL.LU R2, [R1+0x398] ;  /* 0x0003980001027983 */ /* 0x000f280000300800 */
[----:B------:R-:W4:Y:S04]  /*1b080*/  LDL.LU R19, [R1+0x3bc] ;  /* 0x0003bc0001137983 */ /* 0x000f280000300800 */
[----:B------:R-:W4:Y:S04]  /*1b090*/  LDL.LU R20, [R1+0x390] ;  /* 0x0003900001147983 */ /* 0x000f280000300800 */
[----:B------:R-:W4:Y:S01]  /*1b0a0*/  LDL.LU R21, [R1+0x3b4] ;  /* 0x0003b40001157983 */ /* 0x000f220000300800 */
[----:B--2---:R-:W-:-:S05]  /*1b0b0*/  IADD3.X R3, R3, UR5, RZ, P5, !PT ;  /* 0x0000000503037c10 */ /* 0x004fca000affe4ff */
[----:B------:R0:W-:Y:S04]  /*1b0c0*/  STL [R1+0x41c], R3 ;  /* 0x00041c0301007387 */ /* 0x0001e80000100800 */
[----:B------:R-:W2:Y:S04]  /*1b0d0*/  LDL.LU R22, [R1+0x388] ;  /* 0x0003880001167983 */ /* 0x000ea80000300800 */
[----:B------:R-:W2:Y:S04]  /*1b0e0*/  LDL.LU R23, [R1+0x3ac] ;  /* 0x0003ac0001177983 */ /* 0x000ea80000300800 */
[----:B------:R-:W2:Y:S04]  /*1b0f0*/  LDL.LU R0, [R1+0x380] ;  /* 0x0003800001007983 */ /* 0x000ea80000300800 */
[----:B0-----:R-:W2:Y:S01]  /*1b100*/  LDL.LU R3, [R1+0x3a4] ;  /* 0x0003a40001037983 */ /* 0x001ea20000300800 */
[----:B---3--:R-:W-:-:S02]  /*1b110*/  IADD3 R246, P5, R246, UR6, RZ ;  /* 0x00000006f6f67c10 */ /* 0x008fc4000ffbe0ff */
[----:B----4-:R-:W-:-:S03]  /*1b120*/  IADD3.X R245, R245, UR5, RZ, P6, !PT ;  /* 0x00000005f5f57c10 */ /* 0x010fc6000b7fe4ff */
        /* <DEDUP_REMOVED lines=41> */
[----:B------:R0:W-:Y:S04]  /*1b3c0*/  STL [R1+0x398], R2 ;  /* 0x0003980201007387 */ /* 0x0001e80000100800 */
[----:B------:R1:W-:Y:S04]  /*1b3d0*/  STL [R1+0x3a0], R17 ;  /* 0x0003a01101007387 */ /* 0x0003e80000100800 */
[----:B0-----:R-:W3:Y:S01]  /*1b3e0*/  LDL.LU R2, [R1+0x378] ;  /* 0x0003780001027983 */ /* 0x001ee20000300800 */
[----:B------:R-:W-:-:S02]  /*1b3f0*/  IADD3.X R19, R19, UR5, RZ, P5, !PT ;  /* 0x0000000513137c10 */ /* 0x000fc4000affe4ff */
[----:B------:R-:W-:Y:S02]  /*1b400*/  IADD3 R20, P5, R20, UR6, RZ ;  /* 0x0000000614147c10 */ /* 0x000fe4000ffbe0ff */
[----:B------:R-:W-:Y:S01]  /*1b410*/  IADD3.X R21, R21, UR5, RZ, P6, !PT ;  /* 0x0000000515157c10 */ /* 0x000fe2000b7fe4ff */
[----:B------:R0:W-:Y:S04]  /*1b420*/  STL [R1+0x3c4], R18 ;  /* 0x0003c41201007387 */ /* 0x0001e80000100800 */
[----:B------:R4:W-:Y:S04]  /*1b430*/  STL [R1+0x3bc], R19 ;  /* 0x0003bc1301007387 */ /* 0x0009e80000100800 */
[----:B------:R4:W-:Y:S04]  /*1b440*/  STL [R1+0x390], R20 ;  /* 0x0003901401007387 */ /* 0x0009e80000100800 */
[----:B------:R4:W-:Y:S01]  /*1b450*/  STL [R1+0x3b4], R21 ;  /* 0x0003b41501007387 */ /* 0x0009e20000100800 */
[----:B--2---:R-:W-:-:S02]  /*1b460*/  IADD3 R22, P6, R22, UR6, RZ ;  /* 0x0000000616167c10 */ /* 0x004fc4000ffde0ff */
[----:B------:R-:W-:-:S03]  /*1b470*/  IADD3.X R23, R23, UR5, RZ, P1, !PT ;  /* 0x0000000517177c10 */ /* 0x000fc60008ffe4ff */
[----:B------:R2:W-:Y:S01]  /*1b480*/  STL [R1+0x388], R22 ;  /* 0x0003881601007387 */ /* 0x0005e20000100800 */
[----:B------:R-:W-:-:S03]  /*1b490*/  IADD3 R0, P1, R0, UR6, RZ ;  /* 0x0000000600007c10 */ /* 0x000fc6000ff3e0ff */
[----:B------:R-:W3:Y:S01]  /*1b4a0*/  LDL.LU R246, [R1+0x39c] ;  /* 0x00039c0001f67983 */ /* 0x000ee20000300800 */
[----:B------:R-:W-:-:S03]  /*1b4b0*/  IADD3.X R3, R3, UR5, RZ, P2, !PT ;  /* 0x0000000503037c10 */ /* 0x000fc600097fe4ff */
[----:B------:R3:W-:Y:S04]  /*1b4c0*/  STL [R1+0x3ac], R23 ;  /* 0x0003ac1701007387 */ /* 0x0007e80000100800 */
[----:B------:R-:W3:Y:S04]  /*1b4d0*/  LDL.LU R245, [R1+0x370] ;  /* 0x0003700001f57983 */ /* 0x000ee80000300800 */
[----:B------:R3:W-:Y:S04]  /*1b4e0*/  STL [R1+0x380], R0 ;  /* 0x0003800001007387 */ /* 0x0007e80000100800 */
        /* <DEDUP_REMOVED lines=19> */
[----:B-1----:R-:W3:Y:S04]  /*1b620*/  LDL.LU R17, [R1+0x34c] ;  /* 0x00034c0001117983 */ /* 0x002ee80000300800 */
[----:B0-----:R-:W3:Y:S04]  /*1b630*/  LDL.LU R18, [R1+0x320] ;  /* 0x0003200001127983 */ /* 0x001ee80000300800 */
[----:B----4-:R-:W4:Y:S04]  /*1b640*/  LDL.LU R19, [R1+0x344] ;  /* 0x0003440001137983 */ /* 0x010f280000300800 */
[----:B------:R-:W4:Y:S04]  /*1b650*/  LDL.LU R20, [R1+0x318] ;  /* 0x0003180001147983 */ /* 0x000f280000300800 */
[----:B------:R-:W4:Y:S04]  /*1b660*/  LDL.LU R21, [R1+0x33c] ;  /* 0x00033c0001157983 */ /* 0x000f280000300800 */
[----:B--2---:R-:W2:Y:S01]  /*1b670*/  LDL.LU R22, [R1+0x310] ;  /* 0x0003100001167983 */ /* 0x004ea20000300800 */
[----:B---3--:R-:W-:-:S05]  /*1b680*/  IADD3 R2, P2, R2, UR6, RZ ;  /* 0x0000000602027c10 */ /* 0x008fca000ff5e0ff */
[----:B------:R0:W-:Y:S04]  /*1b690*/  STL [R1+0x378], R2 ;  /* 0x0003780201007387 */ /* 0x0001e80000100800 */
[----:B------:R-:W3:Y:S04]  /*1b6a0*/  LDL.LU R23, [R1+0x334] ;  /* 0x0003340001177983 */ /* 0x000ee80000300800 */
[----:B------:R-:W3:Y:S04]  /*1b6b0*/  LDL.LU R0, [R1+0x308] ;  /* 0x0003080001007983 */ /* 0x000ee80000300800 */
[----:B------:R-:W3:Y:S04]  /*1b6c0*/  LDL.LU R3, [R1+0x32c] ;  /* 0x00032c0001037983 */ /* 0x000ee80000300800 */
[----:B0-----:R-:W3:Y:S01]  /*1b6d0*/  LDL.LU R2, [R1+0x300] ;  /* 0x0003000001027983 */ /* 0x001ee20000300800 */
[----:B------:R-:W-:-:S02]  /*1b6e0*/  WARPGROUP.DEPBAR.LE gsb0, 0x0 ;  /* 0x00008000000079c5 */ /* 0x000fc40000010000 */
[----:B------:R-:W-:Y:S01]  /*1b6f0*/  WARPGROUP.ARRIVE ;  /* 0x00000000000079c5 */ /* 0x000fe20000000000 */
[----:B------:R-:W-:Y:S01]  /*1b700*/  UMOV UR18, UR14 ;  /* 0x0000000e00127c82 */ /* 0x000fe20008000000 */
[----:B------:R-:W-:-:S04]  /*1b710*/  UMOV UR19, UR15 ;  /* 0x0000000f00137c82 */ /* 0x000fc80008000000 */
[----:B------:R-:W-:Y:S01]  /*1b720*/  QGMMA.64x64x32.F32.E4M3.E4M3 R152, gdesc[UR16], R152, gsb0 ;  /* 0x00e00000109879f3 */ /* 0x000fe20008000898 */
[----:B------:R-:W-:Y:S01]  /*1b730*/  UMOV UR22, UR10 ;  /* 0x0000000a00167c82 */ /* 0x000fe20008000000 */
[----:B------:R-:W-:Y:S01]  /*1b740*/  UMOV UR23, UR11 ;  /* 0x0000000b00177c82 */ /* 0x000fe20008000000 */
[----:B------:R-:W-:Y:S02]  /*1b750*/  WARPGROUP.DEPBAR.LE gsb0, 0x0 ;  /* 0x00008000000079c5 */ /* 0x000fe40000010000 */
[----:B------:R-:W-:-:S06]  /*1b760*/  WARPGROUP.ARRIVE ;  /* 0x00000000000079c5 */ /* 0x000fcc0000000000 */
[----:B------:R-:W-:Y:S01]  /*1b770*/  QGMMA.64x64x32.F32.E4M3.E4M3 R152, gdesc[UR20], R152, gsb0 ;  /* 0x00e00000149879f3 */ /* 0x000fe20008000898 */
[----:B------:R-:W-:Y:S02]  /*1b780*/  IADD3.X R246, R246, UR5, RZ, P3, !PT ;  /* 0x00000005f6f67c10 */ /* 0x000fe40009ffe4ff */
[----:B------:R-:W-:-:S03]  /*1b790*/  IADD3 R245, P3, R245, UR6, RZ ;  /* 0x00000006f5f57c10 */ /* 0x000fc6000ff7e0ff */
[----:B------:R0:W-:Y:S01]  /*1b7a0*/  STL [R1+0x39c], R246 ;  /* 0x00039cf601007387 */ /* 0x0001e20000100800 */
[----:B------:R-:W-:-:S03]  /*1b7b0*/  IADD3.X R244, R244, UR5, RZ, P4, !PT ;  /* 0x00000005f4f47c10 */ /* 0x000fc6000a7fe4ff */
[----:B------:R1:W-:Y:S01]  /*1b7c0*/  STL [R1+0x370], R245 ;  /* 0x000370f501007387 */ /* 0x0003e20000100800 */
        /* <DEDUP_REMOVED lines=38> */
[----:B----4-:R-:W-:-:S03]  /*1ba30*/  IADD3.X R19, R19, UR5, RZ, P2, !PT ;  /* 0x0000000513137c10 */ /* 0x010fc600097fe4ff */
[----:B------:R4:W-:Y:S01]  /*1ba40*/  STL [R1+0x320], R18 ;  /* 0x0003201201007387 */ /* 0x0009e20000100800 */
[----:B------:R-:W-:-:S03]  /*1ba50*/  IADD3 R20, P2, R20, UR7, RZ ;  /* 0x0000000714147c10 */ /* 0x000fc6000ff5e0ff */
[----:B------:R4:W-:Y:S01]  /*1ba60*/  STL [R1+0x344], R19 ;  /* 0x0003441301007387 */ /* 0x0009e20000100800 */
[----:B------:R-:W-:-:S03]  /*1ba70*/  IADD3.X R21, R21, UR5, RZ, P3, !PT ;  /* 0x0000000515157c10 */ /* 0x000fc60009ffe4ff */
[----:B------:R4:W-:Y:S01]  /*1ba80*/  STL [R1+0x318], R20 ;  /* 0x0003181401007387 */ /* 0x0009e20000100800 */
[----:B--2---:R-:W-:-:S03]  /*1ba90*/  IADD3 R22, P3, R22, UR7, RZ ;  /* 0x0000000716167c10 */ /* 0x004fc6000ff7e0ff */
[----:B------:R2:W-:Y:S04]  /*1baa0*/  STL [R1+0x33c], R21 ;  /* 0x00033c1501007387 */ /* 0x0005e80000100800 */
[----:B------:R2:W-:Y:S01]  /*1bab0*/  STL [R1+0x310], R22 ;  /* 0x0003101601007387 */ /* 0x0005e20000100800 */
[----:B---3--:R-:W-:Y:S02]  /*1bac0*/  IADD3.X R23, R23, UR5, RZ, P4, !PT ;  /* 0x0000000517177c10 */ /* 0x008fe4000a7fe4ff */
[----:B------:R-:W-:-:S03]  /*1bad0*/  IADD3 R0, P4, R0, UR7, RZ ;  /* 0x0000000700007c10 */ /* 0x000fc6000ff9e0ff */
[----:B------:R3:W-:Y:S01]  /*1bae0*/  STL [R1+0x334], R23 ;  /* 0x0003341701007387 */ /* 0x0007e20000100800 */
[----:B------:R-:W-:-:S03]  /*1baf0*/  IADD3.X R3, R3, UR5, RZ, P5, !PT ;  /* 0x0000000503037c10 */ /* 0x000fc6000affe4ff */
[----:B------:R-:W3:Y:S01]  /*1bb00*/  LDL.LU R247, [R1+0x324] ;  /* 0x0003240001f77983 */ /* 0x000ee20000300800 */
[----:B------:R-:W-:-:S03]  /*1bb10*/  IADD3 R2, P5, R2, UR7, RZ ;  /* 0x0000000702027c10 */ /* 0x000fc6000ffbe0ff */
[----:B------:R3:W-:Y:S04]  /*1bb20*/  STL [R1+0x308], R0 ;  /* 0x0003080001007387 */ /* 0x0007e80000100800 */
[----:B0-----:R-:W3:Y:S04]  /*1bb30*/  LDL.LU R246, [R1+0x2f8] ;  /* 0x0002f80001f67983 */ /* 0x001ee80000300800 */
[----:B------:R0:W-:Y:S04]  /*1bb40*/  STL [R1+0x32c], R3 ;  /* 0x00032c0301007387 */ /* 0x0001e80000100800 */
[----:B-1----:R-:W3:Y:S04]  /*1bb50*/  LDL.LU R245, [R1+0x31c] ;  /* 0x00031c0001f57983 */ /* 0x002ee80000300800 */
        /* <DEDUP_REMOVED lines=20> */
[----:B----4-:R-:W4:Y:S04]  /*1bca0*/  LDL.LU R18, [R1+0x2cc] ;  /* 0x0002cc0001127983 */ /* 0x010f280000300800 */
[----:B------:R-:W4:Y:S04]  /*1bcb0*/  LDL.LU R19, [R1+0x2a0] ;  /* 0x0002a00001137983 */ /* 0x000f280000300800 */
[----:B------:R-:W4:Y:S04]  /*1bcc0*/  LDL.LU R20, [R1+0x2c4] ;  /* 0x0002c40001147983 */ /* 0x000f280000300800 */
[----:B--2---:R-:W2:Y:S01]  /*1bcd0*/  LDL.LU R21, [R1+0x298] ;  /* 0x0002980001157983 */ /* 0x004ea20000300800 */
[----:B------:R-:W-:-:S03]  /*1bce0*/  WARPGROUP.DEPBAR.LE gsb0, 0x0 ;  /* 0x00008000000079c5 */ /* 0x000fc60000010000 */
[----:B------:R-:W2:Y:S01]  /*1bcf0*/  LDL.LU R22, [R1+0x2bc] ;  /* 0x0002bc0001167983 */ /* 0x000ea20000300800 */
[----:B------:R-:W-:-:S03]  /*1bd00*/  WARPGROUP.ARRIVE ;  /* 0x00000000000079c5 */ /* 0x000fc60000000000 */
[----:B---3--:R-:W3:Y:S04]  /*1bd10*/  LDL.LU R23, [R1+0x290] ;  /* 0x0002900001177983 */ /* 0x008ee80000300800 */
[----:B------:R-:W3:Y:S01]  /*1bd20*/  LDL.LU R0, [R1+0x2b4] ;  /* 0x0002b40001007983 */ /* 0x000ee20000300800 */
[----:B------:R-:W-:-:S03]  /*1bd30*/  UMOV UR26, UR14 ;  /* 0x0000000e001a7c82 */ /* 0x000fc60008000000 */
[----:B0-----:R-:W3:Y:S01]  /*1bd40*/  LDL.LU R3, [R1+0x288] ;  /* 0x0002880001037983 */ /* 0x001ee20000300800 */
[----:B------:R-:W-:Y:S02]  /*1bd50*/  UMOV UR27, UR15 ;  /* 0x0000000f001b7c82 */ /* 0x000fe40008000000 */
[----:B------:R-:W-:Y:S01]  /*1bd60*/  QGMMA.64x64x32.F32.E4M3.E4M3 R120, gdesc[UR24], R120, gsb0 ;  /* 0x00e00000187879f3 */ /* 0x000fe20008000878 */
[----:B-1----:R-:W3:Y:S01]  /*1bd70*/  LDL.LU R2, [R1+0x2ac] ;  /* 0x0002ac0001027983 */ /* 0x002ee20000300800 */
[----:B------:R-:W-:Y:S01]  /*1bd80*/  UMOV UR30, UR10 ;  /* 0x0000000a001e7c82 */ /* 0x000fe20008000000 */
[----:B------:R-:W-:Y:S01]  /*1bd90*/  UMOV UR31, UR11 ;  /* 0x0000000b001f7c82 */ /* 0x000fe20008000000 */
[----:B------:R-:W-:Y:S02]  /*1bda0*/  WARPGROUP.DEPBAR.LE gsb0, 0x0 ;  /* 0x00008000000079c5 */ /* 0x000fe40000010000 */
[----:B------:R-:W-:-:S06]  /*1bdb0*/  WARPGROUP.ARRIVE ;  /* 0x00000000000079c5 */ /* 0x000fcc0000000000 */
[----:B------:R-:W-:Y:S01]  /*1bdc0*/  QGMMA.64x64x32.F32.E4M3.E4M3 R120, gdesc[UR28], R120, gsb0 ;  /* 0x00e000001c7879f3 */ /* 0x000fe20008000878 */
[----:B------:R-:W-:Y:S01]  /*1bdd0*/  UMOV UR34, UR14 ;  /* 0x0000000e00227c82 */ /* 0x000fe20008000000 */
[----:B------:R-:W-:Y:S01]  /*1bde0*/  UMOV UR35, UR15 ;  /* 0x0000000f00237c82 */ /* 0x000fe20008000000 */
[----:B------:R-:W-:Y:S02]  /*1bdf0*/  WARPGROUP.DEPBAR.LE gsb0, 0x0 ;  /* 0x00008000000079c5 */ /* 0x000fe40000010000 */
[----:B------:R-:W-:-:S06]  /*1be00*/  WARPGROUP.ARRIVE ;  /* 0x00000000000079c5 */ /* 0x000fcc0000000000 */
[----:B------:R-:W-:Y:S01]  /*1be10*/  QGMMA.64x64x32.F32.E4M3.E4M3 R88, gdesc[UR32], R88, gsb0 ;  /* 0x00e00000205879f3 */ /* 0x000fe20008000858 */
[----:B------:R-:W-:Y:S01]  /*1be20*/  UMOV UR38, UR10 ;  /* 0x0000000a00267c82 */ /* 0x000fe20008000000 */
[----:B------:R-:W-:Y:S01]  /*1be30*/  UMOV UR39, UR11 ;  /* 0x0000000b00277c82 */ /* 0x000fe20008000000 */
        /* <DEDUP_REMOVED lines=15> */
[----:B------:R-:W-:Y:S01]  /*1bf30*/  IADD3.X R4, R4, UR4, RZ, P4, !PT ;  /* 0x0000000404047c10 */ /* 0x000fe2000a7fe4ff */
[----:B------:R-:W-:Y:S02]  /*1bf40*/  WARPGROUP.DEPBAR.LE gsb0, 0x0 ;  /* 0x00008000000079c5 */ /* 0x000fe40000010000 */
[----:B------:R-:W-:-:S06]  /*1bf50*/  WARPGROUP.ARRIVE ;  /* 0x00000000000079c5 */ /* 0x000fcc0000000000 */
[----:B------:R-:W-:Y:S01]  /*1bf60*/  QGMMA.64x64x32.F32.E4M3.E4M3 R88, gdesc[UR36], R88, gsb0 ;  /* 0x00e00000245879f3 */ /* 0x000fe20008000858 */
[----:B------:R-:W-:Y:S02]  /*1bf70*/  IADD3 R5, P4, R5, UR7, RZ ;  /* 0x0000000705057c10 */ /* 0x000fe4000ff9e0ff */
[----:B------:R-:W-:Y:S01]  /*1bf80*/  IADD3.X R6, R6, UR4, RZ, P5, !PT ;  /* 0x0000000406067c10 */ /* 0x000fe2000affe4ff */
[----:B------:R0:W-:Y:S01]  /*1bf90*/  STL [R1+0x2e0], R240 ;  /* 0x0002e0f001007387 */ /* 0x0001e20000100800 */
[----:B------:R-:W-:Y:S02]  /*1bfa0*/  IADD3 R7, P5, R7, UR7, RZ ;  /* 0x0000000707077c10 */ /* 0x000fe4000ffbe0ff */
[----:B------:R-:W-:Y:S01]  /*1bfb0*/  IADD3.X R8, R8, UR4, RZ, P6, !PT ;  /* 0x0000000408087c10 */ /* 0x000fe2000b7fe4ff */
[----:B------:R1:W-:Y:S01]  /*1bfc0*/  STL [R1+0x304], R4 ;  /* 0x0003040401007387 */ /* 0x0003e20000100800 */
[----:B------:R-:W-:Y:S02]  /*1bfd0*/  IADD3 R9, P6, R9, UR7, RZ ;  /* 0x0000000709097c10 */ /* 0x000fe4000ffde0ff */
[----:B------:R-:W-:Y:S01]  /*1bfe0*/  IADD3.X R10, R10, UR4, RZ, P1, !PT ;  /* 0x000000040a0a7c10 */ /* 0x000fe20008ffe4ff */
[----:B------:R1:W-:Y:S01]  /*1bff0*/  STL [R1+0x2d8], R5 ;  /* 0x0002d80501007387 */ /* 0x0003e20000100800 */
[----:B------:R-:W-:-:S02]  /*1c000*/  IADD3 R11, P1, R11, UR7, RZ ;  /* 0x000000070b0b7c10 */ /* 0x000fc4000ff3e0ff */
[----:B------:R-:W-:Y:S01]  /*1c010*/  IADD3.X R12, R12, UR4, RZ, P2, !PT ;  /* 0x000000040c0c7c10 */ /* 0x000fe200097fe4ff */
        /* <DEDUP_REMOVED lines=18> */
[----:B------:R2:W-:Y:S01]  /*1c140*/  STL [R1+0x2b0], R15 ;  /* 0x0002b00f01007387 */ /* 0x0005e20000100800 */
[----:B------:R-:W-:-:S03]  /*1c150*/  IADD3.X R22, R22, UR4, RZ, P1, !PT ;  /* 0x0000000416167c10 */ /* 0x000fc60008ffe4ff */
[----:B------:R2:W-:Y:S01]  /*1c160*/  STL [R1+0x2d4], R16 ;  /* 0x0002d41001007387 */ /* 0x0005e20000100800 */
[----:B---3--:R-:W-:-:S03]  /*1c170*/  IADD3 R23, P1, R23, UR7, RZ ;  /* 0x0000000717177c10 */ /* 0x008fc6000ff3e0ff */
[----:B------:R3:W-:Y:S01]  /*1c180*/  STL [R1+0x2a8], R17 ;  /* 0x0002a81101007387 */ /* 0x0007e20000100800 */
[----:B------:R-:W-:-:S03]  /*1c190*/  IADD3.X R0, R0, UR4, RZ, P2, !PT ;  /* 0x0000000400007c10 */ /* 0x000fc600097fe4ff */
[----:B------:R3:W-:Y:S01]  /*1c1a0*/  STL [R1+0x2cc], R18 ;  /* 0x0002cc1201007387 */ /* 0x0007e20000100800 */
[----:B------:R-:W-:-:S03]  /*1c1b0*/  IADD3 R3, P2, R3, UR7, RZ ;  /* 0x0000000703037c10 */ /* 0x000fc6000ff5e0ff */
[----:B------:R3:W-:Y:S04]  /*1c1c0*/  STL [R1+0x2a0], R19 ;  /* 0x0002a01301007387 */ /* 0x0007e80000100800 */
[----:B------:R3:W-:Y:S01]  /*1c1d0*/  STL [R1+0x2c4], R20 ;  /* 0x0002c41401007387 */ /* 0x0007e20000100800 */
[----:B------:R-:W-:-:S03]  /*1c1e0*/  IADD3.X R2, R2, UR4, RZ, P3, !PT ;  /* 0x0000000402027c10 */ /* 0x000fc60009ffe4ff */
[----:B------:R3:W-:Y:S04]  /*1c1f0*/  STL [R1+0x298], R21 ;  /* 0x0002981501007387 */ /* 0x0007e80000100800 */
[----:B------:R3:W-:Y:S04]  /*1c200*/  STL [R1+0x2bc], R22 ;  /* 0x0002bc1601007387 */ /* 0x0007e80000100800 */
[----:B------:R3:W-:Y:S04]  /*1c210*/  STL [R1+0x290], R23 ;  /* 0x0002901701007387 */ /* 0x0007e80000100800 */
[----:B0-----:R-:W3:Y:S04]  /*1c220*/  LDL.LU R240, [R1+0x280] ;  /* 0x0002800001f07983 */ /* 0x001ee80000300800 */
        /* <DEDUP_REMOVED lines=10> */
[----:B-1----:R-:W3:Y:S04]  /*1c2d0*/  LDL.LU R4, [R1+0x260] ;  /* 0x0002600001047983 */ /* 0x002ee80000300800 */
        /* <DEDUP_REMOVED lines=9> */
[----:B------:R-:W4:Y:S01]  /*1c370*/  LDL.LU R14, [R1+0x238] ;  /* 0x00023800010e7983 */ /* 0x000f220000300800 */
[----:B------:R-:W-:-:S03]  /*1c380*/  WARPGROUP.DEPBAR.LE gsb0, 0x0 ;  /* 0x00008000000079c5 */ /* 0x000fc60000010000 */
[----:B--2---:R-:W2:Y:S01]  /*1c390*/  LDL.LU R15, [R1+0x25c] ;  /* 0x00025c00010f7983 */ /* 0x004ea20000300800 */
[----:B------:R-:W-:-:S03]  /*1c3a0*/  WARPGROUP.ARRIVE ;  /* 0x00000000000079c5 */ /* 0x000fc60000000000 */
[----:B------:R-:W2:Y:S04]  /*1c3b0*/  LDL.LU R16, [R1+0x230] ;  /* 0x0002300001107983 */ /* 0x000ea80000300800 */
[----:B---3--:R-:W3:Y:S04]  /*1c3c0*/  LDL.LU R17, [R1+0x254] ;  /* 0x0002540001117983 */ /* 0x008ee80000300800 */
[----:B------:R-:W3:Y:S04]  /*1c3d0*/  LDL.LU R18, [R1+0x228] ;  /* 0x0002280001127983 */ /* 0x000ee80000300800 */
[----:B------:R-:W3:Y:S01]  /*1c3e0*/  LDL.LU R19, [R1+0x24c] ;  /* 0x00024c0001137983 */ /* 0x000ee20000300800 */
[----:B------:R-:W-:-:S03]  /*1c3f0*/  UMOV UR42, UR14 ;  /* 0x0000000e002a7c82 */ /* 0x000fc60008000000 */
[----:B------:R-:W3:Y:S01]  /*1c400*/  LDL.LU R20, [R1+0x220] ;  /* 0x0002200001147983 */ /* 0x000ee20000300800 */
[----:B------:R-:W-:Y:S02]  /*1c410*/  UMOV UR43, UR15 ;  /* 0x0000000f002b7c82 */ /* 0x000fe40008000000 */
[----:B------:R-:W-:Y:S01]  /*1c420*/  QGMMA.64x64x32.F32.E4M3.E4M3 R56, gdesc[UR40], R56, gsb0 ;  /* 0x00e00000283879f3 */ /* 0x000fe20008000838 */
[----:B------:R-:W3:Y:S04]  /*1c430*/  LDL.LU R21, [R1+0x244] ;  /* 0x0002440001157983 */ /* 0x000ee80000300800 */
[----:B------:R-:W3:Y:S04]  /*1c440*/  LDL.LU R22, [R1+0x23c] ;  /* 0x00023c0001167983 */ /* 0x000ee80000300800 */
[----:B------:R-:W3:Y:S04]  /*1c450*/  LDL.LU R23, [R1+0x234] ;  /* 0x0002340001177983 */ /* 0x000ee80000300800 */
[----:B0-----:R-:W3:Y:S04]  /*1c460*/  LDL.LU R0, [R1+0x22c] ;  /* 0x00022c0001007983 */ /* 0x001ee80000300800 */
[----:B------:R-:W3:Y:S04]  /*1c470*/  LDL.LU R3, [R1+0x224] ;  /* 0x0002240001037983 */ /* 0x000ee80000300800 */
[----:B------:R-:W3:Y:S01]  /*1c480*/  LDL.LU R2, [R1+0x21c] ;  /* 0x00021c0001027983 */ /* 0x000ee20000300800 */
[----:B------:R-:W-:Y:S01]  /*1c490*/  UMOV UR46, UR10 ;  /* 0x0000000a002e7c82 */ /* 0x000fe20008000000 */
[----:B------:R-:W-:Y:S01]  /*1c4a0*/  UMOV UR47, UR11 ;  /* 0x0000000b002f7c82 */ /* 0x000fe20008000000 */
[----:B------:R-:W-:-:S02]  /*1c4b0*/  WARPGROUP.DEPBAR.LE gsb0, 0x0 ;  /* 0x00008000000079c5 */ /* 0x000fc40000010000 */
        /* <DEDUP_REMOVED lines=9> */
[----:B------:R-:W-:-:S05]  /*1c550*/  IADD3 R240, P3, R240, UR7, RZ ;  /* 0x00000007f0f07c10 */ /* 0x000fca000ff7e0ff */
[----:B------:R0:W-:Y:S01]  /*1c560*/  STL [R1+0x280], R240 ;  /* 0x000280f001007387 */ /* 0x0001e20000100800 */
[----:B------:R-:W-:-:S03]  /*1c570*/  IADD3.X R241, R241, UR4, RZ, P4, !PT ;  /* 0x00000004f1f17c10 */ /* 0x000fc6000a7fe4ff */
[----:B0-----:R0:W5:Y:S01]  /*1c580*/  LDL.LU R240, [R1+0xbac] ;  /* 0x000bac0001f07983 */ /* 0x0011620000300800 */
[----:B------:R-:W-:-:S03]  /*1c590*/  IADD3 R242, P4, R242, UR7, RZ ;  /* 0x00000007f2f27c10 */ /* 0x000fc6000ff9e0ff */
[----:B------:R1:W-:Y:S01]  /*1c5a0*/  STL [R1+0x2a4], R241 ;  /* 0x0002a4f101007387 */ /* 0x0003e20000100800 */
[----:B------:R-:W-:Y:S01]  /*1c5b0*/  IADD3.X R243, R243, UR4, RZ, P5, !PT ;  /* 0x00000004f3f37c10 */ /* 0x000fe2000affe4ff */
[----:B------:R-:W-:Y:S02]  /*1c5c0*/  WARPGROUP.DEPBAR.LE gsb0, 0x0 ;  /* 0x00008000000079c5 */ /* 0x000fe40000010000 */
[----:B------:R-:W-:Y:S01]  /*1c5d0*/  WARPGROUP.ARRIVE ;  /* 0x00000000000079c5 */ /* 0x000fe20000000000 */
[----:B-1----:R0:W5:Y:S05]  /*1c5e0*/  LDL.LU R241, [R1+0xba8] ;  /* 0x000ba80001f17983 */ /* 0x00216a0000300800 */
[----:B------:R-:W-:Y:S01]  /*1c5f0*/  QGMMA.64x64x32.F32.E4M3.E4M3 R24, gdesc[UR52], R24, gsb0 ;  /* 0x00e00000341879f3 */ /* 0x000fe20008000818 */
[----:B------:R-:W-:Y:S01]  /*1c600*/  IADD3 R244, P5, R244, UR7, RZ ;  /* 0x00000007f4f47c10 */ /* 0x000fe2000ffbe0ff */
[----:B------:R1:W-:Y:S01]  /*1c610*/  STL [R1+0x278], R242 ;  /* 0x000278f201007387 */ /* 0x0003e20000100800 */
[----:B------:R-:W-:-:S02]  /*1c620*/  IADD3.X R245, R245, UR4, RZ, P6, !PT ;  /* 0x00000004f5f57c10 */ /* 0x000fc4000b7fe4ff */
[----:B------:R-:W-:Y:S02]  /*1c630*/  IADD3 R246, P6, R246, UR7, RZ ;  /* 0x00000007f6f67c10 */ /* 0x000fe4000ffde0ff */
[----:B------:R-:W-:Y:S01]  /*1c640*/  IADD3.X R247, R247, UR4, RZ, P1, !PT ;  /* 0x00000004f7f77c10 */ /* 0x000fe20008ffe4ff */
[----:B-1----:R0:W5:Y:S04]  /*1c650*/  LDL.LU R242, [R1+0xba4] ;  /* 0x000ba40001f27983 */ /* 0x0021680000300800 */
[----:B------:R1:W-:Y:S01]  /*1c660*/  STL [R1+0x29c], R243 ;  /* 0x00029cf301007387 */ /* 0x0003e20000100800 */
[----:B------:R-:W-:Y:S02]  /*1c670*/  IADD3 R4, P1, R4, UR7, RZ ;  /* 0x0000000704047c10 */ /* 0x000fe4000ff3e0ff */
[----:B------:R-:W-:Y:S01]  /*1c680*/  IADD3.X R5, R5, UR4, RZ, P2, !PT ;  /* 0x0000000405057c10 */ /* 0x000fe200097fe4ff */
[----:B-1----:R0:W5:Y:S04]  /*1c690*/  LDL.LU R243, [R1+0xba0] ;  /* 0x000ba00001f37983 */ /* 0x0021680000300800 */
[----:B------:R1:W-:Y:S01]  /*1c6a0*/  STL [R1+0x270], R244 ;  /* 0x000270f401007387 */ /* 0x0003e20000100800 */
[----:B------:R-:W-:-:S02]  /*1c6b0*/  IADD3 R6, P2, R6, UR7, RZ ;  /* 0x0000000706067c10 */ /* 0x000fc4000ff5e0ff */
        /* <DEDUP_REMOVED lines=11> */
[----:B----4-:R-:W-:Y:S02]  /*1c770*/  IADD3 R12, P5, R12, UR7, RZ ;  /* 0x000000070c0c7c10 */ /* 0x010fe4000ffbe0ff */
[----:B------:R-:W-:Y:S01]  /*1c780*/  IADD3.X R13, R13, UR4, RZ, P6, !PT ;  /* 0x000000040d0d7c10 */ /* 0x000fe2000b7fe4ff */
[----:B-1----:R0:W5:Y:S04]  /*1c790*/  LDL.LU R247, [R1+0xb90] ;  /* 0x000b900001f77983 */ /* 0x0021680000300800 */
[----:B------:R0:W-:Y:S04]  /*1c7a0*/  STL [R1+0x260], R4 ;  /* 0x0002600401007387 */ /* 0x0001e80000100800 */
[----:B------:R0:W-:Y:S01]  /*1c7b0*/  STL [R1+0x284], R5 ;  /* 0x0002840501007387 */ /* 0x0001e20000100800 */
[----:B------:R-:W-:-:S03]  /*1c7c0*/  IADD3 R14, P6, R14, UR7, RZ ;  /* 0x000000070e0e7c10 */ /* 0x000fc6000ffde0ff */
[----:B------:R0:W-:Y:S01]  /*1c7d0*/  STL [R1+0x258], R6 ;  /* 0x0002580601007387 */ /* 0x0001e20000100800 */
[----:B--2---:R-:W-:-:S03]  /*1c7e0*/  IADD3.X R15, R15, UR4, RZ, P1, !PT ;  /* 0x000000040f0f7c10 */ /* 0x004fc60008ffe4ff */
[----:B------:R0:W-:Y:S01]  /*1c7f0*/  STL [R1+0x27c], R7 ;  /* 0x00027c0701007387 */ /* 0x0001e20000100800 */
[----:B------:R-:W-:-:S03]  /*1c800*/  IADD3 R16, P1, R16, UR7, RZ ;  /* 0x0000000710107c10 */ /* 0x000fc6000ff3e0ff */
[----:B------:R0:W-:Y:S01]  /*1c810*/  STL [R1+0x250], R8 ;  /* 0x0002500801007387 */ /* 0x0001e20000100800 */
[----:B---3--:R-:W-:-:S03]  /*1c820*/  IADD3.X R17, R17, UR4, RZ, P2, !PT ;  /* 0x0000000411117c10 */ /* 0x008fc600097fe4ff */
        /* <DEDUP_REMOVED lines=18> */
[----:B------:R0:W-:Y:S04]  /*1c950*/  STL [R1+0x228], R18 ;  /* 0x0002281201007387 */ /* 0x0001e80000100800 */
[----:B------:R0:W-:Y:S04]  /*1c960*/  STL [R1+0x24c], R19 ;  /* 0x00024c1301007387 */ /* 0x0001e80000100800 */
[----:B------:R0:W-:Y:S04]  /*1c970*/  STL [R1+0x220], R20 ;  /* 0x0002201401007387 */ /* 0x0001e80000100800 */
[----:B------:R0:W-:Y:S04]  /*1c980*/  STL [R1+0x244], R21 ;  /* 0x0002441501007387 */ /* 0x0001e80000100800 */
[----:B------:R0:W-:Y:S04]  /*1c990*/  STL [R1+0x23c], R22 ;  /* 0x00023c1601007387 */ /* 0x0001e80000100800 */
[----:B------:R0:W-:Y:S04]  /*1c9a0*/  STL [R1+0x234], R23 ;  /* 0x0002341701007387 */ /* 0x0001e80000100800 */
[----:B------:R0:W-:Y:S04]  /*1c9b0*/  STL [R1+0x21c], R2 ;  /* 0x00021c0201007387 */ /* 0x0001e80000100800 */
[----:B------:R0:W-:Y:S04]  /*1c9c0*/  STL [R1+0x22c], R0 ;  /* 0x00022c0001007387 */ /* 0x0001e80000100800 */
[----:B------:R0:W-:Y:S01]  /*1c9d0*/  STL [R1+0x224], R3 ;  /* 0x0002240301007387 */ /* 0x0001e20000100800 */
[----:B------:R-:W-:-:S02]  /*1c9e0*/  WARPGROUP.DEPBAR.LE gsb0, 0x0 ;  /* 0x00008000000079c5 */ /* 0x000fc40000010000 */
[----:B------:R-:W-:Y:S05]  /*1c9f0*/  @P0 BRA `(.L_x_2) ;  /* 0xfffffec000840947 */ /* 0x000fea000383ffff */
.L_x_1:
[----:B------:R1:W-:Y:S01]  /*1ca00*/  STL [R1+0xb9c], R52 ;  /* 0x000b9c3401007387 */ /* 0x0003e20000100800 */
[----:B------:R-:W-:Y:S01]  /*1ca10*/  F2FP.SATFINITE.E4M3.F32.PACK_AB_MERGE_C R186, R187, R186, RZ ;  /* 0x000000babbba723e */ /* 0x000fe200048070ff */
[----:B------:R-:W-:Y:S01]  /*1ca20*/  ULDC.64 UR24, c[0x0][0x228] ;  /* 0x00008a0000187ab9 */ /* 0x000fe20000000a00 */
[----:B------:R-:W-:Y:S01]  /*1ca30*/  F2FP.SATFINITE.E4M3.F32.PACK_AB_MERGE_C R122, R123, R122, RZ ;  /* 0x0000007a7b7a723e */ /* 0x000fe200048070ff */
[----:B0-----:R-:W2:Y:S01]  /*1ca40*/  LDL.LU R8, [R1+0x4] ;  /* 0x0000040001087983 */ /* 0x001ea20000300800 */
[----:B------:R-:W-:Y:S01]  /*1ca50*/  F2FP.SATFINITE.E4M3.F32.PACK_AB_MERGE_C R184, R185, R184, RZ ;  /* 0x000000b8b9b8723e */ /* 0x000fe200048070ff */
[----:B------:R-:W-:Y:S01]  /*1ca60*/  ULDC UR4, c[0x0][0x244] ;  /* 0x0000910000047ab9 */ /* 0x000fe20000000800 */
[----:B------:R-:W-:Y:S01]  /*1ca70*/  F2FP.SATFINITE.E4M3.F32.PACK_AB_MERGE_C R120, R121, R120, RZ ;  /* 0x000000787978723e */ /* 0x000fe200048070ff */
[----:B------:R-:W-:Y:S01]  /*1ca80*/  ULDC.64 UR6, c[0x0][0x220] ;  /* 0x0000880000067ab9 */ /* 0x000fe20000000a00 */
[----:B------:R-:W-:Y:S01]  /*1ca90*/  F2FP.SATFINITE.E4M3.F32.PACK_AB_MERGE_C R216, R217, R216, RZ ;  /* 0x000000d8d9d8723e */ /* 0x000fe200048070ff */
[----:B-1----:R-:W2:Y:S01]  /*1caa0*/  LDL.LU R52, [R1] ;  /* 0x0000000001347983 */ /* 0x002ea20000300800 */
[----:B------:R-:W-:Y:S01]  /*1cab0*/  F2FP.SATFINITE.E4M3.F32.PACK_AB_MERGE_C R152, R153, R152, RZ ;  /* 0x000000989998723e */ /* 0x000fe200048070ff */
[----:B------:R-:W-:Y:S01]  /*1cac0*/  ULDC.64 UR26, c[0x0][0x228] ;  /* 0x00008a00001a7ab9 */ /* 0x000fe20000000a00 */
[----:B------:R-:W-:Y:S01]  /*1cad0*/  F2FP.SATFINITE.E4M3.F32.PACK_AB_MERGE_C R88, R89, R88, RZ ;  /* 0x000000585958723e */ /* 0x000fe200048070ff */
[----:B------:R0:W-:Y:S01]  /*1cae0*/  STL [R1+0xb98], R53 ;  /* 0x000b983501007387 */ /* 0x0001e20000100800 */
[----:B------:R-:W-:Y:S01]  /*1caf0*/  F2FP.SATFINITE.E4M3.F32.PACK_AB_MERGE_C R26, R27, R26, RZ ;  /* 0x0000001a1b1a723e */ /* 0x000fe200048070ff */
[----:B------:R-:W-:Y:S01]  /*1cb00*/  ULDC.64 UR8, c[0x0][0x220] ;  /* 0x0000880000087ab9 */ /* 0x000fe20000000a00 */
[----:B------:R-:W-:Y:S01]  /*1cb10*/  F2FP.SATFINITE.E4M3.F32.PACK_AB_MERGE_C R24, R25, R24, RZ ;  /* 0x000000181918723e */ /* 0x000fe200048070ff */
[----:B------:R-:W-:Y:S01]  /*1cb20*/  ULDC UR10, c[0x0][0x22c] ;  /* 0x00008b00000a7ab9 */ /* 0x000fe20000000800 */
[----:B------:R-:W-:Y:S01]  /*1cb30*/  F2FP.SATFINITE.E4M3.F32.PACK_AB_MERGE_C R28, R29, R28, RZ ;  /* 0x0000001c1d1c723e */ /* 0x000fe200048070ff */
[----:B------:R-:W-:Y:S01]  /*1cb40*/  ULDC.64 UR20, c[0x0][0x228] ;  /* 0x00008a0000147ab9 */ /* 0x000fe20000000a00 */
[----:B------:R-:W-:Y:S01]  /*1cb50*/  F2FP.SATFINITE.E4M3.F32.PACK_AB_MERGE_C R188, R189, R188, RZ ;  /* 0x000000bcbdbc723e */ /* 0x000fe200048070ff */
[----:B------:R-:W-:Y:S01]  /*1cb60*/  ULDC.64 UR18, c[0x0][0x228] ;  /* 0x00008a0000127ab9 */ /* 0x000fe20000000a00 */
[----:B------:R-:W-:Y:S01]  /*1cb70*/  F2FP.SATFINITE.E4M3.F32.PACK_AB_MERGE_C R124, R125, R124, RZ ;  /* 0x0000007c7d7c723e */ /* 0x000fe200048070ff */
[----:B0-----:R-:W3:Y:S01]  /*1cb80*/  LDL.LU R53, [R1+0x8] ;  /* 0x0000080001357983 */ /* 0x001ee20000300800 */
[----:B------:R-:W-:Y:S01]  /*1cb90*/  F2FP.SATFINITE.E4M3.F32.PACK_AB_MERGE_C R30, R31, R30, RZ ;  /* 0x0000001e1f1e723e */ /* 0x000fe200048070ff */
[----:B------:R-:W-:Y:S01]  /*1cba0*/  ULDC.64 UR16, c[0x0][0x228] ;  /* 0x00008a0000107ab9 */ /* 0x000fe20000000a00 */
[----:B------:R-:W-:Y:S01]  /*1cbb0*/  F2FP.SATFINITE.E4M3.F32.PACK_AB_MERGE_C R154, R155, R154, RZ ;  /* 0x0000009a9b9a723e */ /* 0x000fe200048070ff */
[----:B------:R-:W3:Y:S01]  /*1cbc0*/  LDL.LU R6, [R1+0xc] ;  /* 0x00000c0001067983 */ /* 0x000ee20000300800 */
[----:B------:R-:W-:Y:S01]  /*1cbd0*/  F2FP.SATFINITE.E4M3.F32.PACK_AB_MERGE_C R220, R221, R220, RZ ;  /* 0x000000dcdddc723e */ /* 0x000fe200048070ff */
[----:B------:R-:W-:Y:S01]  /*1cbe0*/  ULDC.64 UR14, c[0x0][0x228] ;  /* 0x00008a00000e7ab9 */ /* 0x000fe20000000a00 */
[----:B------:R-:W-:Y:S01]  /*1cbf0*/  F2FP.SATFINITE.E4M3.F32.PACK_AB_MERGE_C R156, R157, R156, RZ ;  /* 0x0000009c9d9c723e */ /* 0x000fe200048070ff */
[----:B------:R0:W-:Y:S01]  /*1cc00*/  STL [R1+0xb94], R54 ;  /* 0x000b943601007387 */ /* 0x0001e20000100800 */
[----:B------:R-:W-:Y:S01]  /*1cc10*/  F2FP.SATFINITE.E4M3.F32.PACK_AB_MERGE_C R92, R93, R92, RZ ;  /* 0x0000005c5d5c723e */ /* 0x000fe200048070ff */
[----:B------:R-:W-:Y:S01]  /*1cc20*/  ULDC.64 UR12, c[0x0][0x228] ;  /* 0x00008a00000c7ab9 */ /* 0x000fe20000000a00 */
[----:B------:R-:W-:Y:S01]  /*1cc30*/  F2FP.SATFINITE.E4M3.F32.PACK_AB_MERGE_C R192, R193, R192, RZ ;  /* 0x000000c0c1c0723e */ /* 0x000fe200048070ff */
[----:B------:R-:W-:Y:S01]  /*1cc40*/  ULDC.64 UR22, c[0x0][0x228] ;  /* 0x00008a0000167ab9 */ /* 0x000fe20000000a00 */
[----:B0-----:R-:W4:Y:S04]  /*1cc50*/  LDL.LU R54, [R1+0x10] ;  /* 0x0000100001367983 */ /* 0x001f280000300800 */
[----:B------:R-:W4:Y:S04]  /*1cc60*/  LDL.LU R4, [R1+0x14] ;  /* 0x0000140001047983 */ /* 0x000f280000300800 */
[----:B------:R0:W-:Y:S04]  /*1cc70*/  STL [R1+0xb90], R55 ;  /* 0x000b903701007387 */ /* 0x0001e80000100800 */
[----:B0-----:R-:W4:Y:S04]  /*1cc80*/  LDL.LU R55, [R1+0x18] ;  /* 0x0000180001377983 */ /* 0x001f280000300800 */
        /* <DEDUP_REMOVED lines=25> */
[----:B--2---:R-:W-:-:S03]  /*1ce20*/  F2FP.SATFINITE.E4M3.F32.PACK_AB_MERGE_C R8, R8, R52, RZ ;  /* 0x000000340808723e */ /* 0x004fc600048070ff */
[----:B------:R-:W2:Y:S01]  /*1ce30*/  LDL.LU R52, [R1+0xb9c] ;  /* 0x000b9c0001347983 */ /* 0x000ea20000300800 */
[----:B---3--:R-:W-:-:S03]  /*1ce40*/  F2FP.SATFINITE.E4M3.F32.PACK_AB_MERGE_C R6, R6, R53, RZ ;  /* 0x000000350606723e */ /* 0x008fc600048070ff */
[----:B------:R-:W2:Y:S01]  /*1ce50*/  LDL.LU R53, [R1+0xb98] ;  /* 0x000b980001357983 */ /* 0x000ea20000300800 */
[----:B----4-:R-:W-:-:S03]  /*1ce60*/  F2FP.SATFINITE.E4M3.F32.PACK_AB_MERGE_C R4, R4, R54, RZ ;  /* 0x000000360404723e */ /* 0x010fc600048070ff */
[----:B------:R-:W3:Y:S01]  /*1ce70*/  LDL.LU R54, [R1+0xb94] ;  /* 0x000b940001367983 */ /* 0x000ee20000300800 */
[----:B------:R-:W-:-:S03]  /*1ce80*/  F2FP.SATFINITE.E4M3.F32.PACK_AB_MERGE_C R2, R2, R55, RZ ;  /* 0x000000370202723e */ /* 0x000fc600048070ff */
[----:B------:R-:W3:Y:S01]  /*1ce90*/  LDL.LU R55, [R1+0xb90] ;  /* 0x000b900001377983 */ /* 0x000ee20000300800 */
[----:B------:R-:W-:-:S03]  /*1cea0*/  F2FP.SATFINITE.E4M3.F32.PACK_AB_MERGE_C R0, R0, R249, RZ ;  /* 0x000000f90000723e */ /* 0x000fc600048070ff */
[----:B------:R-:W4:Y:S01]  /*1ceb0*/  LDL.LU R249, [R1+0xb8c] ;  /* 0x000b8c0001f97983 */ /* 0x000f220000300800 */
[----:B------:R-:W-:Y:S02]  /*1cec0*/  LOP3.LUT R122, R122, 0xffff, RZ, 0xc0, !PT ;  /* 0x0000ffff7a7a7812 */ /* 0x000fe400078ec0ff */
[----:B------:R-:W-:Y:S02]  /*1ced0*/  LOP3.LUT R120, R120, 0xffff, RZ, 0xc0, !PT ;  /* 0x0000ffff78787812 */ /* 0x000fe400078ec0ff */
[----:B------:R-:W-:Y:S02]  /*1cee0*/  LOP3.LUT R216, R216, 0xffff, RZ, 0xc0, !PT ;  /* 0x0000ffffd8d87812 */ /* 0x000fe400078ec0ff */
[----:B------:R-:W-:Y:S02]  /*1cef0*/  LOP3.LUT R88, R88, 0xffff, RZ, 0xc0, !PT ;  /* 0x0000ffff58587812 */ /* 0x000fe400078ec0ff */
[----:B------:R-:W-:Y:S02]  /*1cf00*/  LOP3.LUT R124, R124, 0xffff, RZ, 0xc0, !PT ;  /* 0x0000ffff7c7c7812 */ /* 0x000fe400078ec0ff */
[----:B------:R-:W-:-:S02]  /*1cf10*/  F2FP.SATFINITE.E4M3.F32.PACK_AB_MERGE_C R128, R129, R128, RZ ;  /* 0x000000808180723e */ /* 0x000fc400048070ff */
[----:B------:R-:W-:Y:S02]  /*1cf20*/  F2FP.SATFINITE.E4M3.F32.PACK_AB_MERGE_C R3, R3, R251, RZ ;  /* 0x000000fb0303723e */ /* 0x000fe400048070ff */
[----:B------:R-:W-:Y:S02]  /*1cf30*/  F2FP.SATFINITE.E4M3.F32.PACK_AB_MERGE_C R5, R5, R248, RZ ;  /* 0x000000f80505723e */ /* 0x000fe400048070ff */
[----:B------:R-:W3:Y:S01]  /*1cf40*/  LDL.LU R248, [R1+0xec] ;  /* 0x0000ec0001f87983 */ /* 0x000ee20000300800 */
[----:B------:R-:W-:Y:S02]  /*1cf50*/  LOP3.LUT R6, R6, 0xffff, RZ, 0xc0, !PT ;  /* 0x0000ffff06067812 */ /* 0x000fe400078ec0ff */
[----:B------:R-:W-:Y:S02]  /*1cf60*/  LOP3.LUT R8, R8, 0xffff, RZ, 0xc0, !PT ;  /* 0x0000ffff08087812 */ /* 0x000fe400078ec0ff */
[--C-:B------:R-:W-:Y:S02]  /*1cf70*/  PRMT R27, R122, 0x3340, R1.reuse ;  /* 0x000033407a1b7816 */ /* 0x100fe40000000001 */
[----:B------:R-:W-:-:S02]  /*1cf80*/  PRMT R25, R120, 0x3340, R1 ;  /* 0x0000334078197816 */ /* 0x000fc40000000001 */
[----:B------:R-:W-:Y:S02]  /*1cf90*/  PRMT R29, R88, 0x3340, R1 ;  /* 0x00003340581d7816 */ /* 0x000fe40000000001 */
[----:B------:R-:W-:Y:S02]  /*1cfa0*/  LOP3.LUT R4, R4, 0xffff, RZ, 0xc0, !PT ;  /* 0x0000ffff04047812 */ /* 0x000fe400078ec0ff */
[----:B------:R-:W-:Y:S02]  /*1cfb0*/  F2FP.SATFINITE.E4M3.F32.PACK_AB_MERGE_C R194, R195, R194, RZ ;  /* 0x000000c2c3c2723e */ /* 0x000fe400048070ff */
[----:B------:R-:W-:Y:S02]  /*1cfc0*/  F2FP.SATFINITE.E4M3.F32.PACK_AB_MERGE_C R130, R131, R130, RZ ;  /* 0x000000828382723e */ /* 0x000fe400048070ff */
[----:B------:R-:W-:Y:S02]  /*1cfd0*/  F2FP.SATFINITE.E4M3.F32.PACK_AB_MERGE_C R34, R35, R34, RZ ;  /* 0x000000222322723e */ /* 0x000fe400048070ff */
[----:B------:R-:W-:-:S02]  /*1cfe0*/  F2FP.SATFINITE.E4M3.F32.PACK_AB_MERGE_C R48, R49, R48, RZ ;  /* 0x000000303130723e */ /* 0x000fc400048070ff */
[----:B------:R-:W-:Y:S02]  /*1cff0*/  F2FP.SATFINITE.E4M3.F32.PACK_AB_MERGE_C R10, R10, R23, RZ ;  /* 0x000000170a0a723e */ /* 0x000fe400048070ff */
[----:B------:R-:W-:Y:S02]  /*1d000*/  LOP3.LUT R23, R152, 0xffff, RZ, 0xc0, !PT ;  /* 0x0000ffff98177812 */ /* 0x000fe400078ec0ff */
[----:B------:R-:W-:Y:S02]  /*1d010*/  F2FP.SATFINITE.E4M3.F32.PACK_AB_MERGE_C R40, R41, R40, RZ ;  /* 0x000000282928723e */ /* 0x000fe400048070ff */
[----:B------:R-:W-:Y:S02]  /*1d020*/  LOP3.LUT R220, R220, 0xffff, RZ, 0xc0, !PT ;  /* 0x0000ffffdcdc7812 */ /* 0x000fe400078ec0ff */
[----:B------:R-:W-:Y:S02]  /*1d030*/  F2FP.SATFINITE.E4M3.F32.PACK_AB_MERGE_C R11, R11, R22, RZ ;  /* 0x000000160b0b723e */ /* 0x000fe400048070ff */
[----:B------:R-:W-:-:S02]  /*1d040*/  LOP3.LUT R92, R92, 0xffff, RZ, 0xc0, !PT ;  /* 0x0000ffff5c5c7812 */ /* 0x000fc400078ec0ff */
[----:B------:R-:W-:Y:S02]  /*1d050*/  F2FP.SATFINITE.E4M3.F32.PACK_AB_MERGE_C R42, R43, R42, RZ ;  /* 0x0000002a2b2a723e */ /* 0x000fe400048070ff */
[----:B------:R-:W-:Y:S02]  /*1d060*/  LOP3.LUT R192, R192, 0xffff, RZ, 0xc0, !PT ;  /* 0x0000ffffc0c07812 */ /* 0x000fe400078ec0ff */
[----:B------:R-:W-:Y:S02]  /*1d070*/  F2FP.SATFINITE.E4M3.F32.PACK_AB_MERGE_C R12, R12, R21, RZ ;  /* 0x000000150c0c723e */ /* 0x000fe400048070ff */
[----:B------:R-:W-:Y:S02]  /*1d080*/  LOP3.LUT R21, R184, 0xffff, RZ, 0xc0, !PT ;  /* 0x0000ffffb8157812 */ /* 0x000fe400078ec0ff */
[----:B------:R-:W-:Y:S02]  /*1d090*/  F2FP.SATFINITE.E4M3.F32.PACK_AB_MERGE_C R38, R39, R38, RZ ;  /* 0x000000262726723e */ /* 0x000fe400048070ff */
[----:B------:R-:W-:-:S02]  /*1d0a0*/  F2FP.SATFINITE.E4M3.F32.PACK_AB_MERGE_C R196, R197, R196, RZ ;  /* 0x000000c4c5c4723e */ /* 0x000fc400048070ff */
[----:B------:R-:W-:Y:S02]  /*1d0b0*/  F2FP.SATFINITE.E4M3.F32.PACK_AB_MERGE_C R13, R13, R20, RZ ;  /* 0x000000140d0d723e */ /* 0x000fe400048070ff */
[----:B------:R-:W-:Y:S02]  /*1d0c0*/  F2FP.SATFINITE.E4M3.F32.PACK_AB_MERGE_C R132, R133, R132, RZ ;  /* 0x000000848584723e */ /* 0x000fe400048070ff */
[----:B------:R-:W-:Y:S02]  /*1d0d0*/  F2FP.SATFINITE.E4M3.F32.PACK_AB_MERGE_C R46, R47, R46, RZ ;  /* 0x0000002e2f2e723e */ /* 0x000fe400048070ff */
[----:B------:R-:W-:Y:S02]  /*1d0e0*/  F2FP.SATFINITE.E4M3.F32.PACK_AB_MERGE_C R228, R229, R228, RZ ;  /* 0x000000e4e5e4723e */ /* 0x000fe400048070ff */
        /* <DEDUP_REMOVED lines=9> */
[----:B------:R-:W0:Y:S01]  /*1d180*/  S2R R17, SR_TID.X ;  /* 0x0000000000117919 */ /* 0x000e220000002100 */
[----:B------:R-:W-:Y:S02]  /*1d190*/  LOP3.LUT R19, R186, 0xffff, RZ, 0xc0, !PT ;  /* 0x0000ffffba137812 */ /* 0x000fe400078ec0ff */
[----:B------:R-:W-:Y:S02]  /*1d1a0*/  PRMT R22, R8, 0x3340, R21 ;  /* 0x0000334008167816 */ /* 0x000fe40000000015 */
[----:B------:R-:W-:Y:S02]  /*1d1b0*/  PRMT R20, R6, 0x3340, R19 ;  /* 0x0000334006147816 */ /* 0x000fe40000000013 */
[----:B------:R-:W-:Y:S02]  /*1d1c0*/  PRMT R18, R216, 0x3340, R23 ;  /* 0x00003340d8127816 */ /* 0x000fe40000000017 */
[----:B------:R-:W-:-:S02]  /*1d1d0*/  PRMT R20, R20, 0x5410, R27 ;  /* 0x0000541014147816 */ /* 0x000fc4000000001b */
[----:B------:R-:W-:Y:S02]  /*1d1e0*/  PRMT R22, R22, 0x5410, R25 ;  /* 0x0000541016167816 */ /* 0x000fe40000000019 */
[----:B------:R-:W-:Y:S02]  /*1d1f0*/  LOP3.LUT R27, R2, 0xffff, RZ, 0xc0, !PT ;  /* 0x0000ffff021b7812 */ /* 0x000fe400078ec0ff */
[----:B------:R-:W-:Y:S02]  /*1d200*/  PRMT R18, R18, 0x5410, R29 ;  /* 0x0000541012127816 */ /* 0x000fe4000000001d */
[----:B------:R-:W-:Y:S02]  /*1d210*/  LOP3.LUT R29, R188, 0xffff, RZ, 0xc0, !PT ;  /* 0x0000ffffbc1d7812 */ /* 0x000fe400078ec0ff */
[----:B------:R-:W-:Y:S02]  /*1d220*/  LOP3.LUT R49, R156, 0xffff, RZ, 0xc0, !PT ;  /* 0x0000ffff9c317812 */ /* 0x000fe400078ec0ff */
[----:B------:R-:W-:-:S02]  /*1d230*/  PRMT R35, R4, 0x3340, R29 ;  /* 0x0000334004237816 */ /* 0x000fc4000000001d */
[----:B------:R-:W-:Y:S02]  /*1d240*/  LOP3.LUT R41, R0, 0xffff, RZ, 0xc0, !PT ;  /* 0x0000ffff00297812 */ /* 0x000fe400078ec0ff */
[----:B------:R-:W-:Y:S02]  /*1d250*/  LOP3.LUT R128, R128, 0xffff, RZ, 0xc0, !PT ;  /* 0x0000ffff80807812 */ /* 0x000fe400078ec0ff */
[----:B------:R-:W-:Y:S02]  /*1d260*/  F2FP.SATFINITE.E4M3.F32.PACK_AB_MERGE_C R98, R99, R98, RZ ;  /* 0x000000626362723e */ /* 0x000fe400048070ff */
[----:B------:R-:W-:Y:S02]  /*1d270*/  F2FP.SATFINITE.E4M3.F32.PACK_AB_MERGE_C R84, R85, R84, RZ ;  /* 0x000000545554723e */ /* 0x000fe400048070ff */
[----:B------:R-:W-:Y:S01]  /*1d280*/  F2FP.SATFINITE.E4M3.F32.PACK_AB_MERGE_C R218, R219, R218, RZ ;  /* 0x000000dadbda723e */ /* 0x000fe200048070ff */
[----:B0-----:R-:W-:Y:S01]  /*1d290*/  IMAD.SHL.U32 R2, R17, 0x10, RZ ;  /* 0x0000001011027824 */ /* 0x001fe200078e00ff */
[----:B------:R-:W-:Y:S01]  /*1d2a0*/  F2FP.SATFINITE.E4M3.F32.PACK_AB_MERGE_C R90, R91, R90, RZ ;  /* 0x0000005a5b5a723e */ /* 0x000fe200048070ff */
[----:B------:R-:W-:Y:S01]  /*1d2b0*/  IMAD.SHL.U32 R25, R17, 0x40, RZ ;  /* 0x0000004011197824 */ /* 0x000fe200078e00ff */
[----:B------:R-:W-:-:S02]  /*1d2c0*/  F2FP.SATFINITE.E4M3.F32.PACK_AB_MERGE_C R66, R67, R66, RZ ;  /* 0x000000424342723e */ /* 0x000fc400048070ff */
[----:B------:R-:W-:Y:S02]  /*1d2d0*/  LOP3.LUT R2, R2, 0xf0, RZ, 0xc0, !PT ;  /* 0x000000f002027812 */ /* 0x000fe400078ec0ff */
[----:B------:R-:W-:Y:S02]  /*1d2e0*/  LOP3.LUT R25, R25, 0x400, RZ, 0xc0, !PT ;  /* 0x0000040019197812 */ /* 0x000fe400078ec0ff */
[----:B------:R-:W-:Y:S02]  /*1d2f0*/  LOP3.LUT R43, R3, 0xffff, RZ, 0xc0, !PT ;  /* 0x0000ffff032b7812 */ /* 0x000fe400078ec0ff */
[----:B------:R-:W-:Y:S02]  /*1d300*/  LOP3.LUT R194, R194, 0xffff, RZ, 0xc0, !PT ;  /* 0x0000ffffc2c27812 */ /* 0x000fe400078ec0ff */
[----:B------:R-:W-:Y:S02]  /*1d310*/  LOP3.LUT R130, R130, 0xffff, RZ, 0xc0, !PT ;  /* 0x0000ffff82827812 */ /* 0x000fe400078ec0ff */
[----:B------:R-:W-:-:S02]  /*1d320*/  IADD3 R39, R25, UR58, R2 ;  /* 0x0000003a19277c10 */ /* 0x000fc4000fffe002 */
[----:B------:R-:W-:Y:S02]  /*1d330*/  PRMT R0, R92, 0x3340, R1 ;  /* 0x000033405c007816 */ /* 0x000fe40000000001 */
[----:B------:R-:W-:Y:S02]  /*1d340*/  PRMT R47, R220, 0x3340, R49 ;  /* 0x00003340dc2f7816 */ /* 0x000fe40000000031 */
[----:B------:R-:W-:Y:S02]  /*1d350*/  PRMT R3, R41, 0x3340, R192 ;  /* 0x0000334029037816 */ /* 0x000fe400000000c0 */
[----:B------:R-:W-:Y:S02]  /*1d360*/  PRMT R156, R130, 0x3340, R1 ;  /* 0x00003340829c7816 */ /* 0x000fe40000000001 */
[----:B------:R-:W-:Y:S02]  /*1d370*/  LOP3.LUT R5, R5, 0xffff, RZ, 0xc0, !PT ;  /* 0x0000ffff05057812 */ /* 0x000fe400078ec0ff */
[----:B------:R-:W-:-:S02]  /*1d380*/  LOP3.LUT R196, R196, 0xffff, RZ, 0xc0, !PT ;  /* 0x0000ffffc4c47812 */ /* 0x000fc400078ec0ff */
[----:B------:R-:W-:Y:S02]  /*1d390*/  LOP3.LUT R132, R132, 0xffff, RZ, 0xc0, !PT ;  /* 0x0000ffff84847812 */ /* 0x000fe400078ec0ff */
[----:B------:R-:W-:Y:S02]  /*1d3a0*/  PRMT R47, R47, 0x5410, R0 ;  /* 0x000054102f2f7816 */ /* 0x000fe40000000000 */
[----:B------:R-:W-:Y:S02]  /*1d3b0*/  F2FP.SATFINITE.E4M3.F32.PACK_AB_MERGE_C R82, R83, R82, RZ ;  /* 0x000000525352723e */ /* 0x000fe400048070ff */
[----:B------:R-:W-:Y:S02]  /*1d3c0*/  LOP3.LUT R228, R228, 0xffff, RZ, 0xc0, !PT ;  /* 0x0000ffffe4e47812 */ /* 0x000fe400078ec0ff */
[----:B------:R-:W-:Y:S02]  /*1d3d0*/  LOP3.LUT R85, R164, 0xffff, RZ, 0xc0, !PT ;  /* 0x0000ffffa4557812 */ /* 0x000fe400078ec0ff */
[----:B------:R-:W-:-:S02]  /*1d3e0*/  LOP3.LUT R100, R100, 0xffff, RZ, 0xc0, !PT ;  /* 0x0000ffff64647812 */ /* 0x000fc400078ec0ff */
[----:B------:R-:W-:Y:S02]  /*1d3f0*/  LOP3.LUT R226, R226, 0xffff, RZ, 0xc0, !PT ;  /* 0x0000ffffe2e27812 */ /* 0x000fe400078ec0ff */
[----:B------:R-:W-:Y:S02]  /*1d400*/  LOP3.LUT R67, R162, 0xffff, RZ, 0xc0, !PT ;  /* 0x0000ffffa2437812 */ /* 0x000fe400078ec0ff */
[----:B------:R-:W-:Y:S02]  /*1d410*/  LOP3.LUT R98, R98, 0xffff, RZ, 0xc0, !PT ;  /* 0x0000ffff62627812 */ /* 0x000fe400078ec0ff */
[----:B------:R-:W-:Y:S02]  /*1d420*/  LOP3.LUT R83, R10, 0xffff, RZ, 0xc0, !PT ;  /* 0x0000ffff0a537812 */ /* 0x000fe400078ec0ff */
[----:B------:R-:W-:Y:S02]  /*1d430*/  LOP3.LUT R202, R202, 0xffff, RZ, 0xc0, !PT ;  /* 0x0000ffffcaca7812 */ /* 0x000fe400078ec0ff */
[----:B------:R-:W-:-:S02]  /*1d440*/  LOP3.LUT R138, R138, 0xffff, RZ, 0xc0, !PT ;  /* 0x0000ffff8a8a7812 */ /* 0x000fc400078ec0ff */
        /* <DEDUP_REMOVED lines=10> */
[----:B------:R-:W-:Y:S02]  /*1d4f0*/  LOP3.LUT R218, R218, 0xffff, RZ, 0xc0, !PT ;  /* 0x0000ffffdada7812 */ /* 0x000fe400078ec0ff */
[----:B------:R-:W-:-:S02]  /*1d500*/  LOP3.LUT R90, R90, 0xffff, RZ, 0xc0, !PT ;  /* 0x0000ffff5a5a7812 */ /* 0x000fc400078ec0ff */
[----:B------:R-:W-:Y:S02]  /*1d510*/  PRMT R10, R100, 0x3340, R1 ;  /* 0x00003340640a7816 */ /* 0x000fe40000000001 */
[----:B------:R-:W-:Y:S02]  /*1d520*/  PRMT R59, R228, 0x3340, R85 ;  /* 0x00003340e43b7816 */ /* 0x000fe40000000055 */
[----:B------:R-:W-:Y:S02]  /*1d530*/  F2FP.SATFINITE.E4M3.F32.PACK_AB_MERGE_C R222, R223, R222, RZ ;  /* 0x000000dedfde723e */ /* 0x000fe400048070ff */
[----:B------:R-:W-:Y:S02]  /*1d540*/  F2FP.SATFINITE.E4M3.F32.PACK_AB_MERGE_C R190, R191, R190, RZ ;  /* 0x000000bebfbe723e */ /* 0x000fe400048070ff */
[----:B------:R-:W-:Y:S02]  /*1d550*/  F2FP.SATFINITE.E4M3.F32.PACK_AB_MERGE_C R158, R159, R158, RZ ;  /* 0x0000009e9f9e723e */ /* 0x000fe400048070ff */
[----:B------:R-:W-:-:S02]  /*1d560*/  F2FP.SATFINITE.E4M3.F32.PACK_AB_MERGE_C R126, R127, R126, RZ ;  /* 0x0000007e7f7e723e */ /* 0x000fc400048070ff */
[----:B------:R-:W-:Y:S02]  /*1d570*/  F2FP.SATFINITE.E4M3.F32.PACK_AB_MERGE_C R94, R95, R94, RZ ;  /* 0x0000005e5f5e723e */ /* 0x000fe400048070ff */
[----:B------:R-:W-:Y:S02]  /*1d580*/  F2FP.SATFINITE.E4M3.F32.PACK_AB_MERGE_C R80, R81, R80, RZ ;  /* 0x000000505150723e */ /* 0x000fe400048070ff */
[----:B------:R-:W-:Y:S02]  /*1d590*/  PRMT R61, R83, 0x3340, R202 ;  /* 0x00003340533d7816 */ /* 0x000fe400000000ca */
[----:B------:R-:W-:Y:S02]  /*1d5a0*/  LOP3.LUT R81, R9, 0xffff, RZ, 0xc0, !PT ;  /* 0x0000ffff09517812 */ /* 0x000fe400078ec0ff */
[----:B------:R-:W-:Y:S02]  /*1d5b0*/  LOP3.LUT R200, R200, 0xffff, RZ, 0xc0, !PT ;  /* 0x0000ffffc8c87812 */ /* 0x000fe400078ec0ff */
[----:B------:R-:W-:-:S02]  /*1d5c0*/  LOP3.LUT R136, R136, 0xffff, RZ, 0xc0, !PT ;  /* 0x0000ffff88887812 */ /* 0x000fc400078ec0ff */
[----:B------:R-:W-:Y:S02]  /*1d5d0*/  LOP3.LUT R232, R232, 0xffff, RZ, 0xc0, !PT ;  /* 0x0000ffffe8e87812 */ /* 0x000fe400078ec0ff */
[----:B------:R-:W-:Y:S02]  /*1d5e0*/  LOP3.LUT R93, R168, 0xffff, RZ, 0xc0, !PT ;  /* 0x0000ffffa85d7812 */ /* 0x000fe400078ec0ff */
[----:B------:R-:W-:Y:S02]  /*1d5f0*/  LOP3.LUT R104, R104, 0xffff, RZ, 0xc0, !PT ;  /* 0x0000ffff68687812 */ /* 0x000fe400078ec0ff */
[----:B------:R-:W-:Y:S02]  /*1d600*/  F2FP.SATFINITE.E4M3.F32.PACK_AB_MERGE_C R204, R205, R204, RZ ;  /* 0x000000cccdcc723e */ /* 0x000fe400048070ff */
[----:B------:R-:W-:Y:S02]  /*1d610*/  F2FP.SATFINITE.E4M3.F32.PACK_AB_MERGE_C R140, R141, R140, RZ ;  /* 0x0000008c8d8c723e */ /* 0x000fe400048070ff */
[----:B------:R-:W-:Y:S01]  /*1d620*/  F2FP.SATFINITE.E4M3.F32.PACK_AB_MERGE_C R32, R33, R32, RZ ;  /* 0x000000202120723e */ /* 0x000fe200048070ff */
[----:B------:R-:W4:Y:S01]  /*1d630*/  LDL.LU R141, [R1+0x118] ;  /* 0x00011800018d7983 */ /* 0x000f220000300800 */
[----:B------:R-:W-:-:S02]  /*1d640*/  LOP3.LUT R91, R12, 0xffff, RZ, 0xc0, !PT ;  /* 0x0000ffff0c5b7812 */ /* 0x000fc400078ec0ff */
[----:B------:R-:W-:Y:S01]  /*1d650*/  LOP3.LUT R206, R206, 0xffff, RZ, 0xc0, !PT ;  /* 0x0000ffffcece7812 */ /* 0x000fe200078ec0ff */
[----:B------:R-:W4:Y:S01]  /*1d660*/  LDL.LU R139, [R1+0x184] ;  /* 0x00018400018b7983 */ /* 0x000f220000300800 */
[----:B------:R-:W-:Y:S02]  /*1d670*/  LOP3.LUT R142, R142, 0xffff, RZ, 0xc0, !PT ;  /* 0x0000ffff8e8e7812 */ /* 0x000fe400078ec0ff */
[----:B------:R-:W-:Y:S01]  /*1d680*/  F2FP.SATFINITE.E4M3.F32.PACK_AB_MERGE_C R236, R237, R236, RZ ;  /* 0x000000ecedec723e */ /* 0x000fe200048070ff */
[----:B------:R-:W4:Y:S01]  /*1d690*/  LDL.LU R137, [R1+0x180] ;  /* 0x0001800001897983 */ /* 0x000f220000300800 */
[----:B------:R-:W-:Y:S02]  /*1d6a0*/  F2FP.SATFINITE.E4M3.F32.PACK_AB_MERGE_C R172, R173, R172, RZ ;  /* 0x000000acadac723e */ /* 0x000fe400048070ff */
[----:B------:R-:W-:Y:S02]  /*1d6b0*/  F2FP.SATFINITE.E4M3.F32.PACK_AB_MERGE_C R108, R109, R108, RZ ;  /* 0x0000006c6d6c723e */ /* 0x000fe400048070ff */
[----:B------:R-:W-:-:S02]  /*1d6c0*/  PRMT R152, R90, 0x3340, R1 ;  /* 0x000033405a987816 */ /* 0x000fc40000000001 */
[----:B------:R-:W-:Y:S02]  /*1d6d0*/  PRMT R59, R59, 0x5410, R10 ;  /* 0x000054103b3b7816 */ /* 0x000fe4000000000a */
[----:B------:R-:W-:Y:S02]  /*1d6e0*/  F2FP.SATFINITE.E4M3.F32.PACK_AB_MERGE_C R210, R211, R210, RZ ;  /* 0x000000d2d3d2723e */ /* 0x000fe400048070ff */
[----:B------:R-:W-:Y:S02]  /*1d6f0*/  F2FP.SATFINITE.E4M3.F32.PACK_AB_MERGE_C R146, R147, R146, RZ ;  /* 0x000000929392723e */ /* 0x000fe400048070ff */
[----:B------:R-:W-:Y:S02]  /*1d700*/  F2FP.SATFINITE.E4M3.F32.PACK_AB_MERGE_C R7, R7, R250, RZ ;  /* 0x000000fa0707723e */ /* 0x000fe400048070ff */
[----:B--2---:R-:W-:Y:S02]  /*1d710*/  F2FP.SATFINITE.E4M3.F32.PACK_AB_MERGE_C R52, R53, R52, RZ ;  /* 0x000000343534723e */ /* 0x004fe400048070ff */
[----:B------:R-:W-:-:S02]  /*1d720*/  PRMT R53, R226, 0x3340, R67 ;  /* 0x00003340e2357816 */ /* 0x000fc40000000043 */
[----:B------:R-:W-:Y:S02]  /*1d730*/  LOP3.LUT R190, R190, 0xffff, RZ, 0xc0, !PT ;  /* 0x0000ffffbebe7812 */ /* 0x000fe400078ec0ff */
[----:B------:R-:W-:Y:S02]  /*1d740*/  LOP3.LUT R126, R126, 0xffff, RZ, 0xc0, !PT ;  /* 0x0000ffff7e7e7812 */ /* 0x000fe400078ec0ff */
[----:B------:R-:W-:Y:S02]  /*1d750*/  LOP3.LUT R222, R222, 0xffff, RZ, 0xc0, !PT ;  /* 0x0000ffffdede7812 */ /* 0x000fe400078ec0ff */
[----:B------:R-:W-:Y:S02]  /*1d760*/  LOP3.LUT R94, R94, 0xffff, RZ, 0xc0, !PT ;  /* 0x0000ffff5e5e7812 */ /* 0x000fe400078ec0ff */
[----:B------:R-:W-:Y:S02]  /*1d770*/  F2FP.SATFINITE.E4M3.F32.PACK_AB_MERGE_C R224, R225, R224, RZ ;  /* 0x000000e0e1e0723e */ /* 0x000fe400048070ff */
[----:B------:R-:W-:-:S02]  /*1d780*/  F2FP.SATFINITE.E4M3.F32.PACK_AB_MERGE_C R198, R199, R198, RZ ;  /* 0x000000c6c7c6723e */ /* 0x000fc400048070ff */
[----:B------:R-:W-:Y:S02]  /*1d790*/  F2FP.SATFINITE.E4M3.F32.PACK_AB_MERGE_C R160, R161, R160, RZ ;  /* 0x000000a0a1a0723e */ /* 0x000fe400048070ff */
[----:B------:R-:W-:Y:S02]  /*1d7a0*/  F2FP.SATFINITE.E4M3.F32.PACK_AB_MERGE_C R134, R135, R134, RZ ;  /* 0x000000868786723e */ /* 0x000fe400048070ff */
[----:B------:R-:W-:Y:S01]  /*1d7b0*/  F2FP.SATFINITE.E4M3.F32.PACK_AB_MERGE_C R96, R97, R96, RZ ;  /* 0x000000606160723e */ /* 0x000fe200048070ff */
[----:B------:R-:W2:Y:S01]  /*1d7c0*/  LDL.LU R135, [R1+0x17c] ;  /* 0x00017c0001877983 */ /* 0x000ea20000300800 */
[----:B------:R-:W-:Y:S02]  /*1d7d0*/  F2FP.SATFINITE.E4M3.F32.PACK_AB_MERGE_C R68, R69, R68, RZ ;  /* 0x000000444544723e */ /* 0x000fe400048070ff */
[----:B------:R-:W-:Y:S02]  /*1d7e0*/  PRMT R9, R81, 0x3340, R200 ;  /* 0x0000334051097816 */ /* 0x000fe400000000c8 */
[----:B------:R-:W-:-:S02]  /*1d7f0*/  PRMT R12, R104, 0x3340, R1 ;  /* 0x00003340680c7816 */ /* 0x000fc40000000001 */
[----:B------:R-:W-:Y:S02]  /*1d800*/  LOP3.LUT R89, R11, 0xffff, RZ, 0xc0, !PT ;  /* 0x0000ffff0b597812 */ /* 0x000fe400078ec0ff */
[----:B------:R-:W-:Y:S02]  /*1d810*/  LOP3.LUT R204, R204, 0xffff, RZ, 0xc0, !PT ;  /* 0x0000ffffcccc7812 */ /* 0x000fe400078ec0ff */
[----:B------:R-:W-:Y:S01]  /*1d820*/  LOP3.LUT R140, R140, 0xffff, RZ, 0xc0, !PT ;  /* 0x0000ffff8c8c7812 */ /* 0x000fe200078ec0ff */
[----:B---3--:R-:W-:-:S05]  /*1d830*/  VIADD R31, R248, 0x3f ;  /* 0x0000003ff81f7836 */ /* 0x008fca0000000000 */
[----:B------:R-:W-:Y:S02]  /*1d840*/  ISETP.GE.AND P0, PT, R31, UR25, PT ;  /* 0x000000191f007c0c */ /* 0x000fe4000bf06270 */
[----:B------:R-:W-:Y:S02]  /*1d850*/  LOP3.LUT R31, R154, 0xffff, RZ, 0xc0, !PT ;  /* 0x0000ffff9a1f7812 */ /* 0x000fe400078ec0ff */
[----:B------:R-:W-:-:S04]  /*1d860*/  PRMT R154, R124, 0x3340, R1 ;  /* 0x000033407c9a7816 */ /* 0x000fc80000000001 */
[----:B------:R-:W-:Y:S02]  /*1d870*/  PRMT R2, R35, 0x5410, R154 ;  /* 0x0000541023027816 */ /* 0x000fe4000000009a */
[--C-:B------:R-:W-:Y:S02]  /*1d880*/  PRMT R154, R128, 0x3340, R1.reuse ;  /* 0x00003340809a7816 */ /* 0x100fe40000000001 */
[----:B------:R-:W-:Y:S02]  /*1d890*/  PRMT R35, R43, 0x3340, R194 ;  /* 0x000033402b237816 */ /* 0x000fe400000000c2 */
[----:B------:R-:W-:Y:S02]  /*1d8a0*/  PRMT R0, R3, 0x5410, R154 ;  /* 0x0000541003007816 */ /* 0x000fe4000000009a */
[----:B------:R-:W-:Y:S02]  /*1d8b0*/  PRMT R3, R35, 0x5410, R156 ;  /* 0x0000541023037816 */ /* 0x000fe4000000009c */
[----:B------:R-:W-:-:S02]  /*1d8c0*/  PRMT R156, R132, 0x3340, R1 ;  /* 0x00003340849c7816 */ /* 0x000fc40000000001 */
[----:B------:R-:W-:Y:S02]  /*1d8d0*/  PRMT R35, R5, 0x3340, R196 ;  /* 0x0000334005237816 */ /* 0x000fe400000000c4 */
[--C-:B------:R-:W-:Y:S02]  /*1d8e0*/  PRMT R154, R98, 0x3340, R1.reuse ;  /* 0x00003340629a7816 */ /* 0x100fe40000000001 */
[----:B------:R-:W-:Y:S02]  /*1d8f0*/  PRMT R35, R35, 0x5410, R156 ;  /* 0x0000541023237816 */ /* 0x000fe4000000009c */
[----:B------:R-:W-:Y:S02]  /*1d900*/  PRMT R156, R138, 0x3340, R1 ;  /* 0x000033408a9c7816 */ /* 0x000fe40000000001 */
[----:B------:R-:W-:Y:S02]  /*1d910*/  F2FP.SATFINITE.E4M3.F32.PACK_AB_MERGE_C R54, R55, R54, RZ ;  /* 0x000000363736723e */ /* 0x000fe400048070ff */
[----:B------:R-:W-:-:S02]  /*1d920*/  PRMT R33, R218, 0x3340, R31 ;  /* 0x00003340da217816 */ /* 0x000fc4000000001f */
[----:B------:R-:W-:Y:S02]  /*1d930*/  LOP3.LUT R55, R158, 0xffff, RZ, 0xc0, !PT ;  /* 0x0000ffff9e377812 */ /* 0x000fe400078ec0ff */
[----:B------:R-:W-:Y:S02]  /*1d940*/  PRMT R53, R53, 0x5410, R154 ;  /* 0x0000541035357816 */ /* 0x000fe4000000009a */
[----:B------:R-:W-:Y:S02]  /*1d950*/  PRMT R10, R61, 0x5410, R156 ;  /* 0x000054103d0a7816 */ /* 0x000fe4000000009c */
[----:B------:R-:W-:Y:S02]  /*1d960*/  PRMT R154, R136, 0x3340, R1 ;  /* 0x00003340889a7816 */ /* 0x000fe40000000001 */
[----:B------:R-:W-:Y:S02]  /*1d970*/  PRMT R61, R232, 0x3340, R93 ;  /* 0x00003340e83d7816 */ /* 0x000fe4000000005d */
[----:B------:R-:W-:-:S02]  /*1d980*/  PRMT R156, R142, 0x3340, R1 ;  /* 0x000033408e9c7816 */ /* 0x000fc40000000001 */
[----:B------:R-:W-:Y:S02]  /*1d990*/  PRMT R69, R91, 0x3340, R206 ;  /* 0x000033405b457816 */ /* 0x000fe400000000ce */
[----:B------:R-:W-:Y:S02]  /*1d9a0*/  F2FP.SATFINITE.E4M3.F32.PACK_AB_MERGE_C R208, R209, R208, RZ ;  /* 0x000000d0d1d0723e */ /* 0x000fe400048070ff */
[----:B------:R-:W-:Y:S02]  /*1d9b0*/  F2FP.SATFINITE.E4M3.F32.PACK_AB_MERGE_C R144, R145, R144, RZ ;  /* 0x000000909190723e */ /* 0x000fe400048070ff */
[----:B------:R-:W-:Y:S02]  /*1d9c0*/  F2FP.SATFINITE.E4M3.F32.PACK_AB_MERGE_C R36, R37, R36, RZ ;  /* 0x000000242524723e */ /* 0x000fe400048070ff */
[----:B------:R-:W-:Y:S02]  /*1d9d0*/  F2FP.SATFINITE.E4M3.F32.PACK_AB_MERGE_C R44, R45, R44, RZ ;  /* 0x0000002c2d2c723e */ /* 0x000fe400048070ff */
[----:B------:R-:W-:-:S02]  /*1d9e0*/  PRMT R33, R33, 0x5410, R152 ;  /* 0x0000541021217816 */ /* 0x000fc40000000098 */
[----:B------:R-:W-:Y:S02]  /*1d9f0*/  LOP3.LUT R236, R236, 0xffff, RZ, 0xc0, !PT ;  /* 0x0000ffffecec7812 */ /* 0x000fe400078ec0ff */
[----:B------:R-:W-:Y:S02]  /*1da00*/  LOP3.LUT R101, R172, 0xffff, RZ, 0xc0, !PT ;  /* 0x0000ffffac657812 */ /* 0x000fe400078ec0ff */
[----:B------:R-:W-:Y:S02]  /*1da10*/  LOP3.LUT R108, R108, 0xffff, RZ, 0xc0, !PT ;  /* 0x0000ffff6c6c7812 */ /* 0x000fe400078ec0ff */
[----:B------:R-:W-:Y:S02]  /*1da20*/  F2FP.SATFINITE.E4M3.F32.PACK_AB_MERGE_C R64, R65, R64, RZ ;  /* 0x000000404140723e */ /* 0x000fe400048070ff */
[----:B------:R-:W-:Y:S02]  /*1da30*/  PRMT R184, R126, 0x3340, R1 ;  /* 0x000033407eb87816 */ /* 0x000fe40000000001 */
[----:B------:R-:W-:-:S02]  /*1da40*/  PRMT R37, R27, 0x3340, R190 ;  /* 0x000033401b257816 */ /* 0x000fc400000000be */
[----:B------:R-:W-:Y:S02]  /*1da50*/  PRMT R152, R94, 0x3340, R1 ;  /* 0x000033405e987816 */ /* 0x000fe40000000001 */
[----:B------:R-:W-:Y:S02]  /*1da60*/  PRMT R45, R222, 0x3340, R55 ;  /* 0x00003340de2d7816 */ /* 0x000fe40000000037 */
[----:B------:R-:W-:Y:S02]  /*1da70*/  LOP3.LUT R99, R14, 0xffff, RZ, 0xc0, !PT ;  /* 0x0000ffff0e637812 */ /* 0x000fe400078ec0ff */
[----:B------:R-:W-:Y:S02]  /*1da80*/  LOP3.LUT R210, R210, 0xffff, RZ, 0xc0, !PT ;  /* 0x0000ffffd2d27812 */ /* 0x000fe400078ec0ff */
[----:B------:R-:W-:Y:S02]  /*1da90*/  LOP3.LUT R146, R146, 0xffff, RZ, 0xc0, !PT ;  /* 0x0000ffff92927812 */ /* 0x000fe400078ec0ff */
[----:B------:R-:W-:-:S02]  /*1daa0*/  F2FP.SATFINITE.E4M3.F32.PACK_AB_MERGE_C R212, R213, R212, RZ ;  /* 0x000000d4d5d4723e */ /* 0x000fc400048070ff */
[----:B------:R-:W-:Y:S02]  /*1dab0*/  F2FP.SATFINITE.E4M3.F32.PACK_AB_MERGE_C R148, R149, R148, RZ ;  /* 0x000000949594723e */ /* 0x000fe400048070ff */
[----:B------:R-:W-:Y:S02]  /*1dac0*/  LOP3.LUT R7, R7, 0xffff, RZ, 0xc0, !PT ;  /* 0x0000ffff07077812 */ /* 0x000fe400078ec0ff */
[----:B------:R-:W-:Y:S02]  /*1dad0*/  LOP3.LUT R224, R224, 0xffff, RZ, 0xc0, !PT ;  /* 0x0000ffffe0e07812 */ /* 0x000fe400078ec0ff */
[----:B------:R-:W-:Y:S02]  /*1dae0*/  LOP3.LUT R198, R198, 0xffff, RZ, 0xc0, !PT ;  /* 0x0000ffffc6c67812 */ /* 0x000fe400078ec0ff */
[----:B------:R-:W-:Y:S02]  /*1daf0*/  LOP3.LUT R65, R160, 0xffff, RZ, 0xc0, !PT ;  /* 0x0000ffffa0417812 */ /* 0x000fe400078ec0ff */
[----:B------:R-:W-:-:S02]  /*1db00*/  LOP3.LUT R96, R96, 0xffff, RZ, 0xc0, !PT ;  /* 0x0000ffff60607812 */ /* 0x000fc400078ec0ff */
[----:B------:R-:W-:Y:S02]  /*1db10*/  LOP3.LUT R134, R134, 0xffff, RZ, 0xc0, !PT ;  /* 0x0000ffff86867812 */ /* 0x000fe400078ec0ff */
[----:B------:R-:W-:Y:S02]  /*1db20*/  PRMT R9, R9, 0x5410, R154 ;  /* 0x0000541009097816 */ /* 0x000fe4000000009a */
[----:B------:R-:W-:Y:S02]  /*1db30*/  PRMT R61, R61, 0x5410, R12 ;  /* 0x000054103d3d7816 */ /* 0x000fe4000000000c */
[----:B------:R-:W-:Y:S02]  /*1db40*/  F2FP.SATFINITE.E4M3.F32.PACK_AB_MERGE_C R230, R231, R230, RZ ;  /* 0x000000e6e7e6723e */ /* 0x000fe400048070ff */
[----:B------:R-:W-:Y:S02]  /*1db50*/  F2FP.SATFINITE.E4M3.F32.PACK_AB_MERGE_C R214, R215, R214, RZ ;  /* 0x000000d6d7d6723e */ /* 0x000fe400048070ff */
[----:B------:R-:W-:-:S02]  /*1db60*/  F2FP.SATFINITE.E4M3.F32.PACK_AB_MERGE_C R166, R167, R166, RZ ;  /* 0x000000a6a7a6723e */ /* 0x000fc400048070ff */
[----:B------:R-:W-:Y:S02]  /*1db70*/  F2FP.SATFINITE.E4M3.F32.PACK_AB_MERGE_C R150, R151, R150, RZ ;  /* 0x000000969796723e */ /* 0x000fe400048070ff */
[----:B------:R-:W-:Y:S02]  /*1db80*/  F2FP.SATFINITE.E4M3.F32.PACK_AB_MERGE_C R102, R103, R102, RZ ;  /* 0x000000666766723e */ /* 0x000fe400048070ff */
[----:B------:R-:W-:Y:S02]  /*1db90*/  PRMT R154, R140, 0x3340, R1 ;  /* 0x000033408c9a7816 */ /* 0x000fe40000000001 */
[----:B------:R-:W-:Y:S02]  /*1dba0*/  PRMT R11, R89, 0x3340, R204 ;  /* 0x00003340590b7816 */ /* 0x000fe400000000cc */
[----:B------:R-:W-:Y:S02]  /*1dbb0*/  PRMT R12, R69, 0x5410, R156 ;  /* 0x00005410450c7816 */ /* 0x000fe4000000009c */
[----:B------:R-:W-:-:S02]  /*1dbc0*/  F2FP.SATFINITE.E4M3.F32.PACK_AB_MERGE_C R72, R73, R72, RZ ;  /* 0x000000484948723e */ /* 0x000fc400048070ff */
[----:B------:R-:W-:Y:S02]  /*1dbd0*/  LOP3.LUT R97, R13, 0xffff, RZ, 0xc0, !PT ;  /* 0x0000ffff0d617812 */ /* 0x000fe400078ec0ff */
[----:B------:R-:W-:Y:S02]  /*1dbe0*/  LOP3.LUT R208, R208, 0xffff, RZ, 0xc0, !PT ;  /* 0x0000ffffd0d07812 */ /* 0x000fe400078ec0ff */
[----:B------:R-:W-:Y:S02]  /*1dbf0*/  LOP3.LUT R144, R144, 0xffff, RZ, 0xc0, !PT ;  /* 0x0000ffff90907812 */ /* 0x000fe400078ec0ff */
[----:B------:R-:W-:Y:S02]  /*1dc00*/  PRMT R14, R108, 0x3340, R1 ;  /* 0x000033406c0e7816 */ /* 0x000fe40000000001 */
[----:B------:R-:W-:Y:S02]  /*1dc10*/  PRMT R69, R236, 0x3340, R101 ;  /* 0x00003340ec457816 */ /* 0x000fe40000000065 */
[----:B-----5:R-:W-:-:S02]  /*1dc20*/  F2FP.SATFINITE.E4M3.F32.PACK_AB_MERGE_C R242, R243, R242, RZ ;  /* 0x000000f2f3f2723e */ /* 0x020fc400048070ff */
[----:B------:R-:W-:Y:S02]  /*1dc30*/  F2FP.SATFINITE.E4M3.F32.PACK_AB_MERGE_C R178, R179, R178, RZ ;  /* 0x000000b2b3b2723e */ /* 0x000fe400048070ff */
[----:B------:R-:W-:Y:S02]  /*1dc40*/  F2FP.SATFINITE.E4M3.F32.PACK_AB_MERGE_C R114, R115, R114, RZ ;  /* 0x000000727372723e */ /* 0x000fe400048070ff */
[----:B------:R-:W-:Y:S02]  /*1dc50*/  F2FP.SATFINITE.E4M3.F32.PACK_AB_MERGE_C R50, R51, R50, RZ ;  /* 0x000000323332723e */ /* 0x000fe400048070ff */
[----:B------:R-:W-:Y:S02]  /*1dc60*/  PRMT R25, R37, 0x5410, R184 ;  /* 0x0000541025197816 */ /* 0x000fe400000000b8 */
[----:B------:R-:W-:Y:S02]  /*1dc70*/  PRMT R45, R45, 0x5410, R152 ;  /* 0x000054102d2d7816 */ /* 0x000fe40000000098 */
[----:B------:R-:W-:-:S02]  /*1dc80*/  PRMT R156, R146, 0x3340, R1 ;  /* 0x00003340929c7816 */ /* 0x000fc40000000001 */
[----:B------:R-:W-:Y:S02]  /*1dc90*/  PRMT R73, R99, 0x3340, R210 ;  /* 0x0000334063497816 */ /* 0x000fe400000000d2 */
[----:B------:R-:W-:Y:S02]  /*1dca0*/  F2FP.SATFINITE.E4M3.F32.PACK_AB_MERGE_C R106, R107, R106, RZ ;  /* 0x0000006a6b6a723e */ /* 0x000fe400048070ff */
[----:B------:R-:W-:Y:S02]  /*1dcb0*/  F2FP.SATFINITE.E4M3.F32.PACK_AB_MERGE_C R86, R87, R86, RZ ;  /* 0x000000565756723e */ /* 0x000fe400048070ff */
[--C-:B------:R-:W-:Y:S02]  /*1dcc0*/  PRMT R152, R96, 0x3340, R1.reuse ;  /* 0x0000334060987816 */ /* 0x100fe40000000001 */
[----:B------:R-:W-:Y:S02]  /*1dcd0*/  PRMT R158, R134, 0x3340, R1 ;  /* 0x00003340869e7816 */ /* 0x000fe40000000001 */
[----:B------:R-:W-:-:S02]  /*1dce0*/  PRMT R51, R224, 0x3340, R65 ;  /* 0x00003340e0337816 */ /* 0x000fc40000000041 */
[----:B------:R-:W-:Y:S02]  /*1dcf0*/  PRMT R37, R7, 0x3340, R198 ;  /* 0x0000334007257816 */ /* 0x000fe400000000c6 */
[----:B------:R-:W-:Y:S02]  /*1dd00*/  LOP3.LUT R105, R15, 0xffff, RZ, 0xc0, !PT ;  /* 0x0000ffff0f697812 */ /* 0x000fe400078ec0ff */
[----:B------:R-:W-:Y:S02]  /*1dd10*/  LOP3.LUT R212, R212, 0xffff, RZ, 0xc0, !PT ;  /* 0x0000ffffd4d47812 */ /* 0x000fe400078ec0ff */
[----:B------:R-:W-:Y:S02]  /*1dd20*/  LOP3.LUT R148, R148, 0xffff, RZ, 0xc0, !PT ;  /* 0x0000ffff94947812 */ /* 0x000fe400078ec0ff */
[----:B------:R-:W-:Y:S02]  /*1dd30*/  F2FP.SATFINITE.E4M3.F32.PACK_AB_MERGE_C R244, R245, R244, RZ ;  /* 0x000000f4f5f4723e */ /* 0x000fe400048070ff */
[----:B------:R-:W-:-:S02]  /*1dd40*/  F2FP.SATFINITE.E4M3.F32.PACK_AB_MERGE_C R180, R181, R180, RZ ;  /* 0x000000b4b5b4723e */ /* 0x000fc400048070ff */
[----:B------:R-:W-:Y:S02]  /*1dd50*/  F2FP.SATFINITE.E4M3.F32.PACK_AB_MERGE_C R116, R117, R116, RZ ;  /* 0x000000747574723e */ /* 0x000fe400048070ff */
[----:B------:R-:W-:Y:S02]  /*1dd60*/  LOP3.LUT R230, R230, 0xffff, RZ, 0xc0, !PT ;  /* 0x0000ffffe6e67812 */ /* 0x000fe400078ec0ff */
[----:B------:R-:W-:Y:S02]  /*1dd70*/  LOP3.LUT R87, R166, 0xffff, RZ, 0xc0, !PT ;  /* 0x0000ffffa6577812 */ /* 0x000fe400078ec0ff */
[----:B------:R-:W-:Y:S02]  /*1dd80*/  LOP3.LUT R102, R102, 0xffff, RZ, 0xc0, !PT ;  /* 0x0000ffff66667812 */ /* 0x000fe400078ec0ff */
[----:B------:R-:W-:Y:S02]  /*1dd90*/  PRMT R11, R11, 0x5410, R154 ;  /* 0x000054100b0b7816 */ /* 0x000fe4000000009a */
[----:B------:R-:W-:-:S02]  /*1dda0*/  LOP3.LUT R16, R16, 0xffff, RZ, 0xc0, !PT ;  /* 0x0000ffff10107812 */ /* 0x000fc400078ec0ff */
[----:B------:R-:W-:Y:S02]  /*1ddb0*/  LOP3.LUT R107, R214, 0xffff, RZ, 0xc0, !PT ;  /* 0x0000ffffd66b7812 */ /* 0x000fe400078ec0ff */
[----:B------:R-:W-:Y:S02]  /*1ddc0*/  LOP3.LUT R150, R150, 0xffff, RZ, 0xc0, !PT ;  /* 0x0000ffff96967812 */ /* 0x000fe400078ec0ff */
[----:B------:R-:W-:Y:S02]  /*1ddd0*/  F2FP.SATFINITE.E4M3.F32.PACK_AB_MERGE_C R234, R235, R234, RZ ;  /* 0x000000eaebea723e */ /* 0x000fe400048070ff */
        /* <DEDUP_REMOVED lines=8> */
[----:B------:R-:W-:-:S02]  /*1de60*/  PRMT R14, R73, 0x5410, R156 ;  /* 0x00005410490e7816 */ /* 0x000fc4000000009c */
[----:B------:R-:W-:Y:S02]  /*1de70*/  LOP3.LUT R242, R242, 0xffff, RZ, 0xc0, !PT ;  /* 0x0000fffff2f27812 */ /* 0x000fe400078ec0ff */
[----:B------:R-:W-:Y:S02]  /*1de80*/  LOP3.LUT R111, R178, 0xffff, RZ, 0xc0, !PT ;  /* 0x0000ffffb26f7812 */ /* 0x000fe400078ec0ff */
[----:B------:R-:W-:Y:S02]  /*1de90*/  LOP3.LUT R114, R114, 0xffff, RZ, 0xc0, !PT ;  /* 0x0000ffff72727812 */ /* 0x000fe400078ec0ff */
[----:B------:R-:W-:Y:S02]  /*1dea0*/  F2FP.SATFINITE.E4M3.F32.PACK_AB_MERGE_C R112, R113, R112, RZ ;  /* 0x000000707170723e */ /* 0x000fe400048070ff */
[----:B------:R-:W-:Y:S02]  /*1deb0*/  F2FP.SATFINITE.E4M3.F32.PACK_AB_MERGE_C R56, R57, R56, RZ ;  /* 0x000000383938723e */ /* 0x000fe400048070ff */
[----:B------:R-:W-:-:S02]  /*1dec0*/  PRMT R51, R51, 0x5410, R152 ;  /* 0x0000541033337816 */ /* 0x000fc40000000098 */
[----:B------:R-:W-:Y:S02]  /*1ded0*/  PRMT R37, R37, 0x5410, R158 ;  /* 0x0000541025257816 */ /* 0x000fe4000000009e */
[--C-:B------:R-:W-:Y:S02]  /*1dee0*/  PRMT R156, R148, 0x3340, R1.reuse ;  /* 0x00003340949c7816 */ /* 0x100fe40000000001 */
[----:B------:R-:W-:Y:S02]  /*1def0*/  PRMT R15, R105, 0x3340, R212 ;  /* 0x00003340690f7816 */ /* 0x000fe400000000d4 */
[----:B------:R-:W-:Y:S02]  /*1df00*/  PRMT R152, R102, 0x3340, R1 ;  /* 0x0000334066987816 */ /* 0x000fe40000000001 */
[----:B------:R-:W-:Y:S02]  /*1df10*/  PRMT R57, R230, 0x3340, R87 ;  /* 0x00003340e6397816 */ /* 0x000fe40000000057 */
[----:B------:R-:W-:-:S02]  /*1df20*/  PRMT R158, R150, 0x3340, R1 ;  /* 0x00003340969e7816 */ /* 0x000fc40000000001 */
[----:B------:R-:W-:Y:S02]  /*1df30*/  PRMT R73, R16, 0x3340, R107 ;  /* 0x0000334010497816 */ /* 0x000fe4000000006b */
[----:B------:R-:W-:Y:S02]  /*1df40*/  LOP3.LUT R244, R244, 0xffff, RZ, 0xc0, !PT ;  /* 0x0000fffff4f47812 */ /* 0x000fe400078ec0ff */
[----:B------:R-:W-:Y:S02]  /*1df50*/  LOP3.LUT R113, R180, 0xffff, RZ, 0xc0, !PT ;  /* 0x0000ffffb4717812 */ /* 0x000fe400078ec0ff */
[----:B------:R-:W-:Y:S02]  /*1df60*/  LOP3.LUT R116, R116, 0xffff, RZ, 0xc0, !PT ;  /* 0x0000ffff74747812 */ /* 0x000fe400078ec0ff */
[----:B------:R-:W-:Y:S02]  /*1df70*/  F2FP.SATFINITE.E4M3.F32.PACK_AB_MERGE_C R76, R77, R76, RZ ;  /* 0x0000004c4d4c723e */ /* 0x000fe400048070ff */
[----:B------:R-:W-:-:S02]  /*1df80*/  LOP3.LUT R234, R234, 0xffff, RZ, 0xc0, !PT ;  /* 0x0000ffffeaea7812 */ /* 0x000fc400078ec0ff */
[----:B------:R-:W-:Y:S02]  /*1df90*/  LOP3.LUT R95, R170, 0xffff, RZ, 0xc0, !PT ;  /* 0x0000ffffaa5f7812 */ /* 0x000fe400078ec0ff */
[----:B------:R-:W-:Y:S02]  /*1dfa0*/  LOP3.LUT R106, R106, 0xffff, RZ, 0xc0, !PT ;  /* 0x0000ffff6a6a7812 */ /* 0x000fe400078ec0ff */
[----:B------:R-:W-:Y:S02]  /*1dfb0*/  PRMT R13, R13, 0x5410, R154 ;  /* 0x000054100d0d7816 */ /* 0x000fe4000000009a */
[----:B------:R-:W-:Y:S02]  /*1dfc0*/  LOP3.LUT R246, R246, 0xffff, RZ, 0xc0, !PT ;  /* 0x0000fffff6f67812 */ /* 0x000fe400078ec0ff */
[----:B------:R-:W-:Y:S02]  /*1dfd0*/  LOP3.LUT R115, R182, 0xffff, RZ, 0xc0, !PT ;  /* 0x0000ffffb6737812 */ /* 0x000fe400078ec0ff */
[----:B------:R-:W-:-:S02]  /*1dfe0*/  LOP3.LUT R118, R118, 0xffff, RZ, 0xc0, !PT ;  /* 0x0000ffff76767812 */ /* 0x000fc400078ec0ff */
[----:B------:R-:W-:Y:S02]  /*1dff0*/  SHF.R.U32.HI R6, RZ, 0x8, R6 ;  /* 0x00000008ff067819 */ /* 0x000fe40000011606 */
[----:B------:R-:W-:Y:S02]  /*1e000*/  SHF.R.U32.HI R19, RZ, 0x8, R19 ;  /* 0x00000008ff137819 */ /* 0x000fe40000011613 */
[----:B------:R-:W-:Y:S02]  /*1e010*/  F2FP.SATFINITE.E4M3.F32.PACK_AB_MERGE_C R238, R239, R238, RZ ;  /* 0x000000eeefee723e */ /* 0x000fe400048070ff */
[----:B------:R-:W-:Y:S02]  /*1e020*/  F2FP.SATFINITE.E4M3.F32.PACK_AB_MERGE_C R174, R175, R174, RZ ;  /* 0x000000aeafae723e */ /* 0x000fe400048070ff */
[----:B------:R-:W-:Y:S02]  /*1e030*/  PRMT R154, R114, 0x3340, R1 ;  /* 0x00003340729a7816 */ /* 0x000fe40000000001 */
[----:B------:R-:W-:-:S02]  /*1e040*/  PRMT R77, R242, 0x3340, R111 ;  /* 0x00003340f24d7816 */ /* 0x000fc4000000006f */
[----:B------:R-:W-:Y:S02]  /*1e050*/  F2FP.SATFINITE.E4M3.F32.PACK_AB_MERGE_C R78, R79, R78, RZ ;  /* 0x0000004e4f4e723e */ /* 0x000fe400048070ff */
[----:B------:R-:W-:Y:S02]  /*1e060*/  PRMT R15, R15, 0x5410, R156 ;  /* 0x000054100f0f7816 */ /* 0x000fe4000000009c */
[----:B------:R-:W-:Y:S02]  /*1e070*/  SHF.R.U32.HI R8, RZ, 0x8, R8 ;  /* 0x00000008ff087819 */ /* 0x000fe40000011608 */
[----:B------:R-:W-:Y:S02]  /*1e080*/  F2FP.SATFINITE.E4M3.F32.PACK_AB_MERGE_C R62, R63, R62, RZ ;  /* 0x0000003e3f3e723e */ /* 0x000fe400048070ff */
[----:B------:R-:W-:Y:S02]  /*1e090*/  PRMT R57, R57, 0x5410, R152 ;  /* 0x0000541039397816 */ /* 0x000fe40000000098 */
[----:B------:R-:W-:-:S02]  /*1e0a0*/  PRMT R73, R73, 0x5410, R158 ;  /* 0x0000541049497816 */ /* 0x000fc4000000009e */
[----:B------:R-:W-:Y:S02]  /*1e0b0*/  PRMT R156, R116, 0x3340, R1 ;  /* 0x00003340749c7816 */ /* 0x000fe40000000001 */
[----:B------:R-:W-:Y:S02]  /*1e0c0*/  PRMT R79, R244, 0x3340, R113 ;  /* 0x00003340f44f7816 */ /* 0x000fe40000000071 */
[----:B------:R-:W-:Y:S02]  /*1e0d0*/  PRMT R152, R106, 0x3340, R1 ;  /* 0x000033406a987816 */ /* 0x000fe40000000001 */
[----:B------:R-:W-:Y:S02]  /*1e0e0*/  PRMT R63, R234, 0x3340, R95 ;  /* 0x00003340ea3f7816 */ /* 0x000fe4000000005f */
[----:B------:R-:W-:Y:S02]  /*1e0f0*/  PRMT R158, R118, 0x3340, R1 ;  /* 0x00003340769e7816 */ /* 0x000fe40000000001 */
[----:B------:R-:W-:-:S02]  /*1e100*/  PRMT R117, R246, 0x3340, R115 ;  /* 0x00003340f6757816 */ /* 0x000fc40000000073 */
[----:B------:R-:W-:Y:S02]  /*1e110*/  LOP3.LUT R19, R19, 0xffff, RZ, 0xc0, !PT ;  /* 0x0000ffff13137812 */ /* 0x000fe400078ec0ff */
[----:B------:R-:W-:Y:S02]  /*1e120*/  LOP3.LUT R6, R6, 0xffff, RZ, 0xc0, !PT ;  /* 0x0000ffff06067812 */ /* 0x000fe400078ec0ff */
[----:B------:R-:W-:Y:S02]  /*1e130*/  SHF.R.U32.HI R218, RZ, 0x8, R218 ;  /* 0x00000008ffda7819 */ /* 0x000fe400000116da */
[----:B------:R-:W-:Y:S02]  /*1e140*/  SHF.R.U32.HI R31, RZ, 0x8, R31 ;  /* 0x00000008ff1f7819 */ /* 0x000fe4000001161f */
[----:B------:R-:W-:Y:S02]  /*1e150*/  LOP3.LUT R238, R238, 0xffff, RZ, 0xc0, !PT ;  /* 0x0000ffffeeee7812 */ /* 0x000fe400078ec0ff */
[----:B------:R-:W-:-:S02]  /*1e160*/  LOP3.LUT R103, R174, 0xffff, RZ, 0xc0, !PT ;  /* 0x0000ffffae677812 */ /* 0x000fc400078ec0ff */
[----:B------:R-:W-:Y:S02]  /*1e170*/  LOP3.LUT R110, R110, 0xffff, RZ, 0xc0, !PT ;  /* 0x0000ffff6e6e7812 */ /* 0x000fe400078ec0ff */
[----:B------:R-:W-:Y:S02]  /*1e180*/  PRMT R77, R77, 0x5410, R154 ;  /* 0x000054104d4d7816 */ /* 0x000fe4000000009a */
[----:B------:R-:W-:Y:S02]  /*1e190*/  SHF.R.U32.HI R4, RZ, 0x8, R4 ;  /* 0x00000008ff047819 */ /* 0x000fe40000011604 */
[----:B------:R-:W-:Y:S02]  /*1e1a0*/  SHF.R.U32.HI R29, RZ, 0x8, R29 ;  /* 0x00000008ff1d7819 */ /* 0x000fe4000001161d */
[----:B------:R-:W-:Y:S02]  /*1e1b0*/  F2FP.SATFINITE.E4M3.F32.PACK_AB_MERGE_C R240, R241, R240, RZ ;  /* 0x000000f0f1f0723e */ /* 0x000fe400048070ff */
[----:B------:R-:W-:-:S02]  /*1e1c0*/  F2FP.SATFINITE.E4M3.F32.PACK_AB_MERGE_C R176, R177, R176, RZ ;  /* 0x000000b0b1b0723e */ /* 0x000fc400048070ff */
[----:B------:R-:W-:Y:S02]  /*1e1d0*/  LOP3.LUT R154, R8, 0xffff, RZ, 0xc0, !PT ;  /* 0x0000ffff089a7812 */ /* 0x000fe400078ec0ff */
[----:B------:R-:W-:Y:S02]  /*1e1e0*/  PRMT R8, R79, 0x5410, R156 ;  /* 0x000054104f087816 */ /* 0x000fe4000000009c */
[----:B------:R-:W-:Y:S02]  /*1e1f0*/  F2FP.SATFINITE.E4M3.F32.PACK_AB_MERGE_C R70, R71, R70, RZ ;  /* 0x000000464746723e */ /* 0x000fe400048070ff */
[----:B------:R-:W-:Y:S02]  /*1e200*/  PRMT R63, R63, 0x5410, R152 ;  /* 0x000054103f3f7816 */ /* 0x000fe40000000098 */
[----:B------:R-:W-:Y:S02]  /*1e210*/  PRMT R79, R117, 0x5410, R158 ;  /* 0x00005410754f7816 */ /* 0x000fe4000000009e */
[----:B------:R-:W-:-:S02]  /*1e220*/  PRMT R19, R6, 0x3340, R19 ;  /* 0x0000334006137816 */ /* 0x000fc40000000013 */
[----:B------:R-:W-:Y:S02]  /*1e230*/  LOP3.LUT R31, R31, 0xffff, RZ, 0xc0, !PT ;  /* 0x0000ffff1f1f7812 */ /* 0x000fe400078ec0ff */
[----:B------:R-:W-:Y:S02]  /*1e240*/  LOP3.LUT R218, R218, 0xffff, RZ, 0xc0, !PT ;  /* 0x0000ffffdada7812 */ /* 0x000fe400078ec0ff */
[----:B------:R-:W-:Y:S02]  /*1e250*/  PRMT R152, R110, 0x3340, R1 ;  /* 0x000033406e987816 */ /* 0x000fe40000000001 */
[----:B------:R-:W-:Y:S02]  /*1e260*/  PRMT R71, R238, 0x3340, R103 ;  /* 0x00003340ee477816 */ /* 0x000fe40000000067 */
[----:B------:R-:W-:Y:S02]  /*1e270*/  LOP3.LUT R6, R29, 0xffff, RZ, 0xc0, !PT ;  /* 0x0000ffff1d067812 */ /* 0x000fe400078ec0ff */
[----:B------:R-:W-:-:S02]  /*1e280*/  LOP3.LUT R117, R4, 0xffff, RZ, 0xc0, !PT ;  /* 0x0000ffff04757812 */ /* 0x000fc400078ec0ff */
[----:B------:R-:W-:Y:S02]  /*1e290*/  SHF.R.U32.HI R222, RZ, 0x8, R222 ;  /* 0x00000008ffde7819 */ /* 0x000fe400000116de */
[----:B------:R-:W-:Y:S02]  /*1e2a0*/  SHF.R.U32.HI R55, RZ, 0x8, R55 ;  /* 0x00000008ff377819 */ /* 0x000fe40000011637 */
[----:B------:R-:W-:Y:S02]  /*1e2b0*/  SHF.R.U32.HI R5, RZ, 0x8, R5 ;  /* 0x00000008ff057819 */ /* 0x000fe40000011605 */
[----:B------:R-:W-:Y:S02]  /*1e2c0*/  SHF.R.U32.HI R230, RZ, 0x8, R230 ;  /* 0x00000008ffe67819 */ /* 0x000fe400000116e6 */
[----:B------:R-:W-:Y:S02]  /*1e2d0*/  SHF.R.U32.HI R87, RZ, 0x8, R87 ;  /* 0x00000008ff577819 */ /* 0x000fe40000011657 */
[----:B------:R-:W-:-:S02]  /*1e2e0*/  LOP3.LUT R240, R240, 0xffff, RZ, 0xc0, !PT ;  /* 0x0000fffff0f07812 */ /* 0x000fc400078ec0ff */
[----:B------:R-:W-:Y:S02]  /*1e2f0*/  LOP3.LUT R109, R176, 0xffff, RZ, 0xc0, !PT ;  /* 0x0000ffffb06d7812 */ /* 0x000fe400078ec0ff */
[----:B------:R-:W-:Y:S02]  /*1e300*/  LOP3.LUT R112, R112, 0xffff, RZ, 0xc0, !PT ;  /* 0x0000ffff70707812 */ /* 0x000fe400078ec0ff */
[----:B------:R-:W-:Y:S02]  /*1e310*/  SHF.R.U32.HI R41, RZ, 0x8, R41 ;  /* 0x00000008ff297819 */ /* 0x000fe40000011629 */
[----:B------:R-:W-:Y:S02]  /*1e320*/  SHF.R.U32.HI R192, RZ, 0x8, R192 ;  /* 0x00000008ffc07819 */ /* 0x000fe400000116c0 */
[----:B------:R-:W-:Y:S02]  /*1e330*/  SHF.R.U32.HI R81, RZ, 0x8, R81 ;  /* 0x00000008ff517819 */ /* 0x000fe40000011651 */
[----:B------:R-:W-:-:S02]  /*1e340*/  SHF.R.U32.HI R200, RZ, 0x8, R200 ;  /* 0x00000008ffc87819 */ /* 0x000fc400000116c8 */
[----:B------:R-:W-:Y:S02]  /*1e350*/  SHF.R.U32.HI R238, RZ, 0x8, R238 ;  /* 0x00000008ffee7819 */ /* 0x000fe400000116ee */
[----:B------:R-:W-:Y:S02]  /*1e360*/  SHF.R.U32.HI R103, RZ, 0x8, R103 ;  /* 0x00000008ff677819 */ /* 0x000fe40000011667 */
[----:B------:R-:W-:Y:S02]  /*1e370*/  SHF.R.U32.HI R97, RZ, 0x8, R97 ;  /* 0x00000008ff617819 */ /* 0x000fe40000011661 */
[----:B------:R-:W-:Y:S02]  /*1e380*/  SHF.R.U32.HI R208, RZ, 0x8, R208 ;  /* 0x00000008ffd07819 */ /* 0x000fe400000116d0 */
[----:B------:R-:W-:Y:S02]  /*1e390*/  SHF.R.U32.HI R99, RZ, 0x8, R99 ;  /* 0x00000008ff637819 */ /* 0x000fe40000011663 */
[----:B------:R-:W-:-:S02]  /*1e3a0*/  SHF.R.U32.HI R210, RZ, 0x8, R210 ;  /* 0x00000008ffd27819 */ /* 0x000fc400000116d2 */
[----:B------:R-:W-:Y:S02]  /*1e3b0*/  PRMT R29, R218, 0x3340, R31 ;  /* 0x00003340da1d7816 */ /* 0x000fe4000000001f */
[----:B------:R-:W-:Y:S02]  /*1e3c0*/  F2FP.SATFINITE.E4M3.F32.PACK_AB_MERGE_C R74, R75, R74, RZ ;  /* 0x0000004a4b4a723e */ /* 0x000fe400048070ff */
[----:B------:R-:W-:Y:S02]  /*1e3d0*/  PRMT R71, R71, 0x5410, R152 ;  /* 0x0000541047477816 */ /* 0x000fe40000000098 */
[----:B------:R-:W-:Y:S02]  /*1e3e0*/  PRMT R31, R117, 0x3340, R6 ;  /* 0x00003340751f7816 */ /* 0x000fe40000000006 */
[----:B------:R-:W-:Y:S02]  /*1e3f0*/  LOP3.LUT R55, R55, 0xffff, RZ, 0xc0, !PT ;  /* 0x0000ffff37377812 */ /* 0x000fe400078ec0ff */
[----:B------:R-:W-:-:S02]  /*1e400*/  LOP3.LUT R222, R222, 0xffff, RZ, 0xc0, !PT ;  /* 0x0000ffffdede7812 */ /* 0x000fc400078ec0ff */
[----:B------:R-:W-:Y:S02]  /*1e410*/  LOP3.LUT R4, R5, 0xffff, RZ, 0xc0, !PT ;  /* 0x0000ffff05047812 */ /* 0x000fe400078ec0ff */
[----:B------:R-:W-:Y:S02]  /*1e420*/  LOP3.LUT R87, R87, 0xffff, RZ, 0xc0, !PT ;  /* 0x0000ffff57577812 */ /* 0x000fe400078ec0ff */
[----:B------:R-:W-:Y:S02]  /*1e430*/  LOP3.LUT R230, R230, 0xffff, RZ, 0xc0, !PT ;  /* 0x0000ffffe6e67812 */ /* 0x000fe400078ec0ff */
[----:B------:R-:W-:Y:S02]  /*1e440*/  PRMT R152, R112, 0x3340, R1 ;  /* 0x0000334070987816 */ /* 0x000fe40000000001 */
[----:B------:R-:W-:Y:S02]  /*1e450*/  PRMT R75, R240, 0x3340, R109 ;  /* 0x00003340f04b7816 */ /* 0x000fe4000000006d */
[----:B------:R-:W-:-:S02]  /*1e460*/  LOP3.LUT R192, R192, 0xffff, RZ, 0xc0, !PT ;  /* 0x0000ffffc0c07812 */ /* 0x000fc400078ec0ff */
[----:B------:R-:W-:Y:S02]  /*1e470*/  LOP3.LUT R117, R41, 0xffff, RZ, 0xc0, !PT ;  /* 0x0000ffff29757812 */ /* 0x000fe400078ec0ff */
[----:B------:R-:W-:Y:S02]  /*1e480*/  LOP3.LUT R200, R200, 0xffff, RZ, 0xc0, !PT ;  /* 0x0000ffffc8c87812 */ /* 0x000fe400078ec0ff */
[----:B------:R-:W-:Y:S02]  /*1e490*/  LOP3.LUT R5, R81, 0xffff, RZ, 0xc0, !PT ;  /* 0x0000ffff51057812 */ /* 0x000fe400078ec0ff */
[----:B------:R-:W-:Y:S02]  /*1e4a0*/  SHF.R.U32.HI R234, RZ, 0x8, R234 ;  /* 0x00000008ffea7819 */ /* 0x000fe400000116ea */
[----:B------:R-:W-:Y:S02]  /*1e4b0*/  SHF.R.U32.HI R95, RZ, 0x8, R95 ;  /* 0x00000008ff5f7819 */ /* 0x000fe4000001165f */
[----:B------:R-:W-:-:S02]  /*1e4c0*/  SHF.R.U32.HI R196, RZ, 0x8, R196 ;  /* 0x00000008ffc47819 */ /* 0x000fc400000116c4 */
[----:B------:R-:W-:Y:S02]  /*1e4d0*/  SHF.R.U32.HI R7, RZ, 0x8, R7 ;  /* 0x00000008ff077819 */ /* 0x000fe40000011607 */
[----:B------:R-:W-:Y:S02]  /*1e4e0*/  SHF.R.U32.HI R198, RZ, 0x8, R198 ;  /* 0x00000008ffc67819 */ /* 0x000fe400000116c6 */
[----:B------:R-:W-:Y:S02]  /*1e4f0*/  SHF.R.U32.HI R89, RZ, 0x8, R89 ;  /* 0x00000008ff597819 */ /* 0x000fe40000011659 */
[----:B------:R-:W-:Y:S02]  /*1e500*/  SHF.R.U32.HI R204, RZ, 0x8, R204 ;  /* 0x00000008ffcc7819 */ /* 0x000fe400000116cc */
[----:B------:R-:W-:Y:S02]  /*1e510*/  LOP3.LUT R103, R103, 0xffff, RZ, 0xc0, !PT ;  /* 0x0000ffff67677812 */ /* 0x000fe400078ec0ff */
[----:B------:R-:W-:-:S02]  /*1e520*/  LOP3.LUT R238, R238, 0xffff, RZ, 0xc0, !PT ;  /* 0x0000ffffeeee7812 */ /* 0x000fc400078ec0ff */
[----:B------:R-:W-:Y:S02]  /*1e530*/  LOP3.LUT R208, R208, 0xffff, RZ, 0xc0, !PT ;  /* 0x0000ffffd0d07812 */ /* 0x000fe400078ec0ff */
[----:B------:R-:W-:Y:S02]  /*1e540*/  LOP3.LUT R97, R97, 0xffff, RZ, 0xc0, !PT ;  /* 0x0000ffff61617812 */ /* 0x000fe400078ec0ff */
[----:B------:R-:W-:Y:S02]  /*1e550*/  LOP3.LUT R210, R210, 0xffff, RZ, 0xc0, !PT ;  /* 0x0000ffffd2d27812 */ /* 0x000fe400078ec0ff */
[----:B------:R-:W-:Y:S02]  /*1e560*/  LOP3.LUT R99, R99, 0xffff, RZ, 0xc0, !PT ;  /* 0x0000ffff63637812 */ /* 0x000fe400078ec0ff */
[----:B------:R-:W-:Y:S02]  /*1e570*/  PRMT R41, R222, 0x3340, R55 ;  /* 0x00003340de297816 */ /* 0x000fe40000000037 */
[----:B------:R-:W-:-:S02]  /*1e580*/  PRMT R81, R230, 0x3340, R87 ;  /* 0x00003340e6517816 */ /* 0x000fc40000000057 */
[----:B------:R-:W-:Y:S02]  /*1e590*/  PRMT R75, R75, 0x5410, R152 ;  /* 0x000054104b4b7816 */ /* 0x000fe40000000098 */
[----:B------:R-:W-:Y:S02]  /*1e5a0*/  PRMT R55, R117, 0x3340, R192 ;  /* 0x0000334075377816 */ /* 0x000fe400000000c0 */
[----:B------:R-:W-:Y:S02]  /*1e5b0*/  SHF.R.U32.HI R85, RZ, 0x8, R85 ;  /* 0x00000008ff557819 */ /* 0x000fe40000011655 */
[----:B------:R-:W-:Y:S02]  /*1e5c0*/  PRMT R87, R5, 0x3340, R200 ;  /* 0x0000334005577816 */ /* 0x000fe400000000c8 */
[----:B------:R-:W-:Y:S02]  /*1e5d0*/  LOP3.LUT R95, R95, 0xffff, RZ, 0xc0, !PT ;  /* 0x0000ffff5f5f7812 */ /* 0x000fe400078ec0ff */
[----:B------:R-:W-:-:S02]  /*1e5e0*/  LOP3.LUT R234, R234, 0xffff, RZ, 0xc0, !PT ;  /* 0x0000ffffeaea7812 */ /* 0x000fc400078ec0ff */
[----:B----4-:R-:W-:Y:S02]  /*1e5f0*/  LOP3.LUT R152, R249, 0x300, RZ, 0xc0, !PT ;  /* 0x00000300f9987812 */ /* 0x010fe400078ec0ff */
[----:B------:R-:W-:Y:S02]  /*1e600*/  LOP3.LUT R117, R196, 0xffff, RZ, 0xc0, !PT ;  /* 0x0000ffffc4757812 */ /* 0x000fe400078ec0ff */
[----:B------:R-:W-:Y:S02]  /*1e610*/  LOP3.LUT R198, R198, 0xffff, RZ, 0xc0, !PT ;  /* 0x0000ffffc6c67812 */ /* 0x000fe400078ec0ff */
[----:B------:R-:W-:Y:S02]  /*1e620*/  LOP3.LUT R7, R7, 0xffff, RZ, 0xc0, !PT ;  /* 0x0000ffff07077812 */ /* 0x000fe400078ec0ff */
[----:B------:R-:W-:Y:S02]  /*1e630*/  LOP3.LUT R204, R204, 0xffff, RZ, 0xc0, !PT ;  /* 0x0000ffffcccc7812 */ /* 0x000fe400078ec0ff */
[----:B------:R-:W-:-:S02]  /*1e640*/  LOP3.LUT R5, R89, 0xffff, RZ, 0xc0, !PT ;  /* 0x0000ffff59057812 */ /* 0x000fc400078ec0ff */
[----:B------:R-:W-:Y:S02]  /*1e650*/  PRMT R238, R238, 0x3340, R103 ;  /* 0x00003340eeee7816 */ /* 0x000fe40000000067 */
[----:B------:R-:W-:Y:S02]  /*1e660*/  PRMT R208, R97, 0x3340, R208 ;  /* 0x0000334061d07816 */ /* 0x000fe400000000d0 */
[----:B------:R-:W-:Y:S02]  /*1e670*/  PRMT R210, R99, 0x3340, R210 ;  /* 0x0000334063d27816 */ /* 0x000fe400000000d2 */
[----:B------:R-:W-:Y:S02]  /*1e680*/  LOP3.LUT R97, R56, 0xffff, RZ, 0xc0, !PT ;  /* 0x0000ffff38617812 */ /* 0x000fe400078ec0ff */
[----:B------:R-:W-:Y:S02]  /*1e690*/  LOP3.LUT R99, R58, 0xffff, RZ, 0xc0, !PT ;  /* 0x0000ffff3a637812 */ /* 0x000fe400078ec0ff */
[----:B------:R-:W-:-:S02]  /*1e6a0*/  LOP3.LUT R103, R24, 0xffff, RZ, 0xc0, !PT ;  /* 0x0000ffff18677812 */ /* 0x000fc400078ec0ff */
[----:B------:R-:W-:Y:S02]  /*1e6b0*/  LOP3.LUT R26, R26, 0xffff, RZ, 0xc0, !PT ;  /* 0x0000ffff1a1a7812 */ /* 0x000fe400078ec0ff */
[----:B------:R-:W-:Y:S02]  /*1e6c0*/  LOP3.LUT R119, R85, 0xffff, RZ, 0xc0, !PT ;  /* 0x0000ffff55777812 */ /* 0x000fe400078ec0ff */
[----:B------:R-:W-:Y:S01]  /*1e6d0*/  PRMT R89, R234, 0x3340, R95 ;  /* 0x00003340ea597816 */ /* 0x000fe2000000005f */
[----:B------:R-:W-:Y:S01]  /*1e6e0*/  IMAD.IADD R39, R152, 0x1, R39 ;  /* 0x0000000198277824 */ /* 0x000fe200078e0227 */
[----:B------:R-:W-:Y:S02]  /*1e6f0*/  PRMT R117, R4, 0x3340, R117 ;  /* 0x0000334004757816 */ /* 0x000fe40000000075 */
[----:B------:R-:W-:Y:S02]  /*1e700*/  PRMT R85, R7, 0x3340, R198 ;  /* 0x0000334007557816 */ /* 0x000fe400000000c6 */
[----:B------:R-:W-:-:S02]  /*1e710*/  PRMT R95, R5, 0x3340, R204 ;  /* 0x00003340055f7816 */ /* 0x000fc400000000cc */
[----:B------:R-:W-:Y:S02]  /*1e720*/  PRMT R4, R22, 0x4210, R97 ;  /* 0x0000421016047816 */ /* 0x000fe40000000061 */
[----:B------:R-:W-:Y:S02]  /*1e730*/  PRMT R5, R20, 0x4210, R99 ;  /* 0x0000421014057816 */ /* 0x000fe40000000063 */
[----:B------:R-:W-:Y:S02]  /*1e740*/  PRMT R6, R18, 0x4210, R103 ;  /* 0x0000421012067816 */ /* 0x000fe40000000067 */
[----:B------:R-:W-:Y:S01]  /*1e750*/  PRMT R7, R33, 0x4210, R26 ;  /* 0x0000421021077816 */ /* 0x000fe2000000001a */
[----:B------:R-:W-:Y:S01]  /*1e760*/  BAR.SYNC.DEFER_BLOCKING 0x0 ;  /* 0x0000000000007b1d */ /* 0x000fe20000010000 */
[----:B------:R-:W-:-:S04]  /*1e770*/  SHF.R.U32.HI R128, RZ, 0x8, R128 ;  /* 0x00000008ff807819 */ /* 0x000fc80000011680 */
[----:B------:R-:W-:Y:S02]  /*1e780*/  LOP3.LUT R128, R128, 0xffff, RZ, 0xc0, !PT ;  /* 0x0000ffff80807812 */ /* 0x000fe400078ec0ff */
[----:B------:R-:W-:Y:S02]  /*1e790*/  SHF.R.U32.HI R83, RZ, 0x8, R83 ;  /* 0x00000008ff537819 */ /* 0x000fe40000011653 */
[----:B------:R-:W-:Y:S02]  /*1e7a0*/  PRMT R128, R128, 0x3340, R1 ;  /* 0x0000334080807816 */ /* 0x000fe40000000001 */
[----:B------:R-:W-:Y:S02]  /*1e7b0*/  SHF.R.U32.HI R202, RZ, 0x8, R202 ;  /* 0x00000008ffca7819 */ /* 0x000fe400000116ca */
[----:B------:R-:W-:Y:S01]  /*1e7c0*/  SHF.R.U32.HI R138, RZ, 0x8, R138 ;  /* 0x00000008ff8a7819 */ /* 0x000fe2000001168a */
[----:B------:R0:W-:Y:S01]  /*1e7d0*/  STSM.16.M88.4 [R39], R4 ;  /* 0x0000000427007844 */ /* 0x0001e20000000200 */
[----:B------:R-:W-:-:S02]  /*1e7e0*/  SHF.R.U32.HI R16, RZ, 0x8, R16 ;  /* 0x00000008ff107819 */ /* 0x000fc40000011610 */
[----:B------:R-:W-:Y:S02]  /*1e7f0*/  SHF.R.U32.HI R107, RZ, 0x8, R107 ;  /* 0x00000008ff6b7819 */ /* 0x000fe4000001166b */
[----:B------:R-:W-:Y:S02]  /*1e800*/  SHF.R.U32.HI R122, RZ, 0x8, R122 ;  /* 0x00000008ff7a7819 */ /* 0x000fe4000001167a */
[----:B------:R-:W-:Y:S02]  /*1e810*/  SHF.R.U32.HI R150, RZ, 0x8, R150 ;  /* 0x00000008ff967819 */ /* 0x000fe40000011696 */
[----:B------:R-:W-:Y:S02]  /*1e820*/  LOP3.LUT R202, R202, 0xffff, RZ, 0xc0, !PT ;  /* 0x0000ffffcaca7812 */ /* 0x000fe400078ec0ff */
[----:B------:R-:W-:Y:S02]  /*1e830*/  LOP3.LUT R83, R83, 0xffff, RZ, 0xc0, !PT ;  /* 0x0000ffff53537812 */ /* 0x000fe400078ec0ff */
[----:B------:R-:W-:-:S02]  /*1e840*/  LOP3.LUT R138, R138, 0xffff, RZ, 0xc0, !PT ;  /* 0x0000ffff8a8a7812 */ /* 0x000fc400078ec0ff */
[----:B------:R-:W-:Y:S02]  /*1e850*/  LOP3.LUT R107, R107, 0xffff, RZ, 0xc0, !PT ;  /* 0x0000ffff6b6b7812 */ /* 0x000fe400078ec0ff */
[----:B------:R-:W-:Y:S02]  /*1e860*/  LOP3.LUT R16, R16, 0xffff, RZ, 0xc0, !PT ;  /* 0x0000ffff10107812 */ /* 0x000fe400078ec0ff */
[----:B------:R-:W-:Y:S02]  /*1e870*/  PRMT R128, R55, 0x5410, R128 ;  /* 0x0000541037807816 */ /* 0x000fe40000000080 */
[----:B------:R-:W-:Y:S02]  /*1e880*/  LOP3.LUT R122, R122, 0xffff, RZ, 0xc0, !PT ;  /* 0x0000ffff7a7a7812 */ /* 0x000fe400078ec0ff */
[----:B------:R-:W-:Y:S02]  /*1e890*/  LOP3.LUT R150, R150, 0xffff, RZ, 0xc0, !PT ;  /* 0x0000ffff96967812 */ /* 0x000fe400078ec0ff */
[----:B------:R-:W-:-:S02]  /*1e8a0*/  LOP3.LUT R55, R17, 0x7f, RZ, 0xc0, !PT ;  /* 0x0000007f11377812 */ /* 0x000fc400078ec0ff */
[----:B------:R-:W-:Y:S02]  /*1e8b0*/  PRMT R83, R83, 0x3340, R202 ;  /* 0x0000334053537816 */ /* 0x000fe400000000ca */
[----:B------:R-:W-:Y:S02]  /*1e8c0*/  PRMT R138, R138, 0x3340, R1 ;  /* 0x000033408a8a7816 */ /* 0x000fe40000000001 */
[----:B------:R-:W-:Y:S02]  /*1e8d0*/  PRMT R16, R16, 0x3340, R107 ;  /* 0x0000334010107816 */ /* 0x000fe4000000006b */
[--C-:B------:R-:W-:Y:S02]  /*1e8e0*/  PRMT R122, R122, 0x3340, R1.reuse ;  /* 0x000033407a7a7816 */ /* 0x100fe40000000001 */
[----:B------:R-:W-:Y:S02]  /*1e8f0*/  PRMT R133, R150, 0x3340, R1 ;  /* 0x0000334096857816 */ /* 0x000fe40000000001 */
[----:B------:R-:W-:-:S02]  /*1e900*/  LEA R55, R55, UR58, 0x4 ;  /* 0x0000003a37377c11 */ /* 0x000fc4000f8e20ff */
[----:B------:R-:W-:Y:S02]  /*1e910*/  PRMT R138, R83, 0x5410, R138 ;  /* 0x00005410538a7816 */ /* 0x000fe4000000008a */
[----:B------:R-:W-:Y:S02]  /*1e920*/  PRMT R122, R19, 0x5410, R122 ;  /* 0x00005410137a7816 */ /* 0x000fe4000000007a */
[----:B------:R-:W-:Y:S01]  /*1e930*/  PRMT R83, R16, 0x5410, R133 ;  /* 0x0000541010537816 */ /* 0x000fe20000000085 */
[----:B------:R-:W-:Y:S01]  /*1e940*/  BAR.SYNC.DEFER_BLOCKING 0x0 ;  /* 0x0000000000007b1d */ /* 0x000fe20000010000 */
[----:B------:R-:W-:Y:S02]  /*1e950*/  SHF.R.U32.HI R21, RZ, 0x8, R21 ;  /* 0x00000008ff157819 */ /* 0x000fe40000011615 */
[----:B------:R-:W-:Y:S02]  /*1e960*/  SHF.R.U32.HI R120, RZ, 0x8, R120 ;  /* 0x00000008ff787819 */ /* 0x000fe40000011678 */
[----:B------:R-:W-:-:S02]  /*1e970*/  SHF.R.U32.HI R216, RZ, 0x8, R216 ;  /* 0x00000008ffd87819 */ /* 0x000fc400000116d8 */
[----:B------:R-:W-:Y:S02]  /*1e980*/  SHF.R.U32.HI R23, RZ, 0x8, R23 ;  /* 0x00000008ff177819 */ /* 0x000fe40000011617 */
[----:B------:R-:W-:Y:S02]  /*1e990*/  SHF.R.U32.HI R88, RZ, 0x8, R88 ;  /* 0x00000008ff587819 */ /* 0x000fe40000011658 */
[----:B------:R-:W-:Y:S02]  /*1e9a0*/  SHF.R.U32.HI R90, RZ, 0x8, R90 ;  /* 0x00000008ff5a7819 */ /* 0x000fe4000001165a */
[----:B------:R-:W-:Y:S02]  /*1e9b0*/  LOP3.LUT R21, R21, 0xffff, RZ, 0xc0, !PT ;  /* 0x0000ffff15157812 */ /* 0x000fe400078ec0ff */
[----:B------:R-:W-:Y:S01]  /*1e9c0*/  LOP3.LUT R120, R120, 0xffff, RZ, 0xc0, !PT ;  /* 0x0000ffff78787812 */ /* 0x000fe200078ec0ff */
[----:B------:R-:W1:Y:S01]  /*1e9d0*/  LDS.128 R16, [R55] ;  /* 0x0000000037107984 */ /* 0x000e620000000c00 */
[----:B------:R-:W-:-:S02]  /*1e9e0*/  LOP3.LUT R23, R23, 0xffff, RZ, 0xc0, !PT ;  /* 0x0000ffff17177812 */ /* 0x000fc400078ec0ff */
[----:B------:R-:W-:Y:S02]  /*1e9f0*/  LOP3.LUT R216, R216, 0xffff, RZ, 0xc0, !PT ;  /* 0x0000ffffd8d87812 */ /* 0x000fe400078ec0ff */
[----:B------:R-:W-:Y:S02]  /*1ea00*/  LOP3.LUT R88, R88, 0xffff, RZ, 0xc0, !PT ;  /* 0x0000ffff58587812 */ /* 0x000fe400078ec0ff */
[----:B------:R-:W-:Y:S02]  /*1ea10*/  LOP3.LUT R90, R90, 0xffff, RZ, 0xc0, !PT ;  /* 0x0000ffff5a5a7812 */ /* 0x000fe400078ec0ff */
[----:B------:R-:W-:Y:S02]  /*1ea20*/  PRMT R21, R154, 0x3340, R21 ;  /* 0x000033409a157816 */ /* 0x000fe40000000015 */
[----:B------:R-:W-:Y:S02]  /*1ea30*/  PRMT R120, R120, 0x3340, R1 ;  /* 0x0000334078787816 */ /* 0x000fe40000000001 */
[----:B------:R-:W-:-:S02]  /*1ea40*/  PRMT R23, R216, 0x3340, R23 ;  /* 0x00003340d8177816 */ /* 0x000fc40000000017 */
[--C-:B------:R-:W-:Y:S02]  /*1ea50*/  PRMT R88, R88, 0x3340, R1.reuse ;  /* 0x0000334058587816 */ /* 0x100fe40000000001 */
[----:B------:R-:W-:Y:S02]  /*1ea60*/  PRMT R90, R90, 0x3340, R1 ;  /* 0x000033405a5a7816 */ /* 0x000fe40000000001 */
[----:B------:R-:W-:Y:S02]  /*1ea70*/  PRMT R120, R21, 0x5410, R120 ;  /* 0x0000541015787816 */ /* 0x000fe40000000078 */
[----:B------:R-:W-:Y:S01]  /*1ea80*/  PRMT R88, R23, 0x5410, R88 ;  /* 0x0000541017587816 */ /* 0x000fe20000000058 */
[----:B------:R-:W-:Y:S01]  /*1ea90*/  BAR.SYNC.DEFER_BLOCKING 0x0 ;  /* 0x0000000000007b1d */ /* 0x000fe20000010000 */
[----:B------:R-:W-:Y:S02]  /*1eaa0*/  PRMT R29, R29, 0x5410, R90 ;  /* 0x000054101d1d7816 */ /* 0x000fe4000000005a */
[----:B0-----:R-:W-:-:S02]  /*1eab0*/  PRMT R4, R120, 0x5210, R97 ;  /* 0x0000521078047816 */ /* 0x001fc40000000061 */
[----:B------:R-:W-:Y:S02]  /*1eac0*/  PRMT R5, R122, 0x5210, R99 ;  /* 0x000052107a057816 */ /* 0x000fe40000000063 */
[----:B------:R-:W-:Y:S02]  /*1ead0*/  PRMT R6, R88, 0x5210, R103 ;  /* 0x0000521058067816 */ /* 0x000fe40000000067 */
[----:B------:R-:W-:-:S05]  /*1eae0*/  PRMT R7, R29, 0x5210, R26 ;  /* 0x000052101d077816 */ /* 0x000fca000000001a */
[----:B------:R-:W-:Y:S01]  /*1eaf0*/  STSM.16.M88.4 [R39], R4 ;  /* 0x0000000427007844 */ /* 0x000fe20000000200 */
[----:B------:R-:W-:Y:S01]  /*1eb00*/  BAR.SYNC.DEFER_BLOCKING 0x0 ;  /* 0x0000000000007b1d */ /* 0x000fe20000010000 */
[----:B------:R-:W-:Y:S02]  /*1eb10*/  SHF.R.U32.HI R124, RZ, 0x8, R124 ;  /* 0x00000008ff7c7819 */ /* 0x000fe4000001167c */
[----:B------:R-:W-:Y:S02]  /*1eb20*/  SHF.R.U32.HI R27, RZ, 0x8, R27 ;  /* 0x00000008ff1b7819 */ /* 0x000fe4000001161b */
[----:B------:R-:W-:Y:S02]  /*1eb30*/  SHF.R.U32.HI R190, RZ, 0x8, R190 ;  /* 0x00000008ffbe7819 */ /* 0x000fe400000116be */
[----:B------:R-:W-:Y:S02]  /*1eb40*/  SHF.R.U32.HI R126, RZ, 0x8, R126 ;  /* 0x00000008ff7e7819 */ /* 0x000fe4000001167e */
[----:B------:R-:W-:-:S02]  /*1eb50*/  LOP3.LUT R124, R124, 0xffff, RZ, 0xc0, !PT ;  /* 0x0000ffff7c7c7812 */ /* 0x000fc400078ec0ff */
[----:B------:R-:W-:Y:S02]  /*1eb60*/  LOP3.LUT R190, R190, 0xffff, RZ, 0xc0, !PT ;  /* 0x0000ffffbebe7812 */ /* 0x000fe400078ec0ff */
[----:B------:R-:W-:Y:S01]  /*1eb70*/  LOP3.LUT R27, R27, 0xffff, RZ, 0xc0, !PT ;  /* 0x0000ffff1b1b7812 */ /* 0x000fe200078ec0ff */
[----:B------:R-:W0:Y:S01]  /*1eb80*/  LDS.128 R20, [R55] ;  /* 0x0000000037147984 */ /* 0x000e220000000c00 */
[----:B------:R-:W-:Y:S02]  /*1eb90*/  LOP3.LUT R126, R126, 0xffff, RZ, 0xc0, !PT ;  /* 0x0000ffff7e7e7812 */ /* 0x000fe400078ec0ff */
[--C-:B------:R-:W-:Y:S02]  /*1eba0*/  PRMT R124, R124, 0x3340, R1.reuse ;  /* 0x000033407c7c7816 */ /* 0x100fe40000000001 */
[----:B------:R-:W-:Y:S02]  /*1ebb0*/  PRMT R27, R27, 0x3340, R190 ;  /* 0x000033401b1b7816 */ /* 0x000fe400000000be */
[----:B------:R-:W-:-:S02]  /*1ebc0*/  PRMT R126, R126, 0x3340, R1 ;  /* 0x000033407e7e7816 */ /* 0x000fc40000000001 */
        /* <DEDUP_REMOVED lines=8> */
[----:B------:R-:W-:Y:S02]  /*1ec50*/  PRMT R26, R47, 0x4210, R56 ;  /* 0x000042102f1a7816 */ /* 0x000fe40000000038 */
[----:B------:R-:W-:Y:S01]  /*1ec60*/  PRMT R27, R45, 0x4210, R58 ;  /* 0x000042102d1b7816 */ /* 0x000fe2000000003a */
[----:B------:R-:W-:Y:S06]  /*1ec70*/  BAR.SYNC.DEFER_BLOCKING 0x0 ;  /* 0x0000000000007b1d */ /* 0x000fec0000010000 */
[----:B------:R-:W-:Y:S02]  /*1ec80*/  STSM.16.M88.4 [R39], R24 ;  /* 0x0000001827007844 */ /* 0x000fe40000000200 */
[----:B------:R-:W-:Y:S01]  /*1ec90*/  BAR.SYNC.DEFER_BLOCKING 0x0 ;  /* 0x0000000000007b1d */ /* 0x000fe20000010000 */
[----:B------:R-:W-:-:S02]  /*1eca0*/  SHF.R.U32.HI R220, RZ, 0x8, R220 ;  /* 0x00000008ffdc7819 */ /* 0x000fc400000116dc */
[----:B------:R-:W-:Y:S02]  /*1ecb0*/  SHF.R.U32.HI R49, RZ, 0x8, R49 ;  /* 0x00000008ff317819 */ /* 0x000fe40000011631 */
[----:B------:R-:W-:Y:S02]  /*1ecc0*/  SHF.R.U32.HI R92, RZ, 0x8, R92 ;  /* 0x00000008ff5c7819 */ /* 0x000fe4000001165c */
[----:B------:R-:W-:Y:S02]  /*1ecd0*/  SHF.R.U32.HI R94, RZ, 0x8, R94 ;  /* 0x00000008ff5e7819 */ /* 0x000fe4000001165e */
[----:B------:R-:W-:Y:S02]  /*1ece0*/  LOP3.LUT R49, R49, 0xffff, RZ, 0xc0, !PT ;  /* 0x0000ffff31317812 */ /* 0x000fe400078ec0ff */
[----:B------:R-:W-:Y:S02]  /*1ecf0*/  LOP3.LUT R220, R220, 0xffff, RZ, 0xc0, !PT ;  /* 0x0000ffffdcdc7812 */ /* 0x000fe400078ec0ff */
[----:B------:R-:W-:-:S02]  /*1ed00*/  LOP3.LUT R92, R92, 0xffff, RZ, 0xc0, !PT ;  /* 0x0000ffff5c5c7812 */ /* 0x000fc400078ec0ff */
[----:B------:R-:W-:Y:S01]  /*1ed10*/  LOP3.LUT R94, R94, 0xffff, RZ, 0xc0, !PT ;  /* 0x0000ffff5e5e7812 */ /* 0x000fe200078ec0ff */
[----:B------:R-:W3:Y:S01]  /*1ed20*/  LDS.128 R4, [R55] ;  /* 0x0000000037047984 */ /* 0x000ee20000000c00 */
[----:B------:R-:W-:Y:S02]  /*1ed30*/  PRMT R49, R220, 0x3340, R49 ;  /* 0x00003340dc317816 */ /* 0x000fe40000000031 */
[--C-:B------:R-:W-:Y:S02]  /*1ed40*/  PRMT R92, R92, 0x3340, R1.reuse ;  /* 0x000033405c5c7816 */ /* 0x100fe40000000001 */
[----:B------:R-:W-:Y:S02]  /*1ed50*/  PRMT R94, R94, 0x3340, R1 ;  /* 0x000033405e5e7816 */ /* 0x000fe40000000001 */
        /* <DEDUP_REMOVED lines=13> */
[----:B------:R-:W-:Y:S02]  /*1ee30*/  SHF.R.U32.HI R91, RZ, 0x8, R91 ;  /* 0x00000008ff5b7819 */ /* 0x000fe4000001165b */
[----:B------:R-:W-:Y:S02]  /*1ee40*/  SHF.R.U32.HI R206, RZ, 0x8, R206 ;  /* 0x00000008ffce7819 */ /* 0x000fe400000116ce */
[----:B------:R-:W-:-:S02]  /*1ee50*/  SHF.R.U32.HI R142, RZ, 0x8, R142 ;  /* 0x00000008ff8e7819 */ /* 0x000fc4000001168e */
[----:B------:R-:W-:Y:S02]  /*1ee60*/  LOP3.LUT R113, R113, 0xffff, RZ, 0xc0, !PT ;  /* 0x0000ffff71717812 */ /* 0x000fe400078ec0ff */
[----:B------:R-:W-:Y:S01]  /*1ee70*/  LOP3.LUT R244, R244, 0xffff, RZ, 0xc0, !PT ;  /* 0x0000fffff4f47812 */ /* 0x000fe200078ec0ff */
[----:B------:R-:W4:Y:S01]  /*1ee80*/  LDS.128 R24, [R55] ;  /* 0x0000000037187984 */ /* 0x000f220000000c00 */
[----:B------:R-:W-:Y:S02]  /*1ee90*/  LOP3.LUT R116, R116, 0xffff, RZ, 0xc0, !PT ;  /* 0x0000ffff74747812 */ /* 0x000fe400078ec0ff */
[----:B------:R-:W-:Y:S02]  /*1eea0*/  SHF.R.U32.HI R242, RZ, 0x8, R242 ;  /* 0x00000008fff27819 */ /* 0x000fe400000116f2 */
[----:B------:R-:W-:Y:S02]  /*1eeb0*/  SHF.R.U32.HI R111, RZ, 0x8, R111 ;  /* 0x00000008ff6f7819 */ /* 0x000fe4000001166f */
        /* <DEDUP_REMOVED lines=8> */
[--C-:B------:R-:W-:Y:S02]  /*1ef40*/  PRMT R106, R106, 0x3340, R1.reuse ;  /* 0x000033406a6a7816 */ /* 0x100fe40000000001 */
[----:B------:R-:W-:Y:S02]  /*1ef50*/  PRMT R91, R91, 0x3340, R206 ;  /* 0x000033405b5b7816 */ /* 0x000fe400000000ce */
[----:B------:R-:W-:Y:S02]  /*1ef60*/  PRMT R142, R142, 0x3340, R1 ;  /* 0x000033408e8e7816 */ /* 0x000fe40000000001 */
[----:B------:R-:W-:Y:S02]  /*1ef70*/  PRMT R244, R244, 0x5410, R33 ;  /* 0x00005410f4f47816 */ /* 0x000fe40000000021 */
[----:B------:R-:W-:-:S02]  /*1ef80*/  LOP3.LUT R33, R64, 0xffff, RZ, 0xc0, !PT ;  /* 0x0000ffff40217812 */ /* 0x000fc400078ec0ff */
[----:B------:R-:W-:Y:S02]  /*1ef90*/  LOP3.LUT R66, R66, 0xffff, RZ, 0xc0, !PT ;  /* 0x0000ffff42427812 */ /* 0x000fe400078ec0ff */
[----:B------:R-:W-:Y:S02]  /*1efa0*/  LOP3.LUT R32, R32, 0xffff, RZ, 0xc0, !PT ;  /* 0x0000ffff20207812 */ /* 0x000fe400078ec0ff */
[----:B------:R-:W-:Y:S02]  /*1efb0*/  LOP3.LUT R34, R34, 0xffff, RZ, 0xc0, !PT ;  /* 0x0000ffff22227812 */ /* 0x000fe400078ec0ff */
        /* <DEDUP_REMOVED lines=8> */
[----:B------:R-:W-:Y:S02]  /*1f040*/  SHF.R.U32.HI R43, RZ, 0x8, R43 ;  /* 0x00000008ff2b7819 */ /* 0x000fe4000001162b */
[----:B------:R-:W-:-:S02]  /*1f050*/  SHF.R.U32.HI R194, RZ, 0x8, R194 ;  /* 0x00000008ffc27819 */ /* 0x000fc400000116c2 */
[----:B------:R-:W-:-:S03]  /*1f060*/  SHF.R.U32.HI R130, RZ, 0x8, R130 ;  /* 0x00000008ff827819 */ /* 0x000fc60000011682 */
[----:B------:R-:W2:Y:S01]  /*1f070*/  LDC R53, c[0x0][0x244] ;  /* 0x00009100ff357b82 */ /* 0x000ea20000000800 */
[----:B------:R1:W-:Y:S07]  /*1f080*/  STSM.16.M88.4 [R39], R88 ;  /* 0x0000005827007844 */ /* 0x0003ee0000000200 */
[----:B------:R-:W-:Y:S01]  /*1f090*/  BAR.SYNC.DEFER_BLOCKING 0x0 ;  /* 0x0000000000007b1d */ /* 0x000fe20000010000 */
        /* <DEDUP_REMOVED lines=8> */
[----:B------:R-:W-:Y:S01]  /*1f120*/  LOP3.LUT R130, R130, 0xffff, RZ, 0xc0, !PT ;  /* 0x0000ffff82827812 */ /* 0x000fe200078ec0ff */
[----:B------:R-:W4:Y:S01]  /*1f130*/  LDS.128 R28, [R55] ;  /* 0x00000000371c7984 */ /* 0x000f220000000c00 */
[----:B------:R-:W-:Y:S02]  /*1f140*/  SHF.R.U32.HI R105, RZ, 0x8, R105 ;  /* 0x00000008ff697819 */ /* 0x000fe40000011669 */
[----:B------:R-:W-:Y:S02]  /*1f150*/  SHF.R.U32.HI R212, RZ, 0x8, R212 ;  /* 0x00000008ffd47819 */ /* 0x000fe400000116d4 */
[----:B------:R-:W-:Y:S02]  /*1f160*/  LOP3.LUT R65, R65, 0xffff, RZ, 0xc0, !PT ;  /* 0x0000ffff41417812 */ /* 0x000fe400078ec0ff */
        /* <DEDUP_REMOVED lines=9> */
[----:B------:R-:W-:Y:S02]  /*1f200*/  PRMT R65, R224, 0x3340, R65 ;  /* 0x00003340e0417816 */ /* 0x000fe40000000041 */
        /* <DEDUP_REMOVED lines=10> */
[----:B------:R-:W-:Y:S01]  /*1f2b0*/  PRMT R67, R67, 0x5210, R34 ;  /* 0x0000521043437816 */ /* 0x000fe20000000022 */
[----:B------:R-:W-:Y:S01]  /*1f2c0*/  BAR.SYNC.DEFER_BLOCKING 0x0 ;  /* 0x0000000000007b1d */ /* 0x000fe20000010000 */
[----:B------:R-:W-:-:S05]  /*1f2d0*/  LOP3.LUT R68, R68, 0xffff, RZ, 0xc0, !PT ;  /* 0x0000ffff44447812 */ /* 0x000fca00078ec0ff */
[----:B------:R0:W-:Y:S01]  /*1f2e0*/  STSM.16.M88.4 [R39], R64 ;  /* 0x0000004027007844 */ /* 0x0001e20000000200 */
[----:B------:R-:W-:Y:S01]  /*1f2f0*/  PRMT R92, R35, 0x4210, R68 ;  /* 0x00004210235c7816 */ /* 0x000fe20000000044 */
[----:B------:R-:W-:Y:S01]  /*1f300*/  BAR.SYNC.DEFER_BLOCKING 0x0 ;  /* 0x0000000000007b1d */ /* 0x000fe20000010000 */
[----:B------:R-:W-:Y:S02]  /*1f310*/  SHF.R.U32.HI R232, RZ, 0x8, R232 ;  /* 0x00000008ffe87819 */ /* 0x000fe400000116e8 */
[----:B------:R-:W-:Y:S02]  /*1f320*/  SHF.R.U32.HI R93, RZ, 0x8, R93 ;  /* 0x00000008ff5d7819 */ /* 0x000fe4000001165d */
[----:B------:R-:W-:Y:S02]  /*1f330*/  SHF.R.U32.HI R104, RZ, 0x8, R104 ;  /* 0x00000008ff687819 */ /* 0x000fe40000011668 */
[----:B------:R-:W-:Y:S02]  /*1f340*/  SHF.R.U32.HI R140, RZ, 0x8, R140 ;  /* 0x00000008ff8c7819 */ /* 0x000fe4000001168c */
[----:B------:R-:W-:-:S02]  /*1f350*/  SHF.R.U32.HI R240, RZ, 0x8, R240 ;  /* 0x00000008fff07819 */ /* 0x000fc400000116f0 */
[----:B------:R-:W-:Y:S02]  /*1f360*/  SHF.R.U32.HI R109, RZ, 0x8, R109 ;  /* 0x00000008ff6d7819 */ /* 0x000fe4000001166d */
[----:B------:R-:W-:Y:S01]  /*1f370*/  LOP3.LUT R93, R93, 0xffff, RZ, 0xc0, !PT ;  /* 0x0000ffff5d5d7812 */ /* 0x000fe200078ec0ff */
[----:B------:R-:W4:Y:S01]  /*1f380*/  LDS.128 R32, [R55] ;  /* 0x0000000037207984 */ /* 0x000f220000000c00 */
[----:B------:R-:W-:Y:S02]  /*1f390*/  LOP3.LUT R232, R232, 0xffff, RZ, 0xc0, !PT ;  /* 0x0000ffffe8e87812 */ /* 0x000fe400078ec0ff */
[----:B------:R-:W-:Y:S02]  /*1f3a0*/  LOP3.LUT R104, R104, 0xffff, RZ, 0xc0, !PT ;  /* 0x0000ffff68687812 */ /* 0x000fe400078ec0ff */
[----:B------:R-:W-:Y:S02]  /*1f3b0*/  LOP3.LUT R140, R140, 0xffff, RZ, 0xc0, !PT ;  /* 0x0000ffff8c8c7812 */ /* 0x000fe400078ec0ff */
[----:B------:R-:W-:-:S02]  /*1f3c0*/  LOP3.LUT R109, R109, 0xffff, RZ, 0xc0, !PT ;  /* 0x0000ffff6d6d7812 */ /* 0x000fc400078ec0ff */
[----:B------:R-:W-:Y:S02]  /*1f3d0*/  LOP3.LUT R240, R240, 0xffff, RZ, 0xc0, !PT ;  /* 0x0000fffff0f07812 */ /* 0x000fe400078ec0ff */
[----:B------:R-:W-:Y:S02]  /*1f3e0*/  PRMT R93, R232, 0x3340, R93 ;  /* 0x00003340e85d7816 */ /* 0x000fe4000000005d */
[--C-:B------:R-:W-:Y:S02]  /*1f3f0*/  PRMT R104, R104, 0x3340, R1.reuse ;  /* 0x0000334068687816 */ /* 0x100fe40000000001 */
[----:B------:R-:W-:Y:S02]  /*1f400*/  PRMT R140, R140, 0x3340, R1 ;  /* 0x000033408c8c7816 */ /* 0x000fe40000000001 */
[----:B------:R-:W-:Y:S02]  /*1f410*/  LOP3.LUT R70, R70, 0xffff, RZ, 0xc0, !PT ;  /* 0x0000ffff46467812 */ /* 0x000fe400078ec0ff */
[----:B------:R-:W-:-:S02]  /*1f420*/  LOP3.LUT R36, R36, 0xffff, RZ, 0xc0, !PT ;  /* 0x0000ffff24247812 */ /* 0x000fc400078ec0ff */
[----:B------:R-:W-:Y:S02]  /*1f430*/  LOP3.LUT R38, R38, 0xffff, RZ, 0xc0, !PT ;  /* 0x0000ffff26267812 */ /* 0x000fe400078ec0ff */
[----:B------:R-:W-:Y:S02]  /*1f440*/  PRMT R240, R240, 0x3340, R109 ;  /* 0x00003340f0f07816 */ /* 0x000fe4000000006d */
[----:B------:R-:W-:Y:S02]  /*1f450*/  PRMT R109, R93, 0x5410, R104 ;  /* 0x000054105d6d7816 */ /* 0x000fe40000000068 */
[----:B------:R-:W-:Y:S02]  /*1f460*/  PRMT R113, R95, 0x5410, R140 ;  /* 0x000054105f717816 */ /* 0x000fe4000000008c */
[----:B------:R-:W-:Y:S02]  /*1f470*/  PRMT R93, R37, 0x4210, R70 ;  /* 0x00004210255d7816 */ /* 0x000fe40000000046 */
[----:B------:R-:W-:-:S02]  /*1f480*/  PRMT R94, R59, 0x4210, R36 ;  /* 0x000042103b5e7816 */ /* 0x000fc40000000024 */
[----:B------:R-:W-:Y:S01]  /*1f490*/  PRMT R95, R57, 0x4210, R38 ;  /* 0x00004210395f7816 */ /* 0x000fe20000000026 */
[----:B------:R-:W-:Y:S06]  /*1f4a0*/  BAR.SYNC.DEFER_BLOCKING 0x0 ;  /* 0x0000000000007b1d */ /* 0x000fec0000010000 */
[----:B------:R3:W-:Y:S01]  /*1f4b0*/  STSM.16.M88.4 [R39], R92 ;  /* 0x0000005c27007844 */ /* 0x0007e20000000200 */
[----:B------:R-:W-:Y:S02]  /*1f4c0*/  LOP3.LUT R0, R40, 0xffff, RZ, 0xc0, !PT ;  /* 0x0000ffff28007812 */ /* 0x000fe400078ec0ff */
[----:B------:R-:W-:Y:S01]  /*1f4d0*/  LOP3.LUT R2, R42, 0xffff, RZ, 0xc0, !PT ;  /* 0x0000ffff2a027812 */ /* 0x000fe200078ec0ff */
[----:B------:R-:W-:Y:S01]  /*1f4e0*/  BAR.SYNC.DEFER_BLOCKING 0x0 ;  /* 0x0000000000007b1d */ /* 0x000fe20000010000 */
        /* <DEDUP_REMOVED lines=9> */
[----:B------:R-:W-:Y:S02]  /*1f580*/  LOP3.LUT R100, R100, 0xffff, RZ, 0xc0, !PT ;  /* 0x0000ffff64647812 */ /* 0x000fe400078ec0ff */
[----:B------:R-:W-:Y:S02]  /*1f590*/  LOP3.LUT R102, R102, 0xffff, RZ, 0xc0, !PT ;  /* 0x0000ffff66667812 */ /* 0x000fe400078ec0ff */
[--C-:B------:R-:W-:Y:S02]  /*1f5a0*/  PRMT R132, R132, 0x3340, R1.reuse ;  /* 0x0000334084847816 */ /* 0x100fe40000000001 */
[----:B------:R-:W-:Y:S02]  /*1f5b0*/  PRMT R134, R134, 0x3340, R1 ;  /* 0x0000334086867816 */ /* 0x000fe40000000001 */
[----:B------:R-:W-:-:S02]  /*1f5c0*/  PRMT R119, R228, 0x3340, R119 ;  /* 0x00003340e4777816 */ /* 0x000fc40000000077 */
[--C-:B------:R-:W-:Y:S02]  /*1f5d0*/  PRMT R100, R100, 0x3340, R1.reuse ;  /* 0x0000334064647816 */ /* 0x100fe40000000001 */
[----:B------:R-:W-:Y:S02]  /*1f5e0*/  PRMT R102, R102, 0x3340, R1 ;  /* 0x0000334066667816 */ /* 0x000fe40000000001 */
[----:B------:R-:W-:Y:S02]  /*1f5f0*/  PRMT R117, R117, 0x5410, R132 ;  /* 0x0000541075757816 */ /* 0x000fe40000000084 */
[----:B------:R-:W-:Y:S02]  /*1f600*/  PRMT R85, R85, 0x5410, R134 ;  /* 0x0000541055557816 */ /* 0x000fe40000000086 */
[----:B------:R-:W-:Y:S02]  /*1f610*/  PRMT R119, R119, 0x5410, R100 ;  /* 0x0000541077777816 */ /* 0x000fe40000000064 */
[----:B------:R-:W-:-:S02]  /*1f620*/  PRMT R107, R81, 0x5410, R102 ;  /* 0x00005410516b7816 */ /* 0x000fc40000000066 */
[----:B-1----:R-:W-:Y:S02]  /*1f630*/  PRMT R88, R117, 0x5210, R68 ;  /* 0x0000521075587816 */ /* 0x002fe40000000044 */
[----:B------:R-:W-:Y:S02]  /*1f640*/  PRMT R89, R85, 0x5210, R70 ;  /* 0x0000521055597816 */ /* 0x000fe40000000046 */
[----:B------:R-:W-:Y:S02]  /*1f650*/  PRMT R90, R119, 0x5210, R36 ;  /* 0x00005210775a7816 */ /* 0x000fe40000000024 */
[----:B------:R-:W-:Y:S01]  /*1f660*/  PRMT R91, R107, 0x5210, R38 ;  /* 0x000052106b5b7816 */ /* 0x000fe20000000026 */
[----:B------:R-:W-:Y:S06]  /*1f670*/  BAR.SYNC.DEFER_BLOCKING 0x0 ;  /* 0x0000000000007b1d */ /* 0x000fec0000010000 */
[----:B------:R1:W-:Y:S02]  /*1f680*/  STSM.16.M88.4 [R39], R88 ;  /* 0x0000005827007844 */ /* 0x0003e40000000200 */
[----:B------:R-:W-:Y:S01]  /*1f690*/  BAR.SYNC.DEFER_BLOCKING 0x0 ;  /* 0x0000000000007b1d */ /* 0x000fe20000010000 */
[----:B------:R-:W-:-:S02]  /*1f6a0*/  LOP3.LUT R72, R72, 0xffff, RZ, 0xc0, !PT ;  /* 0x0000ffff48487812 */ /* 0x000fc400078ec0ff */
[----:B------:R-:W-:-:S03]  /*1f6b0*/  LOP3.LUT R3, R74, 0xffff, RZ, 0xc0, !PT ;  /* 0x0000ffff4a037812 */ /* 0x000fc600078ec0ff */
[----:B------:R-:W4:Y:S01]  /*1f6c0*/  LDS.128 R56, [R55] ;  /* 0x0000000037387984 */ /* 0x000f220000000c00 */
[----:B0-----:R-:W-:Y:S02]  /*1f6d0*/  PRMT R64, R9, 0x4210, R72 ;  /* 0x0000421009407816 */ /* 0x001fe40000000048 */
[----:B------:R-:W-:Y:S02]  /*1f6e0*/  PRMT R65, R10, 0x4210, R3 ;  /* 0x000042100a417816 */ /* 0x000fe40000000003 */
[----:B------:R-:W-:Y:S02]  /*1f6f0*/  PRMT R66, R61, 0x4210, R0 ;  /* 0x000042103d427816 */ /* 0x000fe40000000000 */
[----:B------:R-:W-:Y:S01]  /*1f700*/  PRMT R67, R63, 0x4210, R2 ;  /* 0x000042103f437816 */ /* 0x000fe20000000002 */
[----:B------:R-:W-:Y:S01]  /*1f710*/  BAR.SYNC.DEFER_BLOCKING 0x0 ;  /* 0x0000000000007b1d */ /* 0x000fe20000010000 */
[----:B---3--:R-:W-:-:S05]  /*1f720*/  PRMT R94, R109, 0x5210, R0 ;  /* 0x000052106d5e7816 */ /* 0x008fca0000000000 */
[----:B------:R-:W-:Y:S02]  /*1f730*/  STSM.16.M88.4 [R39], R64 ;  /* 0x0000004027007844 */ /* 0x000fe40000000200 */
[----:B------:R-:W-:Y:S01]  /*1f740*/  BAR.SYNC.DEFER_BLOCKING 0x0 ;  /* 0x0000000000007b1d */ /* 0x000fe20000010000 */
[----:B------:R-:W-:Y:S02]  /*1f750*/  PRMT R95, R111, 0x5210, R2 ;  /* 0x000052106f5f7816 */ /* 0x000fe40000000002 */
[----:B------:R-:W-:Y:S02]  /*1f760*/  LOP3.LUT R0, R44, 0xffff, RZ, 0xc0, !PT ;  /* 0x0000ffff2c007812 */ /* 0x000fe400078ec0ff */
[----:B------:R-:W-:Y:S02]  /*1f770*/  LOP3.LUT R2, R46, 0xffff, RZ, 0xc0, !PT ;  /* 0x0000ffff2e027812 */ /* 0x000fe400078ec0ff */
[----:B------:R-:W-:-:S04]  /*1f780*/  SHF.R.U32.HI R136, RZ, 0x8, R136 ;  /* 0x00000008ff887819 */ /* 0x000fc80000011688 */
[----:B------:R-:W-:Y:S01]  /*1f790*/  LOP3.LUT R136, R136, 0xffff, RZ, 0xc0, !PT ;  /* 0x0000ffff88887812 */ /* 0x000fe200078ec0ff */
[----:B------:R-:W0:Y:S03]  /*1f7a0*/  LDS.128 R44, [R55] ;  /* 0x00000000372c7984 */ /* 0x000e260000000c00 */
[----:B------:R-:W-:-:S04]  /*1f7b0*/  PRMT R136, R136, 0x3340, R1 ;  /* 0x0000334088887816 */ /* 0x000fc80000000001 */
[----:B------:R-:W-:Y:S02]  /*1f7c0*/  PRMT R87, R87, 0x5410, R136 ;  /* 0x0000541057577816 */ /* 0x000fe40000000088 */
[----:B------:R-:W-:Y:S02]  /*1f7d0*/  PRMT R93, R138, 0x5210, R3 ;  /* 0x000052108a5d7816 */ /* 0x000fe40000000003 */
[----:B------:R-:W-:Y:S01]  /*1f7e0*/  PRMT R92, R87, 0x5210, R72 ;  /* 0x00005210575c7816 */ /* 0x000fe20000000048 */
[----:B------:R-:W-:Y:S06]  /*1f7f0*/  BAR.SYNC.DEFER_BLOCKING 0x0 ;  /* 0x0000000000007b1d */ /* 0x000fec0000010000 */
[----:B------:R-:W-:Y:S02]  /*1f800*/  STSM.16.M88.4 [R39], R92 ;  /* 0x0000005c27007844 */ /* 0x000fe40000000200 */
[----:B------:R-:W-:Y:S01]  /*1f810*/  BAR.SYNC.DEFER_BLOCKING 0x0 ;  /* 0x0000000000007b1d */ /* 0x000fe20000010000 */
[----:B------:R-:W-:-:S02]  /*1f820*/  LOP3.LUT R76, R76, 0xffff, RZ, 0xc0, !PT ;  /* 0x0000ffff4c4c7812 */ /* 0x000fc400078ec0ff */
[----:B------:R-:W-:-:S03]  /*1f830*/  LOP3.LUT R3, R78, 0xffff, RZ, 0xc0, !PT ;  /* 0x0000ffff4e037812 */ /* 0x000fc600078ec0ff */
[----:B------:R-:W3:Y:S01]  /*1f840*/  LDS.128 R60, [R55] ;  /* 0x00000000373c7984 */ /* 0x000ee20000000c00 */
[----:B-1----:R-:W-:Y:S02]  /*1f850*/  PRMT R88, R11, 0x4210, R76 ;  /* 0x000042100b587816 */ /* 0x002fe4000000004c */
[----:B------:R-:W-:Y:S02]  /*1f860*/  PRMT R89, R12, 0x4210, R3 ;  /* 0x000042100c597816 */ /* 0x000fe40000000003 */
[----:B------:R-:W-:Y:S02]  /*1f870*/  PRMT R90, R69, 0x4210, R0 ;  /* 0x00004210455a7816 */ /* 0x000fe40000000000 */
[----:B------:R-:W-:Y:S01]  /*1f880*/  PRMT R91, R71, 0x4210, R2 ;  /* 0x00004210475b7816 */ /* 0x000fe20000000002 */
[----:B------:R-:W-:Y:S06]  /*1f890*/  BAR.SYNC.DEFER_BLOCKING 0x0 ;  /* 0x0000000000007b1d */ /* 0x000fec0000010000 */
[----:B------:R1:W-:Y:S02]  /*1f8a0*/  STSM.16.M88.4 [R39], R88 ;  /* 0x0000005827007844 */ /* 0x0003e40000000200 */
        /* <DEDUP_REMOVED lines=22> */
[----:B------:R-:W-:-:S02]  /*1fa10*/  LOP3.LUT R80, R80, 0xffff, RZ, 0xc0, !PT ;  /* 0x0000ffff50507812 */ /* 0x000fc400078ec0ff */
[----:B------:R-:W-:Y:S02]  /*1fa20*/  LOP3.LUT R3, R82, 0xffff, RZ, 0xc0, !PT ;  /* 0x0000ffff52037812 */ /* 0x000fe400078ec0ff */
[----:B------:R-:W-:Y:S02]  /*1fa30*/  LOP3.LUT R48, R48, 0xffff, RZ, 0xc0, !PT ;  /* 0x0000ffff30307812 */ /* 0x000fe400078ec0ff */
[----:B------:R-:W-:Y:S01]  /*1fa40*/  LOP3.LUT R50, R50, 0xffff, RZ, 0xc0, !PT ;  /* 0x0000ffff32327812 */ /* 0x000fe200078ec0ff */
[----:B------:R-:W3:Y:S01]  /*1fa50*/  LDS.128 R68, [R55] ;  /* 0x0000000037447984 */ /* 0x000ee20000000c00 */
[----:B-1----:R-:W-:Y:S02]  /*1fa60*/  PRMT R88, R13, 0x4210, R80 ;  /* 0x000042100d587816 */ /* 0x002fe40000000050 */
[----:B------:R-:W-:Y:S01]  /*1fa70*/  PRMT R89, R14, 0x4210, R3 ;  /* 0x000042100e597816 */ /* 0x000fe20000000003 */
[----:B------:R-:W1:Y:S01]  /*1fa80*/  LDC R13, c[0x0][0x244] ;  /* 0x00009100ff0d7b82 */ /* 0x000e620000000800 */
[----:B------:R-:W-:-:S02]  /*1fa90*/  PRMT R90, R75, 0x4210, R48 ;  /* 0x000042104b5a7816 */ /* 0x000fc40000000030 */
[----:B------:R-:W-:-:S05]  /*1faa0*/  PRMT R91, R77, 0x4210, R50 ;  /* 0x000042104d5b7816 */ /* 0x000fca0000000032 */
[----:B------:R-:W-:Y:S01]  /*1fab0*/  BAR.SYNC.DEFER_BLOCKING 0x0 ;  /* 0x0000000000007b1d */ /* 0x000fe20000010000 */
[----:B------:R-:W-:Y:S02]  /*1fac0*/  SHF.R.U32.HI R112, RZ, 0x8, R112 ;  /* 0x00000008ff707819 */ /* 0x000fe40000011670 */
[----:B------:R-:W-:Y:S02]  /*1fad0*/  SHF.R.U32.HI R114, RZ, 0x8, R114 ;  /* 0x00000008ff727819 */ /* 0x000fe40000011672 */
[----:B------:R-:W-:Y:S02]  /*1fae0*/  LOP3.LUT R112, R112, 0xffff, RZ, 0xc0, !PT ;  /* 0x0000ffff70707812 */ /* 0x000fe400078ec0ff */
[----:B------:R-:W-:Y:S01]  /*1faf0*/  LOP3.LUT R114, R114, 0xffff, RZ, 0xc0, !PT ;  /* 0x0000ffff72727812 */ /* 0x000fe200078ec0ff */
[----:B------:R-:W-:Y:S01]  /*1fb00*/  STSM.16.M88.4 [R39], R88 ;  /* 0x0000005827007844 */ /* 0x000fe20000000200 */
[--C-:B------:R-:W-:Y:S02]  /*1fb10*/  PRMT R127, R112, 0x3340, R1.reuse ;  /* 0x00003340707f7816 */ /* 0x100fe40000000001 */
        /* <DEDUP_REMOVED lines=8> */
[----:B------:R-:W-:Y:S02]  /*1fba0*/  LOP3.LUT R144, R144, 0xffff, RZ, 0xc0, !PT ;  /* 0x0000ffff90907812 */ /* 0x000fe400078ec0ff */
[----:B------:R-:W-:Y:S02]  /*1fbb0*/  LOP3.LUT R146, R146, 0xffff, RZ, 0xc0, !PT ;  /* 0x0000ffff92927812 */ /* 0x000fe400078ec0ff */
[--C-:B------:R-:W-:Y:S02]  /*1fbc0*/  PRMT R123, R144, 0x3340, R1.reuse ;  /* 0x00003340907b7816 */ /* 0x100fe40000000001 */
[----:B------:R-:W-:Y:S01]  /*1fbd0*/  PRMT R125, R146, 0x3340, R1 ;  /* 0x00003340927d7816 */ /* 0x000fe20000000001 */
[----:B------:R-:W3:Y:S01]  /*1fbe0*/  LDS.128 R48, [R55] ;  /* 0x0000000037307984 */ /* 0x000ee20000000c00 */
[----:B------:R-:W-:Y:S02]  /*1fbf0*/  PRMT R123, R208, 0x5410, R123 ;  /* 0x00005410d07b7816 */ /* 0x000fe4000000007b */
[----:B------:R-:W-:-:S02]  /*1fc00*/  PRMT R210, R210, 0x5410, R125 ;  /* 0x00005410d2d27816 */ /* 0x000fc4000000007d */
[----:B------:R-:W-:Y:S02]  /*1fc10*/  PRMT R92, R123, 0x5210, R80 ;  /* 0x000052107b5c7816 */ /* 0x000fe40000000050 */
[----:B------:R-:W-:Y:S01]  /*1fc20*/  PRMT R93, R210, 0x5210, R3 ;  /* 0x00005210d25d7816 */ /* 0x000fe20000000003 */
[----:B------:R-:W-:Y:S01]  /*1fc30*/  BAR.SYNC.DEFER_BLOCKING 0x0 ;  /* 0x0000000000007b1d */ /* 0x000fe20000010000 */
[----:B------:R-:W-:-:S05]  /*1fc40*/  LOP3.LUT R3, R52, 0xffff, RZ, 0xc0, !PT ;  /* 0x0000ffff34037812 */ /* 0x000fca00078ec0ff */
[----:B------:R-:W-:Y:S01]  /*1fc50*/  STSM.16.M88.4 [R39], R92 ;  /* 0x0000005c27007844 */ /* 0x000fe20000000200 */
[----:B------:R-:W-:Y:S01]  /*1fc60*/  PRMT R74, R8, 0x4210, R3 ;  /* 0x00004210084a7816 */ /* 0x000fe20000000003 */
[----:B------:R-:W-:Y:S01]  /*1fc70*/  BAR.SYNC.DEFER_BLOCKING 0x0 ;  /* 0x0000000000007b1d */ /* 0x000fe20000010000 */
[----:B------:R-:W-:Y:S02]  /*1fc80*/  LOP3.LUT R84, R84, 0xffff, RZ, 0xc0, !PT ;  /* 0x0000ffff54547812 */ /* 0x000fe400078ec0ff */
[----:B------:R-:W-:Y:S02]  /*1fc90*/  LOP3.LUT R86, R86, 0xffff, RZ, 0xc0, !PT ;  /* 0x0000ffff56567812 */ /* 0x000fe400078ec0ff */
[----:B------:R-:W-:Y:S01]  /*1fca0*/  LOP3.LUT R54, R54, 0xffff, RZ, 0xc0, !PT ;  /* 0x0000ffff36367812 */ /* 0x000fe200078ec0ff */
[----:B------:R-:W3:Y:S01]  /*1fcb0*/  LDS.128 R8, [R55] ;  /* 0x0000000037087984 */ /* 0x000ee20000000c00 */
[----:B------:R-:W-:Y:S02]  /*1fcc0*/  PRMT R72, R15, 0x4210, R84 ;  /* 0x000042100f487816 */ /* 0x000fe40000000054 */
[----:B------:R-:W-:-:S02]  /*1fcd0*/  PRMT R73, R73, 0x4210, R86 ;  /* 0x0000421049497816 */ /* 0x000fc40000000056 */
[----:B------:R-:W-:Y:S01]  /*1fce0*/  PRMT R75, R79, 0x4210, R54 ;  /* 0x000042104f4b7816 */ /* 0x000fe20000000036 */
[----:B------:R-:W-:Y:S01]  /*1fcf0*/  BAR.SYNC.DEFER_BLOCKING 0x0 ;  /* 0x0000000000007b1d */ /* 0x000fe20000010000 */
[----:B------:R-:W-:-:S05]  /*1fd00*/  IMAD R2, R141, UR4, RZ ;  /* 0x000000048d027c24 */ /* 0x000fca000f8e02ff */
[----:B------:R2:W-:Y:S01]  /*1fd10*/  STSM.16.M88.4 [R39], R72 ;  /* 0x0000004827007844 */ /* 0x0005e20000000200 */
[----:B-1----:R-:W-:Y:S01]  /*1fd20*/  IMAD R52, R13, 0x80, R2 ;  /* 0x000000800d347824 */ /* 0x002fe200078e0202 */
[----:B------:R-:W-:Y:S01]  /*1fd30*/  SHF.R.U32.HI R148, RZ, 0x8, R148 ;  /* 0x00000008ff947819 */ /* 0x000fe20000011694 */
[----:B------:R-:W-:Y:S01]  /*1fd40*/  ULDC UR4, c[0x0][0x248] ;  /* 0x0000920000047ab9 */ /* 0x000fe20000000800 */
[----:B------:R-:W-:Y:S01]  /*1fd50*/  BAR.SYNC.DEFER_BLOCKING 0x0 ;  /* 0x0000000000007b1d */ /* 0x000fe20000010000 */
[----:B------:R-:W-:Y:S02]  /*1fd60*/  SHF.R.U32.HI R115, RZ, 0x8, R115 ;  /* 0x00000008ff737819 */ /* 0x000fe40000011673 */
[----:B------:R-:W-:Y:S02]  /*1fd70*/  SHF.R.U32.HI R246, RZ, 0x8, R246 ;  /* 0x00000008fff67819 */ /* 0x000fe400000116f6 */
[----:B------:R-:W-:Y:S02]  /*1fd80*/  SHF.R.U32.HI R118, RZ, 0x8, R118 ;  /* 0x00000008ff767819 */ /* 0x000fe40000011676 */
[----:B------:R-:W-:-:S02]  /*1fd90*/  LOP3.LUT R148, R148, 0xffff, RZ, 0xc0, !PT ;  /* 0x0000ffff94947812 */ /* 0x000fc400078ec0ff */
[----:B------:R-:W-:Y:S02]  /*1fda0*/  LOP3.LUT R115, R115, 0xffff, RZ, 0xc0, !PT ;  /* 0x0000ffff73737812 */ /* 0x000fe400078ec0ff */
[----:B------:R-:W-:Y:S01]  /*1fdb0*/  LOP3.LUT R246, R246, 0xffff, RZ, 0xc0, !PT ;  /* 0x0000fffff6f67812 */ /* 0x000fe200078ec0ff */
[----:B--2---:R-:W1:Y:S01]  /*1fdc0*/  LDC R75, c[0x0][0x244] ;  /* 0x00009100ff4b7b82 */ /* 0x004e620000000800 */
[----:B------:R-:W-:Y:S01]  /*1fdd0*/  LOP3.LUT R118, R118, 0xffff, RZ, 0xc0, !PT ;  /* 0x0000ffff76767812 */ /* 0x000fe200078ec0ff */
[----:B------:R-:W2:Y:S01]  /*1fde0*/  LDS.128 R12, [R55] ;  /* 0x00000000370c7984 */ /* 0x000ea20000000c00 */
        /* <DEDUP_REMOVED lines=8> */
[----:B------:R-:W-:Y:S01]  /*1fe70*/  PRMT R87, R81, 0x5210, R54 ;  /* 0x0000521051577816 */ /* 0x000fe20000000036 */
[----:B------:R-:W-:Y:S01]  /*1fe80*/  BAR.SYNC.DEFER_BLOCKING 0x0 ;  /* 0x0000000000007b1d */ /* 0x000fe20000010000 */
[----:B------:R-:W-:-:S04]  /*1fe90*/  IADD3 R0, P1, R2, UR6, RZ ;  /* 0x0000000602007c10 */ /* 0x000fc8000ff3e0ff */
[----:B------:R-:W-:Y:S01]  /*1fea0*/  LEA.HI.X.SX32 R2, R2, UR7, 0x1, P1 ;  /* 0x0000000702027c11 */ /* 0x000fe200088f0eff */
[----:B------:R-:W-:Y:S02]  /*1feb0*/  ULDC.64 UR6, c[0x0][0x228] ;  /* 0x00008a0000067ab9 */ /* 0x000fe40000000a00 */
[----:B------:R-:W-:Y:S01]  /*1fec0*/  ISETP.GE.AND P1, PT, R141, UR6, PT ;  /* 0x000000068d007c0c */ /* 0x000fe2000bf26270 */
[C---:B------:R-:W-:Y:S01]  /*1fed0*/  IMAD R76, R248.reuse, UR4, RZ ;  /* 0x00000004f84c7c24 */ /* 0x040fe2000f8e02ff */
[----:B------:R-:W-:Y:S02]  /*1fee0*/  ULDC.64 UR4, c[0x0][0x220] ;  /* 0x0000880000047ab9 */ /* 0x000fe40000000a00 */
[----:B------:R-:W-:Y:S01]  /*1fef0*/  ISETP.LT.AND P1, PT, R248, UR27, !P1 ;  /* 0x0000001bf8007c0c */ /* 0x000fe2000cf21270 */
[----:B------:R1:W-:Y:S01]  /*1ff00*/  STSM.16.M88.4 [R39], R84 ;  /* 0x0000005427007844 */ /* 0x0003e20000000200 */
[----:B------:R-:W-:Y:S01]  /*1ff10*/  SHF.R.S32.HI R77, RZ, 0x1f, R76 ;  /* 0x0000001fff4d7819 */ /* 0x000fe2000001144c */
[----:B------:R-:W-:Y:S01]  /*1ff20*/  BAR.SYNC.DEFER_BLOCKING 0x0 ;  /* 0x0000000000007b1d */ /* 0x000fe20000010000 */
[----:B------:R-:W-:Y:S01]  /*1ff30*/  IADD3 R36, P2, R76, R0, RZ ;  /* 0x000000004c247210 */ /* 0x000fe20007f5e0ff */
[----:B------:R-:W-:Y:S01]  /*1ff40*/  IMAD R54, R53, 0x80, R52 ;  /* 0x0000008035367824 */ /* 0x000fe200078e0234 */
[----:B------:R-:W-:-:S02]  /*1ff50*/  PRMT R73, R16, 0x7770, RZ ;  /* 0x0000777010497816 */ /* 0x000fc400000000ff */
[----:B------:R-:W-:Y:S01]  /*1ff60*/  IADD3 R3, P3, R52, UR4, RZ ;  /* 0x0000000434037c10 */ /* 0x000fe2000ff7e0ff */
[----:B------:R-:W-:Y:S01]  /*1ff70*/  IMAD.X R37, R77, 0x1, R2, P2 ;  /* 0x000000014d257824 */ /* 0x000fe200010e0602 */
[----:B------:R-:W-:Y:S01]  /*1ff80*/  ISETP.GE.AND P2, PT, R248, UR7, PT ;  /* 0x00000007f8007c0c */ /* 0x000fe2000bf46270 */
[----:B------:R-:W-:Y:S01]  /*1ff90*/  ULDC.64 UR6, c[0x0][0x228] ;  /* 0x00008a0000067ab9 */ /* 0x000fe20000000a00 */
[----:B------:R-:W-:Y:S02]  /*1ffa0*/  IADD3 R38, P5, R54, UR8, RZ ;  /* 0x0000000836267c10 */ /* 0x000fe4000ffbe0ff */
[----:B------:R-:W-:Y:S01]  /*1ffb0*/  LEA.HI.X.SX32 R52, R52, UR5, 0x1, P3 ;  /* 0x0000000534347c11 */ /* 0x000fe200098f0eff */
[----:B------:R-:W-:Y:S01]  /*1ffc0*/  VIADD R53, R248, 0x1 ;  /* 0x00000001f8357836 */ /* 0x000fe20000000000 */
[----:B------:R-:W-:Y:S01]  /*1ffd0*/  ISETP.LT.AND P3, PT, R139, UR6, !P2 ;  /* 0x000000068b007c0c */ /* 0x000fe2000d761270 */
[----:B------:R-:W-:Y:S01]  /*1ffe0*/  ULDC.64 UR4, c[0x0][0x228] ;  /* 0x00008a0000047ab9 */ /* 0x000fe20000000a00 */
[----:B------:R-:W-:Y:S01]  /*1fff0*/  IADD3 R72, P6, R76, R3, RZ ;  /* 0x000000034c487210 */ /* 0x000fe20007fde0ff */
[----:B-1----:R-:W-:Y:S01]  /*20000*/  IMAD R39, R75, 0x80, R54 ;  /* 0x000000804b277824 */ /* 0x002fe200078e0236 */
[----:B------:R-:W-:Y:S01]  /*20010*/  ISETP.LT.AND P4, PT, R137, UR4, !P2 ;  /* 0x0000000489007c0c */ /* 0x000fe2000d781270 */
[----:B------:R-:W-:Y:S01]  /*20020*/  ULDC UR4, c[0x0][0x248] ;  /* 0x0000920000047ab9 */ /* 0x000fe20000000800 */
[C---:B------:R-:W-:Y:S01]  /*20030*/  PRMT R79, R16.reuse, 0x7772, RZ ;  /* 0x00007772104f7816 */ /* 0x040fe200000000ff */
[----:B------:R-:W-:Y:S01]  /*20040*/  ULDC UR6, c[0x0][0x22c] ;  /* 0x00008b0000067ab9 */ /* 0x000fe20000000800 */
[----:B------:R1:W-:Y:S01]  /*20050*/  @P1 STG.E.U8 desc[UR56][R36.64], R73 ;  /* 0x0000004924001986 */ /* 0x0003e2000c101138 */
[----:B------:R-:W-:Y:S01]  /*20060*/  ISETP.GE.AND P1, PT, R53, UR10, PT ;  /* 0x0000000a35007c0c */ /* 0x000fe2000bf26270 */
[----:B------:R-:W-:Y:S01]  /*20070*/  ULDC.64 UR10, c[0x0][0x228] ;  /* 0x00008a00000a7ab9 */ /* 0x000fe20000000a00 */
[----:B------:R-:W-:-:S02]  /*20080*/  PRMT R53, R16, 0x7771, RZ ;  /* 0x0000777110357816 */ /* 0x000fc400000000ff */
[----:B-1----:R-:W-:Y:S01]  /*20090*/  LEA.HI.X.SX32 R36, R54, UR9, 0x1, P5 ;  /* 0x0000000936247c11 */ /* 0x002fe2000a8f0eff */
[----:B------:R-:W-:Y:S01]  /*200a0*/  ULDC.64 UR8, c[0x0][0x220] ;  /* 0x0000880000087ab9 */ /* 0x000fe20000000a00 */
[----:B------:R-:W-:Y:S01]  /*200b0*/  IADD3 R74, P5, R76, R38, RZ ;  /* 0x000000264c4a7210 */ /* 0x000fe20007fbe0ff */
[----:B------:R-:W-:-:S04]  /*200c0*/  IMAD.X R73, R77, 0x1, R52, P6 ;  /* 0x000000014d497824 */ /* 0x000fc800030e0634 */
[----:B------:R-:W-:Y:S01]  /*200d0*/  IMAD.X R75, R77, 0x1, R36, P5 ;  /* 0x000000014d4b7824 */ /* 0x000fe200028e0624 */
[C---:B------:R-:W-:Y:S01]  /*200e0*/  IADD3 R37, P5, R39.reuse, UR8, RZ ;  /* 0x0000000827257c10 */ /* 0x040fe2000ffbe0ff */
[----:B------:R1:W-:Y:S01]  /*200f0*/  @P3 STG.E.U8 desc[UR56][R72.64], R53 ;  /* 0x0000003548003986 */ /* 0x0003e2000c101138 */
[C---:B------:R-:W-:Y:S02]  /*20100*/  VIADD R54, R76.reuse, UR4 ;  /* 0x000000044c367c36 */ /* 0x040fe40008000000 */
[----:B------:R-:W-:Y:S01]  /*20110*/  LEA.HI.X.SX32 R39, R39, UR9, 0x1, P5 ;  /* 0x0000000927277c11 */ /* 0x000fe2000a8f0eff */
[----:B------:R-:W-:Y:S01]  /*20120*/  ULDC.64 UR8, c[0x0][0x228] ;  /* 0x00008a0000087ab9 */ /* 0x000fe20000000a00 */
[----:B------:R-:W-:Y:S01]  /*20130*/  ISETP.LT.AND P3, PT, R135, UR10, !P2 ;  /* 0x0000000a87007c0c */ /* 0x000fe2000d761270 */
[----:B------:R4:W-:Y:S01]  /*20140*/  @P4 STG.E.U8 desc[UR56][R74.64], R79 ;  /* 0x0000004f4a004986 */ /* 0x0009e2000c101138 */
[----:B------:R-:W-:Y:S01]  /*20150*/  ISETP.LT.AND P5, PT, R141, UR8, !P1 ;  /* 0x000000088d007c0c */ /* 0x000fe2000cfa1270 */
[----:B------:R-:W-:Y:S01]  /*20160*/  ULDC UR4, c[0x0][0x22c] ;  /* 0x00008b0000047ab9 */ /* 0x000fe20000000800 */
[----:B------:R-:W-:Y:S01]  /*20170*/  IADD3 R76, P2, R76, R37, RZ ;  /* 0x000000254c4c7210 */ /* 0x000fe20007f5e0ff */
[----:B------:R-:W-:Y:S01]  /*20180*/  ULDC UR8, c[0x0][0x228] ;  /* 0x00008a0000087ab9 */ /* 0x000fe20000000800 */
[----:B------:R-:W-:Y:S01]  /*20190*/  SHF.R.S32.HI R83, RZ, 0x1f, R54 ;  /* 0x0000001fff537819 */ /* 0x000fe20000011436 */
[----:B-1----:R-:W-:Y:S01]  /*201a0*/  VIADD R53, R248, 0x2 ;  /* 0x00000002f8357836 */ /* 0x002fe20000000000 */
[----:B------:R-:W-:Y:S01]  /*201b0*/  IADD3 R72, P4, R54, R0, RZ ;  /* 0x0000000036487210 */ /* 0x000fe20007f9e0ff */
[----:B------:R-:W-:Y:S01]  /*201c0*/  IMAD.X R77, R77, 0x1, R39, P2 ;  /* 0x000000014d4d7824 */ /* 0x000fe200010e0627 */
[----:B------:R-:W-:Y:S01]  /*201d0*/  PRMT R81, R16, 0x7773, RZ ;  /* 0x0000777310517816 */ /* 0x000fe200000000ff */
[----:B------:R-:W-:Y:S01]  /*201e0*/  ULDC UR10, c[0x0][0x228] ;  /* 0x00008a00000a7ab9 */ /* 0x000fe20000000800 */
[----:B------:R-:W-:Y:S01]  /*201f0*/  ISETP.GE.AND P2, PT, R53, UR6, PT ;  /* 0x0000000635007c0c */ /* 0x000fe2000bf46270 */
[----:B------:R-:W-:Y:S01]  /*20200*/  IMAD.X R73, R83, 0x1, R2, P4 ;  /* 0x0000000153497824 */ /* 0x000fe200020e0602 */
[----:B------:R-:W-:Y:S01]  /*20210*/  PRMT R53, R20, 0x7770, RZ ;  /* 0x0000777014357816 */ /* 0x000fe200000000ff */
[----:B------:R1:W-:Y:S01]  /*20220*/  @P3 STG.E.U8 desc[UR56][R76.64], R81 ;  /* 0x000000514c003986 */ /* 0x0003e2000c101138 */
[----:B------:R-:W-:-:S02]  /*20230*/  ISETP.LT.AND P4, PT, R137, UR18, !P1 ;  /* 0x0000001289007c0c */ /* 0x000fc4000cf81270 */
[----:B------:R-:W-:Y:S01]  /*20240*/  IADD3 R78, P6, R54, R38, RZ ;  /* 0x00000026364e7210 */ /* 0x000fe20007fde0ff */
[----:B------:R0:W-:Y:S01]  /*20250*/  @P5 STG.E.U8 desc[UR56][R72.64], R53 ;  /* 0x0000003548005986 */ /* 0x0001e2000c101138 */
[----:B------:R-:W-:Y:S01]  /*20260*/  ISETP.LT.AND P5, PT, R139, UR20, !P1 ;  /* 0x000000148b007c0c */ /* 0x000fe2000cfa1270 */
[----:B------:R-:W-:Y:S01]  /*20270*/  VIADD R16, R248, 0x3 ;  /* 0x00000003f8107836 */ /* 0x000fe20000000000 */
[----:B----4-:R-:W-:Y:S01]  /*20280*/  IADD3 R74, P3, R54, R3, RZ ;  /* 0x00000003364a7210 */ /* 0x010fe20007f7e0ff */
[----:B------:R-:W-:Y:S01]  /*20290*/  IMAD.X R79, R83, 0x1, R36, P6 ;  /* 0x00000001534f7824 */ /* 0x000fe200030e0624 */
[----:B------:R-:W-:-:S03]  /*202a0*/  ULDC UR6, c[0x0][0x228] ;  /* 0x00008a0000067ab9 */ /* 0x000fc60000000800 */
[----:B------:R-:W-:Y:S01]  /*202b0*/  IMAD.X R75, R83, 0x1, R52, P3 ;  /* 0x00000001534b7824 */ /* 0x000fe200018e0634 */
[C---:B-1----:R-:W-:Y:S02]  /*202c0*/  PRMT R81, R20.reuse, 0x7771, RZ ;  /* 0x0000777114517816 */ /* 0x042fe400000000ff */
[----:B------:R-:W-:Y:S02]  /*202d0*/  PRMT R77, R20, 0x7772, RZ ;  /* 0x00007772144d7816 */ /* 0x000fe400000000ff */
[----:B------:R-:W-:Y:S01]  /*202e0*/  ISETP.LT.AND P1, PT, R135, UR16, !P1 ;  /* 0x0000001087007c0c */ /* 0x000fe2000cf21270 */
[----:B------:R1:W-:Y:S01]  /*202f0*/  @P5 STG.E.U8 desc[UR56][R74.64], R81 ;  /* 0x000000514a005986 */ /* 0x0003e2000c101138 */
[----:B------:R-:W-:Y:S01]  /*20300*/  ISETP.GE.AND P3, PT, R16, UR4, PT ;  /* 0x0000000410007c0c */ /* 0x000fe2000bf66270 */
[----:B------:R-:W-:Y:S02]  /*20310*/  ULDC UR4, c[0x0][0x248] ;  /* 0x0000920000047ab9 */ /* 0x000fe40000000800 */
[----:B------:R4:W-:Y:S01]  /*20320*/  @P4 STG.E.U8 desc[UR56][R78.64], R77 ;  /* 0x0000004d4e004986 */ /* 0x0009e2000c101138 */
[C---:B0-----:R-:W-:Y:S01]  /*20330*/  IADD3 R72, P4, R54.reuse, R37, RZ ;  /* 0x0000002536487210 */ /* 0x041fe20007f9e0ff */
[----:B------:R-:W-:Y:S01]  /*20340*/  VIADD R54, R54, UR4 ;  /* 0x0000000436367c36 */ /* 0x000fe20008000000 */
[----:B------:R-:W-:Y:S01]  /*20350*/  ISETP.LT.AND P5, PT, R141, UR14, !P2 ;  /* 0x0000000e8d007c0c */ /* 0x000fe2000d7a1270 */
[----:B------:R-:W-:Y:S01]  /*20360*/  ULDC UR4, c[0x0][0x248] ;  /* 0x0000920000047ab9 */ /* 0x000fe20000000800 */
[----:B------:R-:W-:Y:S01]  /*20370*/  PRMT R53, R20, 0x7773, RZ ;  /* 0x0000777314357816 */ /* 0x000fe200000000ff */
[----:B------:R-:W-:Y:S01]  /*20380*/  IMAD.X R73, R83, 0x1, R39, P4 ;  /* 0x0000000153497824 */ /* 0x000fe200020e0627 */
[----:B------:R-:W-:-:S02]  /*20390*/  SHF.R.S32.HI R85, RZ, 0x1f, R54 ;  /* 0x0000001fff557819 */ /* 0x000fc40000011436 */
[C---:B-1----:R-:W-:Y:S02]  /*203a0*/  IADD3 R74, P6, R54.reuse, R0, RZ ;  /* 0x00000000364a7210 */ /* 0x042fe40007fde0ff */
[----:B------:R-:W-:Y:S01]  /*203b0*/  ISETP.LT.AND P4, PT, R139, UR12, !P2 ;  /* 0x0000000c8b007c0c */ /* 0x000fe2000d781270 */
[----:B------:R0:W-:Y:S01]  /*203c0*/  @P1 STG.E.U8 desc[UR56][R72.64], R53 ;  /* 0x0000003548001986 */ /* 0x0001e2000c101138 */
[----:B------:R-:W-:Y:S01]  /*203d0*/  IADD3 R76, P1, R54, R3, RZ ;  /* 0x00000003364c7210 */ /* 0x000fe20007f3e0ff */
[----:B------:R-:W-:Y:S01]  /*203e0*/  IMAD.X R75, R85, 0x1, R2, P6 ;  /* 0x00000001554b7824 */ /* 0x000fe200030e0602 */
[C---:B------:R-:W-:Y:S02]  /*203f0*/  PRMT R83, R17.reuse, 0x7770, RZ ;  /* 0x0000777011537816 */ /* 0x040fe400000000ff */
[----:B------:R-:W-:Y:S01]  /*20400*/  PRMT R81, R17, 0x7771, RZ ;  /* 0x0000777111517816 */ /* 0x000fe200000000ff */
[----:B----4-:R-:W-:Y:S01]  /*20410*/  IMAD.X R77, R85, 0x1, R52, P1 ;  /* 0x00000001554d7824 */ /* 0x010fe200008e0634 */
[----:B------:R-:W-:Y:S01]  /*20420*/  ULDC UR12, c[0x0][0x228] ;  /* 0x00008a00000c7ab9 */ /* 0x000fe20000000800 */
[----:B------:R1:W-:Y:S01]  /*20430*/  @P5 STG.E.U8 desc[UR56][R74.64], R83 ;  /* 0x000000534a005986 */ /* 0x0003e2000c101138 */
[----:B------:R-:W-:-:S02]  /*20440*/  ISETP.LT.AND P1, PT, R137, UR22, !P2 ;  /* 0x0000001689007c0c */ /* 0x000fc4000d721270 */
[C---:B0-----:R-:W-:Y:S01]  /*20450*/  IADD3 R72, P5, R54.reuse, R38, RZ ;  /* 0x0000002636487210 */ /* 0x041fe20007fbe0ff */
[C---:B------:R-:W-:Y:S01]  /*20460*/  VIADD R53, R54.reuse, UR4 ;  /* 0x0000000436357c36 */ /* 0x040fe20008000000 */
[----:B------:R0:W-:Y:S01]  /*20470*/  @P4 STG.E.U8 desc[UR56][R76.64], R81 ;  /* 0x000000514c004986 */ /* 0x0001e2000c101138 */
[----:B------:R-:W-:Y:S01]  /*20480*/  ISETP.LT.AND P2, PT, R135, UR24, !P2 ;  /* 0x0000001887007c0c */ /* 0x000fe2000d741270 */
[----:B------:R-:W-:Y:S01]  /*20490*/  ULDC UR4, c[0x0][0x228] ;  /* 0x00008a0000047ab9 */ /* 0x000fe20000000800 */
[----:B------:R-:W-:Y:S01]  /*204a0*/  ISETP.LT.AND P4, PT, R141, UR26, !P3 ;  /* 0x0000001a8d007c0c */ /* 0x000fe2000df81270 */
[----:B------:R-:W-:Y:S01]  /*204b0*/  IMAD.X R73, R85, 0x1, R36, P5 ;  /* 0x0000000155497824 */ /* 0x000fe200028e0624 */
[----:B------:R-:W-:Y:S02]  /*204c0*/  IADD3 R78, P5, R54, R37, RZ ;  /* 0x00000025364e7210 */ /* 0x000fe40007fbe0ff */
[----:B------:R-:W-:Y:S02]  /*204d0*/  SHF.R.S32.HI R87, RZ, 0x1f, R53 ;  /* 0x0000001fff577819 */ /* 0x000fe40000011435 */
[----:B------:R-:W-:Y:S01]  /*204e0*/  IADD3 R16, P6, R53, R0, RZ ;  /* 0x0000000035107210 */ /* 0x000fe20007fde0ff */
[----:B------:R-:W-:Y:S01]  /*204f0*/  IMAD.X R79, R85, 0x1, R39, P5 ;  /* 0x00000001554f7824 */ /* 0x000fe200028e0627 */
[----:B-1----:R-:W-:-:S02]  /*20500*/  PRMT R75, R17, 0x7772, RZ ;  /* 0x00007772114b7816 */ /* 0x002fc400000000ff */
[----:B0-----:R-:W-:Y:S01]  /*20510*/  PRMT R77, R17, 0x7773, RZ ;  /* 0x00007773114d7816 */ /* 0x001fe200000000ff */
[----:B------:R-:W-:Y:S01]  /*20520*/  IMAD.X R17, R87, 0x1, R2, P6 ;  /* 0x0000000157117824 */ /* 0x000fe200030e0602 */
[----:B------:R-:W-:Y:S01]  /*20530*/  PRMT R81, R21, 0x7770, RZ ;  /* 0x0000777015517816 */ /* 0x000fe200000000ff */
[----:B------:R0:W-:Y:S01]  /*20540*/  @P1 STG.E.U8 desc[UR56][R72.64], R75 ;  /* 0x0000004b48001986 */ /* 0x0001e2000c101138 */
[----:B------:R-:W-:Y:S02]  /*20550*/  IADD3 R74, P5, R53, R38, RZ ;  /* 0x00000026354a7210 */ /* 0x000fe40007fbe0ff */
[----:B------:R-:W-:Y:S01]  /*20560*/  ISETP.LT.AND P1, PT, R139, UR4, !P3 ;  /* 0x000000048b007c0c */ /* 0x000fe2000df21270 */
[----:B------:R1:W-:Y:S01]  /*20570*/  @P2 STG.E.U8 desc[UR56][R78.64], R77 ;  /* 0x0000004d4e002986 */ /* 0x0003e2000c101138 */
[----:B------:R-:W-:Y:S01]  /*20580*/  VIADD R20, R248, 0x4 ;  /* 0x00000004f8147836 */ /* 0x000fe20000000000 */
[----:B------:R-:W-:Y:S02]  /*20590*/  ULDC UR4, c[0x0][0x22c] ;  /* 0x00008b0000047ab9 */ /* 0x000fe40000000800 */
[----:B------:R4:W-:Y:S01]  /*205a0*/  @P4 STG.E.U8 desc[UR56][R16.64], R81 ;  /* 0x0000005110004986 */ /* 0x0009e2000c101138 */
[----:B------:R-:W-:Y:S01]  /*205b0*/  ISETP.LT.AND P4, PT, R137, UR6, !P3 ;  /* 0x0000000689007c0c */ /* 0x000fe2000df81270 */
[----:B------:R-:W-:Y:S01]  /*205c0*/  ULDC UR6, c[0x0][0x228] ;  /* 0x00008a0000067ab9 */ /* 0x000fe20000000800 */
[----:B------:R-:W-:Y:S01]  /*205d0*/  ISETP.LT.AND P3, PT, R135, UR8, !P3 ;  /* 0x0000000887007c0c */ /* 0x000fe2000df61270 */
[----:B0-----:R-:W-:Y:S01]  /*205e0*/  IMAD.X R75, R87, 0x1, R36, P5 ;  /* 0x00000001574b7824 */ /* 0x001fe200028e0624 */
[----:B------:R-:W-:Y:S01]  /*205f0*/  IADD3 R72, P2, R53, R3, RZ ;  /* 0x0000000335487210 */ /* 0x000fe20007f5e0ff */
[----:B------:R-:W-:Y:S01]  /*20600*/  ULDC UR8, c[0x0][0x228] ;  /* 0x00008a0000087ab9 */ /* 0x000fe20000000800 */
[----:B-1----:R-:W-:-:S02]  /*20610*/  PRMT R79, R21, 0x7772, RZ ;  /* 0x00007772154f7816 */ /* 0x002fc400000000ff */
[----:B----4-:R-:W-:Y:S01]  /*20620*/  IADD3 R16, P5, R53, R37, RZ ;  /* 0x0000002535107210 */ /* 0x010fe20007fbe0ff */
[----:B------:R-:W-:Y:S01]  /*20630*/  IMAD.X R73, R87, 0x1, R52, P2 ;  /* 0x0000000157497824 */ /* 0x000fe200010e0634 */
[----:B------:R-:W-:Y:S02]  /*20640*/  PRMT R81, R21, 0x7771, RZ ;  /* 0x0000777115517816 */ /* 0x000fe400000000ff */
[----:B------:R-:W-:Y:S01]  /*20650*/  ISETP.GE.AND P2, PT, R20, UR4, PT ;  /* 0x0000000414007c0c */ /* 0x000fe2000bf46270 */
[----:B------:R-:W-:Y:S01]  /*20660*/  IMAD.X R17, R87, 0x1, R39, P5 ;  /* 0x0000000157117824 */ /* 0x000fe200028e0627 */
[----:B------:R-:W-:Y:S01]  /*20670*/  PRMT R77, R21, 0x7773, RZ ;  /* 0x00007773154d7816 */ /* 0x000fe200000000ff */
[----:B------:R-:W-:Y:S01]  /*20680*/  ULDC UR4, c[0x0][0x248] ;  /* 0x0000920000047ab9 */ /* 0x000fe20000000800 */
[----:B------:R0:W-:Y:S01]  /*20690*/  @P1 STG.E.U8 desc[UR56][R72.64], R81 ;  /* 0x0000005148001986 */ /* 0x0001e2000c101138 */
[----:B------:R-:W-:Y:S01]  /*206a0*/  VIADD R54, R53, UR4 ;  /* 0x0000000435367c36 */ /* 0x000fe20008000000 */
[----:B------:R-:W-:-:S02]  /*206b0*/  ISETP.LT.AND P5, PT, R137, UR10, !P2 ;  /* 0x0000000a89007c0c */ /* 0x000fc4000d7a1270 */
[----:B------:R-:W-:Y:S01]  /*206c0*/  @P4 STG.E.U8 desc[UR56][R74.64], R79 ;  /* 0x0000004f4a004986 */ /* 0x000fe2000c101138 */
[----:B------:R-:W-:Y:S01]  /*206d0*/  ISETP.LT.AND P4, PT, R141, UR6, !P2 ;  /* 0x000000068d007c0c */ /* 0x000fe2000d781270 */
[----:B------:R-:W-:Y:S01]  /*206e0*/  VIADD R53, R248, 0x5 ;  /* 0x00000005f8357836 */ /* 0x000fe20000000000 */
[C---:B------:R-:W-:Y:S01]  /*206f0*/  IADD3 R20, P6, R54.reuse, R0, RZ ;  /* 0x0000000036147210 */ /* 0x040fe20007fde0ff */
[----:B------:R1:W-:Y:S01]  /*20700*/  @P3 STG.E.U8 desc[UR56][R16.64], R77 ;  /* 0x0000004d10003986 */ /* 0x0003e2000c101138 */
[----:B------:R-:W-:Y:S01]  /*20710*/  ISETP.LT.AND P3, PT, R139, UR8, !P2 ;  /* 0x000000088b007c0c */ /* 0x000fe2000d761270 */
[----:B------:R-:W-:Y:S01]  /*20720*/  ULDC UR4, c[0x0][0x22c] ;  /* 0x00008b0000047ab9 */ /* 0x000fe20000000800 */
[----:B------:R-:W-:Y:S01]  /*20730*/  ULDC UR8, c[0x0][0x228] ;  /* 0x00008a0000087ab9 */ /* 0x000fe20000000800 */
[----:B0-----:R-:W-:Y:S01]  /*20740*/  SHF.R.S32.HI R81, RZ, 0x1f, R54 ;  /* 0x0000001fff517819 */ /* 0x001fe20000011436 */
[----:B------:R-:W-:Y:S01]  /*20750*/  ULDC UR10, c[0x0][0x228] ;  /* 0x00008a00000a7ab9 */ /* 0x000fe20000000800 */
[----:B------:R-:W-:Y:S01]  /*20760*/  ULDC UR6, c[0x0][0x22c] ;  /* 0x00008b0000067ab9 */ /* 0x000fe20000000800 */
[----:B-1----:R-:W-:-:S02]  /*20770*/  IADD3 R16, P1, R54, R3, RZ ;  /* 0x0000000336107210 */ /* 0x002fc40007f3e0ff */
[C---:B------:R-:W-:Y:S01]  /*20780*/  IMAD.X R21, R81.reuse, 0x1, R2, P6 ;  /* 0x0000000151157824 */ /* 0x040fe200030e0602 */
[----:B------:R-:W-:Y:S02]  /*20790*/  IADD3 R72, P6, R54, R38, RZ ;  /* 0x0000002636487210 */ /* 0x000fe40007fde0ff */
[C---:B------:R-:W-:Y:S01]  /*207a0*/  PRMT R79, R18.reuse, 0x7770, RZ ;  /* 0x00007770124f7816 */ /* 0x040fe200000000ff */
[----:B------:R-:W-:Y:S01]  /*207b0*/  IMAD.X R17, R81, 0x1, R52, P1 ;  /* 0x0000000151117824 */ /* 0x000fe200008e0634 */
[----:B------:R-:W-:Y:S01]  /*207c0*/  ISETP.GE.AND P1, PT, R53, UR4, PT ;  /* 0x0000000435007c0c */ /* 0x000fe2000bf26270 */
[----:B------:R-:W-:Y:S01]  /*207d0*/  ULDC UR4, c[0x0][0x248] ;  /* 0x0000920000047ab9 */ /* 0x000fe20000000800 */
[----:B------:R-:W-:Y:S01]  /*207e0*/  PRMT R77, R18, 0x7771, RZ ;  /* 0x00007771124d7816 */ /* 0x000fe200000000ff */
[----:B------:R-:W-:Y:S01]  /*207f0*/  VIADD R74, R54, UR4 ;  /* 0x00000004364a7c36 */ /* 0x000fe20008000000 */
[----:B------:R-:W-:Y:S01]  /*20800*/  PRMT R75, R18, 0x7772, RZ ;  /* 0x00007772124b7816 */ /* 0x000fe200000000ff */
[----:B------:R-:W-:Y:S01]  /*20810*/  IMAD.X R73, R81, 0x1, R36, P6 ;  /* 0x0000000151497824 */ /* 0x000fe200030e0624 */
[----:B------:R0:W-:Y:S01]  /*20820*/  @P4 STG.E.U8 desc[UR56][R20.64], R79 ;  /* 0x0000004f14004986 */ /* 0x0001e2000c101138 */
[----:B------:R-:W-:Y:S01]  /*20830*/  ISETP.LT.AND P4, PT, R141, UR10, !P1 ;  /* 0x0000000a8d007c0c */ /* 0x000fe2000cf81270 */
[----:B------:R-:W-:Y:S01]  /*20840*/  VIADD R53, R248, 0x6 ;  /* 0x00000006f8357836 */ /* 0x000fe20000000000 */
[----:B------:R-:W-:Y:S01]  /*20850*/  ULDC UR4, c[0x0][0x248] ;  /* 0x0000920000047ab9 */ /* 0x000fe20000000800 */
[----:B------:R1:W-:Y:S01]  /*20860*/  @P3 STG.E.U8 desc[UR56][R16.64], R77 ;  /* 0x0000004d10003986 */ /* 0x0003e2000c101138 */
[----:B------:R-:W-:Y:S01]  /*20870*/  ISETP.LT.AND P3, PT, R135, UR8, !P2 ;  /* 0x0000000887007c0c */ /* 0x000fe2000d761270 */
[----:B------:R-:W-:Y:S01]  /*20880*/  ULDC UR8, c[0x0][0x228] ;  /* 0x00008a0000087ab9 */ /* 0x000fe20000000800 */
[----:B------:R-:W-:Y:S01]  /*20890*/  ULDC UR10, c[0x0][0x228] ;  /* 0x00008a00000a7ab9 */ /* 0x000fe20000000800 */
[----:B------:R4:W-:Y:S01]  /*208a0*/  @P5 STG.E.U8 desc[UR56][R72.64], R75 ;  /* 0x0000004b48005986 */ /* 0x0009e2000c101138 */
[----:B------:R-:W-:Y:S01]  /*208b0*/  ISETP.LT.AND P5, PT, R139, UR12, !P1 ;  /* 0x0000000c8b007c0c */ /* 0x000fe2000cfa1270 */
[----:B------:R-:W-:Y:S01]  /*208c0*/  ULDC UR12, c[0x0][0x228] ;  /* 0x00008a00000c7ab9 */ /* 0x000fe20000000800 */
[----:B0-----:R-:W-:-:S02]  /*208d0*/  SHF.R.S32.HI R79, RZ, 0x1f, R74 ;  /* 0x0000001fff4f7819 */ /* 0x001fc4000001144a */
[----:B------:R-:W-:Y:S02]  /*208e0*/  IADD3 R20, P2, R74, R0, RZ ;  /* 0x000000004a147210 */ /* 0x000fe40007f5e0ff */
[----:B-1----:R-:W-:-:S03]  /*208f0*/  IADD3 R16, P6, R54, R37, RZ ;  /* 0x0000002536107210 */ /* 0x002fc60007fde0ff */
[----:B------:R-:W-:Y:S01]  /*20900*/  IMAD.X R21, R79, 0x1, R2, P2 ;  /* 0x000000014f157824 */ /* 0x000fe200010e0602 */
[----:B------:R-:W-:Y:S01]  /*20910*/  ISETP.GE.AND P2, PT, R53, UR6, PT ;  /* 0x0000000635007c0c */ /* 0x000fe2000bf46270 */
[----:B------:R-:W-:Y:S01]  /*20920*/  IMAD.X R17, R81, 0x1, R39, P6 ;  /* 0x0000000151117824 */ /* 0x000fe200030e0627 */
[----:B----4-:R-:W-:Y:S01]  /*20930*/  IADD3 R72, P6, R74, R3, RZ ;  /* 0x000000034a487210 */ /* 0x010fe20007fde0ff */
[----:B------:R-:W-:Y:S01]  /*20940*/  ULDC UR6, c[0x0][0x22c] ;  /* 0x00008b0000067ab9 */ /* 0x000fe20000000800 */
[----:B------:R-:W-:Y:S02]  /*20950*/  PRMT R53, R18, 0x7773, RZ ;  /* 0x0000777312357816 */ /* 0x000fe400000000ff */
[C---:B------:R-:W-:Y:S01]  /*20960*/  PRMT R77, R22.reuse, 0x7770, RZ ;  /* 0x00007770164d7816 */ /* 0x040fe200000000ff */
[----:B------:R-:W-:Y:S01]  /*20970*/  IMAD.X R73, R79, 0x1, R52, P6 ;  /* 0x000000014f497824 */ /* 0x000fe200030e0634 */
[----:B------:R-:W-:Y:S01]  /*20980*/  PRMT R75, R22, 0x7771, RZ ;  /* 0x00007771164b7816 */ /* 0x000fe200000000ff */
[----:B------:R0:W-:Y:S01]  /*20990*/  @P3 STG.E.U8 desc[UR56][R16.64], R53 ;  /* 0x0000003510003986 */ /* 0x0001e2000c101138 */
[----:B------:R-:W-:Y:S01]  /*209a0*/  ISETP.LT.AND P3, PT, R135, UR10, !P1 ;  /* 0x0000000a87007c0c */ /* 0x000fe2000cf61270 */
[----:B------:R-:W-:Y:S01]  /*209b0*/  VIADD R18, R248, 0x7 ;  /* 0x00000007f8127836 */ /* 0x000fe20000000000 */
[C---:B------:R-:W-:Y:S01]  /*209c0*/  PRMT R83, R22.reuse, 0x7772, RZ ;  /* 0x0000777216537816 */ /* 0x040fe200000000ff */
[----:B------:R1:W-:Y:S01]  /*209d0*/  @P4 STG.E.U8 desc[UR56][R20.64], R77 ;  /* 0x0000004d14004986 */ /* 0x0003e2000c101138 */
[----:B------:R-:W-:Y:S01]  /*209e0*/  ISETP.LT.AND P4, PT, R137, UR8, !P1 ;  /* 0x0000000889007c0c */ /* 0x000fe2000cf81270 */
[----:B------:R-:W-:Y:S01]  /*209f0*/  ULDC UR8, c[0x0][0x228] ;  /* 0x00008a0000087ab9 */ /* 0x000fe20000000800 */
[----:B------:R-:W-:Y:S01]  /*20a00*/  PRMT R81, R22, 0x7773, RZ ;  /* 0x0000777316517816 */ /* 0x000fe200000000ff */
[----:B------:R4:W-:Y:S01]  /*20a10*/  @P5 STG.E.U8 desc[UR56][R72.64], R75 ;  /* 0x0000004b48005986 */ /* 0x0009e2000c101138 */
[----:B------:R-:W-:Y:S01]  /*20a20*/  ISETP.LT.AND P5, PT, R141, UR12, !P2 ;  /* 0x0000000c8d007c0c */ /* 0x000fe2000d7a1270 */
[----:B------:R-:W-:Y:S01]  /*20a30*/  ULDC UR10, c[0x0][0x228] ;  /* 0x00008a00000a7ab9 */ /* 0x000fe20000000800 */
[----:B------:R-:W-:Y:S01]  /*20a40*/  ULDC UR12, c[0x0][0x228] ;  /* 0x00008a00000c7ab9 */ /* 0x000fe20000000800 */
[C---:B0-----:R-:W-:Y:S01]  /*20a50*/  VIADD R53, R74.reuse, UR4 ;  /* 0x000000044a357c36 */ /* 0x041fe20008000000 */
[C---:B-1----:R-:W-:Y:S01]  /*20a60*/  IADD3 R20, P6, R74.reuse, R37, RZ ;  /* 0x000000254a147210 */ /* 0x042fe20007fde0ff */
[----:B------:R-:W-:Y:S01]  /*20a70*/  ULDC UR4, c[0x0][0x228] ;  /* 0x00008a0000047ab9 */ /* 0x000fe20000000800 */
[----:B------:R-:W-:-:S02]  /*20a80*/  IADD3 R16, P1, R74, R38, RZ ;  /* 0x000000264a107210 */ /* 0x000fc40007f3e0ff */
[----:B------:R-:W-:Y:S01]  /*20a90*/  SHF.R.S32.HI R85, RZ, 0x1f, R53 ;  /* 0x0000001fff557819 */ /* 0x000fe20000011435 */
[----:B------:R-:W-:Y:S01]  /*20aa0*/  IMAD.X R21, R79, 0x1, R39, P6 ;  /* 0x000000014f157824 */ /* 0x000fe200030e0627 */
[----:B----4-:R-:W-:Y:S01]  /*20ab0*/  IADD3 R72, P6, R53, R0, RZ ;  /* 0x0000000035487210 */ /* 0x010fe20007fde0ff */
[----:B------:R-:W-:Y:S01]  /*20ac0*/  IMAD.X R17, R79, 0x1, R36, P1 ;  /* 0x000000014f117824 */ /* 0x000fe200008e0624 */
[----:B------:R-:W-:-:S03]  /*20ad0*/  PRMT R79, R19, 0x7770, RZ ;  /* 0x00007770134f7816 */ /* 0x000fc600000000ff */
[----:B------:R-:W-:Y:S01]  /*20ae0*/  IMAD.X R73, R85, 0x1, R2, P6 ;  /* 0x0000000155497824 */ /* 0x000fe200030e0602 */
[----:B------:R-:W-:Y:S01]  /*20af0*/  ISETP.GE.AND P1, PT, R18, UR6, PT ;  /* 0x0000000612007c0c */ /* 0x000fe2000bf26270 */
[----:B------:R0:W-:Y:S01]  /*20b00*/  @P4 STG.E.U8 desc[UR56][R16.64], R83 ;  /* 0x0000005310004986 */ /* 0x0001e2000c101138 */
[----:B------:R-:W-:Y:S01]  /*20b10*/  ULDC UR6, c[0x0][0x228] ;  /* 0x00008a0000067ab9 */ /* 0x000fe20000000800 */
[----:B------:R-:W-:Y:S01]  /*20b20*/  ISETP.LT.AND P4, PT, R139, UR4, !P2 ;  /* 0x000000048b007c0c */ /* 0x000fe2000d781270 */
[----:B------:R-:W-:Y:S01]  /*20b30*/  ULDC UR4, c[0x0][0x228] ;  /* 0x00008a0000047ab9 */ /* 0x000fe20000000800 */
[----:B------:R-:W-:Y:S01]  /*20b40*/  @P3 STG.E.U8 desc[UR56][R20.64], R81 ;  /* 0x0000005114003986 */ /* 0x000fe2000c101138 */
[----:B------:R-:W-:Y:S01]  /*20b50*/  ISETP.LT.AND P3, PT, R137, UR6, !P2 ;  /* 0x0000000689007c0c */ /* 0x000fe2000d761270 */
[----:B------:R-:W-:Y:S02]  /*20b60*/  ULDC UR6, c[0x0][0x228] ;  /* 0x00008a0000067ab9 */ /* 0x000fe40000000800 */
[----:B------:R1:W-:Y:S01]  /*20b70*/  @P5 STG.E.U8 desc[UR56][R72.64], R79 ;  /* 0x0000004f48005986 */ /* 0x0003e2000c101138 */
[----:B------:R-:W-:-:S02]  /*20b80*/  IADD3 R74, P5, R53, R3, RZ ;  /* 0x00000003354a7210 */ /* 0x000fc40007fbe0ff */
[----:B------:R-:W-:Y:S01]  /*20b90*/  ISETP.LT.AND P2, PT, R135, UR4, !P2 ;  /* 0x0000000487007c0c */ /* 0x000fe2000d741270 */
[----:B------:R-:W-:Y:S01]  /*20ba0*/  ULDC UR4, c[0x0][0x248] ;  /* 0x0000920000047ab9 */ /* 0x000fe20000000800 */
[----:B0-----:R-:W-:Y:S01]  /*20bb0*/  IADD3 R16, P6, R53, R38, RZ ;  /* 0x0000002635107210 */ /* 0x001fe20007fde0ff */
[----:B------:R-:W-:Y:S01]  /*20bc0*/  IMAD.X R75, R85, 0x1, R52, P5 ;  /* 0x00000001554b7824 */ /* 0x000fe200028e0634 */
[----:B------:R-:W-:-:S03]  /*20bd0*/  IADD3 R18, P5, R53, R37, RZ ;  /* 0x0000002535127210 */ /* 0x000fc60007fbe0ff */
[----:B------:R-:W-:Y:S01]  /*20be0*/  IMAD.X R17, R85, 0x1, R36, P6 ;  /* 0x0000000155117824 */ /* 0x000fe200030e0624 */
[C---:B-1----:R-:W-:Y:S02]  /*20bf0*/  PRMT R79, R19.reuse, 0x7771, RZ ;  /* 0x00007771134f7816 */ /* 0x042fe400000000ff */
[----:B------:R-:W-:Y:S01]  /*20c00*/  PRMT R73, R19, 0x7772, RZ ;  /* 0x0000777213497816 */ /* 0x000fe200000000ff */
[----:B------:R-:W-:Y:S01]  /*20c10*/  VIADD R53, R53, UR4 ;  /* 0x0000000435357c36 */ /* 0x000fe20008000000 */
[----:B------:R-:W-:Y:S01]  /*20c20*/  PRMT R77, R19, 0x7773, RZ ;  /* 0x00007773134d7816 */ /* 0x000fe200000000ff */
[----:B------:R-:W-:Y:S01]  /*20c30*/  IMAD.X R19, R85, 0x1, R39, P5 ;  /* 0x0000000155137824 */ /* 0x000fe200028e0627 */
[----:B------:R0:W-:Y:S01]  /*20c40*/  @P4 STG.E.U8 desc[UR56][R74.64], R79 ;  /* 0x0000004f4a004986 */ /* 0x0001e2000c101138 */
[----:B------:R-:W-:Y:S01]  /*20c50*/  ISETP.LT.AND P4, PT, R141, UR6, !P1 ;  /* 0x000000068d007c0c */ /* 0x000fe2000cf81270 */
[C---:B------:R-:W-:Y:S01]  /*20c60*/  VIADD R21, R248.reuse, 0x8 ;  /* 0x00000008f8157836 */ /* 0x040fe20000000000 */
[----:B------:R-:W-:Y:S01]  /*20c70*/  ISETP.LT.AND P5, PT, R137, UR10, !P1 ;  /* 0x0000000a89007c0c */ /* 0x000fe2000cfa1270 */
[----:B------:R1:W-:Y:S01]  /*20c80*/  @P3 STG.E.U8 desc[UR56][R16.64], R73 ;  /* 0x0000004910003986 */ /* 0x0003e2000c101138 */
[----:B------:R-:W-:Y:S01]  /*20c90*/  ISETP.LT.AND P3, PT, R139, UR8, !P1 ;  /* 0x000000088b007c0c */ /* 0x000fe2000cf61270 */
[----:B------:R-:W-:Y:S01]  /*20ca0*/  ULDC UR4, c[0x0][0x22c] ;  /* 0x00008b0000047ab9 */ /* 0x000fe20000000800 */
[----:B------:R-:W-:Y:S01]  /*20cb0*/  ULDC UR8, c[0x0][0x228] ;  /* 0x00008a0000087ab9 */ /* 0x000fe20000000800 */
[----:B------:R4:W-:Y:S01]  /*20cc0*/  @P2 STG.E.U8 desc[UR56][R18.64], R77 ;  /* 0x0000004d12002986 */ /* 0x0009e2000c101138 */
[----:B------:R-:W-:Y:S01]  /*20cd0*/  ULDC UR10, c[0x0][0x228] ;  /* 0x00008a00000a7ab9 */ /* 0x000fe20000000800 */
[----:B------:R-:W-:Y:S01]  /*20ce0*/  VIADD R22, R248, 0x9 ;  /* 0x00000009f8167836 */ /* 0x000fe20000000000 */
[----:B------:R-:W-:Y:S01]  /*20cf0*/  ULDC UR6, c[0x0][0x22c] ;  /* 0x00008b0000067ab9 */ /* 0x000fe20000000800 */
[----:B0-----:R-:W-:-:S02]  /*20d00*/  SHF.R.S32.HI R79, RZ, 0x1f, R53 ;  /* 0x0000001fff4f7819 */ /* 0x001fc40000011435 */
[C---:B-1----:R-:W-:Y:S02]  /*20d10*/  IADD3 R16, P6, R53.reuse, R0, RZ ;  /* 0x0000000035107210 */ /* 0x042fe40007fde0ff */
[----:B----4-:R-:W-:-:S03]  /*20d20*/  IADD3 R18, P2, R53, R3, RZ ;  /* 0x0000000335127210 */ /* 0x010fc60007f5e0ff */
[----:B------:R-:W-:Y:S01]  /*20d30*/  IMAD.X R17, R79, 0x1, R2, P6 ;  /* 0x000000014f117824 */ /* 0x000fe200030e0602 */
[C---:B------:R-:W-:Y:S02]  /*20d40*/  PRMT R77, R23.reuse, 0x7770, RZ ;  /* 0x00007770174d7816 */ /* 0x040fe400000000ff */
[----:B------:R-:W-:Y:S01]  /*20d50*/  PRMT R75, R23, 0x7771, RZ ;  /* 0x00007771174b7816 */ /* 0x000fe200000000ff */
[----:B------:R-:W-:Y:S01]  /*20d60*/  IMAD.X R19, R79, 0x1, R52, P2 ;  /* 0x000000014f137824 */ /* 0x000fe200010e0634 */
[----:B------:R-:W-:Y:S01]  /*20d70*/  IADD3 R20, P6, R53, R38, RZ ;  /* 0x0000002635147210 */ /* 0x000fe20007fde0ff */
[----:B------:R0:W-:Y:S01]  /*20d80*/  @P4 STG.E.U8 desc[UR56][R16.64], R77 ;  /* 0x0000004d10004986 */ /* 0x0001e2000c101138 */
[----:B------:R-:W-:Y:S01]  /*20d90*/  ISETP.GE.AND P2, PT, R21, UR4, PT ;  /* 0x0000000415007c0c */ /* 0x000fe2000bf46270 */
[----:B------:R-:W-:Y:S01]  /*20da0*/  ULDC UR4, c[0x0][0x248] ;  /* 0x0000920000047ab9 */ /* 0x000fe20000000800 */
[----:B------:R-:W-:Y:S01]  /*20db0*/  PRMT R73, R23, 0x7772, RZ ;  /* 0x0000777217497816 */ /* 0x000fe200000000ff */
[----:B------:R1:W-:Y:S01]  /*20dc0*/  @P3 STG.E.U8 desc[UR56][R18.64], R75 ;  /* 0x0000004b12003986 */ /* 0x0003e2000c101138 */
[----:B------:R-:W-:Y:S01]  /*20dd0*/  IMAD.X R21, R79, 0x1, R36, P6 ;  /* 0x000000014f157824 */ /* 0x000fe200030e0624 */
[----:B------:R-:W-:Y:S01]  /*20de0*/  ISETP.LT.AND P3, PT, R135, UR8, !P1 ;  /* 0x0000000887007c0c */ /* 0x000fe2000cf61270 */
[----:B------:R-:W-:Y:S01]  /*20df0*/  VIADD R54, R53, UR4 ;  /* 0x0000000435367c36 */ /* 0x000fe20008000000 */
[----:B------:R-:W-:Y:S01]  /*20e00*/  ISETP.LT.AND P4, PT, R141, UR10, !P2 ;  /* 0x0000000a8d007c0c */ /* 0x000fe2000d781270 */
[----:B------:R-:W-:Y:S01]  /*20e10*/  ULDC UR4, c[0x0][0x248] ;  /* 0x0000920000047ab9 */ /* 0x000fe20000000800 */
[----:B------:R4:W-:Y:S01]  /*20e20*/  @P5 STG.E.U8 desc[UR56][R20.64], R73 ;  /* 0x0000004914005986 */ /* 0x0009e2000c101138 */
[----:B0-----:R-:W-:Y:S01]  /*20e30*/  IADD3 R16, P6, R53, R37, RZ ;  /* 0x0000002535107210 */ /* 0x001fe20007fde0ff */
[----:B------:R-:W-:Y:S01]  /*20e40*/  ULDC UR8, c[0x0][0x228] ;  /* 0x00008a0000087ab9 */ /* 0x000fe20000000800 */
[----:B------:R-:W-:Y:S01]  /*20e50*/  SHF.R.S32.HI R81, RZ, 0x1f, R54 ;  /* 0x0000001fff517819 */ /* 0x000fe20000011436 */
[----:B------:R-:W-:Y:S01]  /*20e60*/  ULDC UR10, c[0x0][0x228] ;  /* 0x00008a00000a7ab9 */ /* 0x000fe20000000800 */
[----:B-1----:R-:W-:-:S02]  /*20e70*/  IADD3 R18, P1, R54, R0, RZ ;  /* 0x0000000036127210 */ /* 0x002fc40007f3e0ff */
[----:B------:R-:W-:Y:S01]  /*20e80*/  ISETP.LT.AND P5, PT, R139, UR12, !P2 ;  /* 0x0000000c8b007c0c */ /* 0x000fe2000d7a1270 */
[----:B------:R-:W-:Y:S01]  /*20e90*/  IMAD.X R17, R79, 0x1, R39, P6 ;  /* 0x000000014f117824 */ /* 0x000fe200030e0627 */
[----:B------:R-:W-:Y:S02]  /*20ea0*/  PRMT R77, R4, 0x7770, RZ ;  /* 0x00007770044d7816 */ /* 0x000fe400000000ff */
[----:B----4-:R-:W-:Y:S01]  /*20eb0*/  PRMT R73, R23, 0x7773, RZ ;  /* 0x0000777317497816 */ /* 0x010fe200000000ff */
[C---:B------:R-:W-:Y:S01]  /*20ec0*/  IMAD.X R19, R81.reuse, 0x1, R2, P1 ;  /* 0x0000000151137824 */ /* 0x040fe200008e0602 */
[----:B------:R-:W-:Y:S02]  /*20ed0*/  IADD3 R20, P6, R54, R3, RZ ;  /* 0x0000000336147210 */ /* 0x000fe40007fde0ff */
[----:B------:R-:W-:Y:S01]  /*20ee0*/  PRMT R75, R4, 0x7771, RZ ;  /* 0x00007771044b7816 */ /* 0x000fe200000000ff */
[----:B------:R-:W-:Y:S01]  /*20ef0*/  VIADD R53, R54, UR4 ;  /* 0x0000000436357c36 */ /* 0x000fe20008000000 */
[----:B------:R-:W-:Y:S01]  /*20f00*/  ISETP.GE.AND P1, PT, R22, UR6, PT ;  /* 0x0000000616007c0c */ /* 0x000fe2000bf26270 */
[----:B------:R-:W-:Y:S01]  /*20f10*/  ULDC UR6, c[0x0][0x228] ;  /* 0x00008a0000067ab9 */ /* 0x000fe20000000800 */
[----:B------:R0:W-:Y:S01]  /*20f20*/  @P3 STG.E.U8 desc[UR56][R16.64], R73 ;  /* 0x0000004910003986 */ /* 0x0001e2000c101138 */
[----:B------:R-:W-:Y:S01]  /*20f30*/  IMAD.X R21, R81, 0x1, R52, P6 ;  /* 0x0000000151157824 */ /* 0x000fe200030e0634 */
[----:B------:R-:W-:Y:S01]  /*20f40*/  ISETP.LT.AND P3, PT, R137, UR6, !P2 ;  /* 0x0000000689007c0c */ /* 0x000fe2000d761270 */
[----:B------:R-:W-:Y:S01]  /*20f50*/  ULDC UR6, c[0x0][0x228] ;  /* 0x00008a0000067ab9 */ /* 0x000fe20000000800 */
[C---:B------:R-:W-:Y:S01]  /*20f60*/  IADD3 R22, P6, R54.reuse, R38, RZ ;  /* 0x0000002636167210 */ /* 0x040fe20007fde0ff */
[----:B------:R1:W-:Y:S01]  /*20f70*/  @P4 STG.E.U8 desc[UR56][R18.64], R77 ;  /* 0x0000004d12004986 */ /* 0x0003e2000c101138 */
[----:B------:R-:W-:Y:S01]  /*20f80*/  ISETP.LT.AND P2, PT, R135, UR6, !P2 ;  /* 0x0000000687007c0c */ /* 0x000fe2000d741270 */
[----:B------:R-:W-:Y:S01]  /*20f90*/  ULDC UR6, c[0x0][0x228] ;  /* 0x00008a0000067ab9 */ /* 0x000fe20000000800 */
[----:B------:R-:W-:Y:S01]  /*20fa0*/  ISETP.LT.AND P4, PT, R141, UR8, !P1 ;  /* 0x000000088d007c0c */ /* 0x000fe2000cf81270 */
[----:B------:R4:W-:Y:S01]  /*20fb0*/  @P5 STG.E.U8 desc[UR56][R20.64], R75 ;  /* 0x0000004b14005986 */ /* 0x0009e2000c101138 */
[----:B------:R-:W-:Y:S01]  /*20fc0*/  IMAD.X R23, R81, 0x1, R36, P6 ;  /* 0x0000000151177824 */ /* 0x000fe200030e0624 */
[----:B------:R-:W-:Y:S01]  /*20fd0*/  ULDC UR8, c[0x0][0x228] ;  /* 0x00008a0000087ab9 */ /* 0x000fe20000000800 */
[----:B0-----:R-:W-:Y:S01]  /*20fe0*/  IADD3 R16, P5, R54, R37, RZ ;  /* 0x0000002536107210 */ /* 0x001fe20007fbe0ff */
[----:B------:R-:W-:Y:S01]  /*20ff0*/  ULDC UR4, c[0x0][0x22c] ;  /* 0x00008b0000047ab9 */ /* 0x000fe20000000800 */
[----:B------:R-:W-:Y:S01]  /*21000*/  ULDC UR12, c[0x0][0x228] ;  /* 0x00008a00000c7ab9 */ /* 0x000fe20000000800 */
[----:B-1----:R-:W-:-:S02]  /*21010*/  SHF.R.S32.HI R77, RZ, 0x1f, R53 ;  /* 0x0000001fff4d7819 */ /* 0x002fc40000011435 */
[----:B------:R-:W-:Y:S01]  /*21020*/  IADD3 R18, P6, R53, R0, RZ ;  /* 0x0000000035127210 */ /* 0x000fe20007fde0ff */
[----:B------:R-:W-:Y:S01]  /*21030*/  IMAD.X R17, R81, 0x1, R39, P5 ;  /* 0x0000000151117824 */ /* 0x000fe200028e0627 */
[C---:B----4-:R-:W-:Y:S02]  /*21040*/  PRMT R21, R4.reuse, 0x7772, RZ ;  /* 0x0000777204157816 */ /* 0x050fe400000000ff */
[----:B------:R-:W-:Y:S01]  /*21050*/  PRMT R73, R4, 0x7773, RZ ;  /* 0x0000777304497816 */ /* 0x000fe200000000ff */
[----:B------:R-:W-:Y:S01]  /*21060*/  IMAD.X R19, R77, 0x1, R2, P6 ;  /* 0x000000014d137824 */ /* 0x000fe200030e0602 */
[----:B------:R-:W-:Y:S01]  /*21070*/  PRMT R75, R24, 0x7770, RZ ;  /* 0x00007770184b7816 */ /* 0x000fe200000000ff */
[----:B------:R0:W-:Y:S01]  /*21080*/  @P3 STG.E.U8 desc[UR56][R22.64], R21 ;  /* 0x0000001516003986 */ /* 0x0001e2000c101138 */
[----:B------:R-:W-:Y:S01]  /*21090*/  ISETP.LT.AND P3, PT, R139, UR6, !P1 ;  /* 0x000000068b007c0c */ /* 0x000fe2000cf61270 */
[----:B------:R-:W-:Y:S01]  /*210a0*/  VIADD R4, R248, 0xa ;  /* 0x0000000af8047836 */ /* 0x000fe20000000000 */
[----:B------:R-:W-:Y:S01]  /*210b0*/  ULDC UR6, c[0x0][0x228] ;  /* 0x00008a0000067ab9 */ /* 0x000fe20000000800 */
[----:B------:R1:W-:Y:S01]  /*210c0*/  @P2 STG.E.U8 desc[UR56][R16.64], R73 ;  /* 0x0000004910002986 */ /* 0x0003e2000c101138 */
[----:B------:R-:W-:-:S03]  /*210d0*/  IADD3 R20, P2, R53, R3, RZ ;  /* 0x0000000335147210 */ /* 0x000fc60007f5e0ff */
[----:B------:R4:W-:Y:S01]  /*210e0*/  @P4 STG.E.U8 desc[UR56][R18.64], R75 ;  /* 0x0000004b12004986 */ /* 0x0009e2000c101138 */
[----:B------:R-:W-:Y:S01]  /*210f0*/  ISETP.LT.AND P4, PT, R137, UR8, !P1 ;  /* 0x0000000889007c0c */ /* 0x000fe2000cf81270 */
[----:B------:R-:W-:Y:S01]  /*21100*/  ULDC UR8, c[0x0][0x228] ;  /* 0x00008a0000087ab9 */ /* 0x000fe20000000800 */
[----:B------:R-:W-:Y:S01]  /*21110*/  ISETP.LT.AND P1, PT, R135, UR10, !P1 ;  /* 0x0000000a87007c0c */ /* 0x000fe2000cf21270 */
[----:B0-----:R-:W-:Y:S01]  /*21120*/  IMAD.X R21, R77, 0x1, R52, P2 ;  /* 0x000000014d157824 */ /* 0x001fe200010e0634 */
[C---:B------:R-:W-:Y:S01]  /*21130*/  IADD3 R22, P6, R53.reuse, R37, RZ ;  /* 0x0000002535167210 */ /* 0x040fe20007fde0ff */
[----:B------:R-:W-:Y:S01]  /*21140*/  ULDC UR10, c[0x0][0x228] ;  /* 0x00008a00000a7ab9 */ /* 0x000fe20000000800 */
[----:B-1----:R-:W-:Y:S02]  /*21150*/  IADD3 R16, P5, R53, R38, RZ ;  /* 0x0000002635107210 */ /* 0x002fe40007fbe0ff */
[----:B------:R-:W-:Y:S01]  /*21160*/  ISETP.GE.AND P2, PT, R4, UR4, PT ;  /* 0x0000000404007c0c */ /* 0x000fe2000bf46270 */
[----:B------:R-:W-:Y:S01]  /*21170*/  ULDC UR4, c[0x0][0x248] ;  /* 0x0000920000047ab9 */ /* 0x000fe20000000800 */
[C---:B----4-:R-:W-:Y:S01]  /*21180*/  PRMT R75, R24.reuse, 0x7771, RZ ;  /* 0x00007771184b7816 */ /* 0x050fe200000000ff */
[----:B------:R-:W-:Y:S01]  /*21190*/  IMAD.X R17, R77, 0x1, R36, P5 ;  /* 0x000000014d117824 */ /* 0x000fe200028e0624 */
[C---:B------:R-:W-:Y:S01]  /*211a0*/  PRMT R73, R24.reuse, 0x7772, RZ ;  /* 0x0000777218497816 */ /* 0x040fe200000000ff */
[----:B------:R-:W-:Y:S01]  /*211b0*/  VIADD R53, R53, UR4 ;  /* 0x0000000435357c36 */ /* 0x000fe20008000000 */
[----:B------:R-:W-:Y:S01]  /*211c0*/  PRMT R19, R24, 0x7773, RZ ;  /* 0x0000777318137816 */ /* 0x000fe200000000ff */
[----:B------:R-:W-:Y:S01]  /*211d0*/  IMAD.X R23, R77, 0x1, R39, P6 ;  /* 0x000000014d177824 */ /* 0x000fe200030e0627 */
[----:B------:R-:W-:Y:S01]  /*211e0*/  @P3 STG.E.U8 desc[UR56][R20.64], R75 ;  /* 0x0000004b14003986 */ /* 0x000fe2000c101138 */
[----:B------:R-:W-:Y:S01]  /*211f0*/  VIADD R4, R248, 0xb ;  /* 0x0000000bf8047836 */ /* 0x000fe20000000000 */
[----:B------:R-:W-:Y:S01]  /*21200*/  SHF.R.S32.HI R79, RZ, 0x1f, R53 ;  /* 0x0000001fff4f7819 */ /* 0x000fe20000011435 */
[----:B------:R-:W-:Y:S01]  /*21210*/  ULDC UR4, c[0x0][0x22c] ;  /* 0x00008b0000047ab9 */ /* 0x000fe20000000800 */
[----:B------:R0:W-:Y:S01]  /*21220*/  @P4 STG.E.U8 desc[UR56][R16.64], R73 ;  /* 0x0000004910004986 */ /* 0x0001e2000c101138 */
[----:B------:R-:W-:Y:S01]  /*21230*/  ISETP.LT.AND P4, PT, R141, UR6, !P2 ;  /* 0x000000068d007c0c */ /* 0x000fe2000d781270 */
[----:B------:R-:W-:Y:S01]  /*21240*/  ULDC UR6, c[0x0][0x22c] ;  /* 0x00008b0000067ab9 */ /* 0x000fe20000000800 */
[----:B------:R-:W-:Y:S01]  /*21250*/  IADD3 R18, P3, R53, R3, RZ ;  /* 0x0000000335127210 */ /* 0x000fe20007f7e0ff */
[----:B------:R1:W-:Y:S01]  /*21260*/  @P1 STG.E.U8 desc[UR56][R22.64], R19 ;  /* 0x0000001316001986 */ /* 0x0003e2000c101138 */
[----:B------:R-:W-:Y:S01]  /*21270*/  ISETP.LT.AND P1, PT, R139, UR8, !P2 ;  /* 0x000000088b007c0c */ /* 0x000fe2000d721270 */
[----:B------:R-:W-:Y:S01]  /*21280*/  ULDC UR8, c[0x0][0x228] ;  /* 0x00008a0000087ab9 */ /* 0x000fe20000000800 */
[----:B------:R-:W-:Y:S01]  /*21290*/  ISETP.LT.AND P5, PT, R137, UR10, !P2 ;  /* 0x0000000a89007c0c */ /* 0x000fe2000d7a1270 */
[----:B------:R-:W-:Y:S01]  /*212a0*/  ULDC UR10, c[0x0][0x228] ;  /* 0x00008a00000a7ab9 */ /* 0x000fe20000000800 */
[----:B0-----:R-:W-:-:S02]  /*212b0*/  IADD3 R16, P6, R53, R0, RZ ;  /* 0x0000000035107210 */ /* 0x001fc40007fde0ff */
[----:B------:R-:W-:-:S03]  /*212c0*/  PRMT R77, R5, 0x7770, RZ ;  /* 0x00007770054d7816 */ /* 0x000fc600000000ff */
[----:B------:R-:W-:Y:S01]  /*212d0*/  IMAD.X R17, R79, 0x1, R2, P6 ;  /* 0x000000014f117824 */ /* 0x000fe200030e0602 */
[----:B------:R-:W-:Y:S01]  /*212e0*/  IADD3 R20, P6, R53, R38, RZ ;  /* 0x0000002635147210 */ /* 0x000fe20007fde0ff */
[----:B-1----:R-:W-:Y:S01]  /*212f0*/  IMAD.X R19, R79, 0x1, R52, P3 ;  /* 0x000000014f137824 */ /* 0x002fe200018e0634 */
[----:B------:R-:W-:Y:S01]  /*21300*/  ISETP.GE.AND P3, PT, R4, UR4, PT ;  /* 0x0000000404007c0c */ /* 0x000fe2000bf66270 */
[----:B------:R-:W-:Y:S01]  /*21310*/  ULDC UR4, c[0x0][0x248] ;  /* 0x0000920000047ab9 */ /* 0x000fe20000000800 */
[----:B------:R-:W-:Y:S01]  /*21320*/  PRMT R75, R5, 0x7771, RZ ;  /* 0x00007771054b7816 */ /* 0x000fe200000000ff */
[----:B------:R-:W-:Y:S01]  /*21330*/  IMAD.X R21, R79, 0x1, R36, P6 ;  /* 0x000000014f157824 */ /* 0x000fe200030e0624 */
[----:B------:R-:W-:Y:S01]  /*21340*/  PRMT R73, R5, 0x7772, RZ ;  /* 0x0000777205497816 */ /* 0x000fe200000000ff */
[----:B------:R-:W-:Y:S01]  /*21350*/  VIADD R23, R53, UR4 ;  /* 0x0000000435177c36 */ /* 0x000fe20008000000 */
[----:B------:R-:W-:Y:S01]  /*21360*/  ISETP.LT.AND P2, PT, R135, UR8, !P2 ;  /* 0x0000000887007c0c */ /* 0x000fe2000d741270 */
[----:B------:R0:W-:Y:S01]  /*21370*/  @P4 STG.E.U8 desc[UR56][R16.64], R77 ;  /* 0x0000004d10004986 */ /* 0x0001e2000c101138 */
[----:B------:R-:W-:Y:S01]  /*21380*/  ISETP.LT.AND P4, PT, R141, UR10, !P3 ;  /* 0x0000000a8d007c0c */ /* 0x000fe2000df81270 */
[----:B------:R-:W-:Y:S01]  /*21390*/  VIADD R22, R248, 0xc ;  /* 0x0000000cf8167836 */ /* 0x000fe20000000000 */
[----:B------:R-:W-:Y:S01]  /*213a0*/  ULDC UR4, c[0x0][0x248] ;  /* 0x0000920000047ab9 */ /* 0x000fe20000000800 */
[----:B------:R1:W-:Y:S01]  /*213b0*/  @P1 STG.E.U8 desc[UR56][R18.64], R75 ;  /* 0x0000004b12001986 */ /* 0x0003e2000c101138 */
[----:B------:R-:W-:Y:S01]  /*213c0*/  ULDC UR8, c[0x0][0x228] ;  /* 0x00008a0000087ab9 */ /* 0x000fe20000000800 */
[----:B------:R-:W-:-:S02]  /*213d0*/  ULDC UR10, c[0x0][0x228] ;  /* 0x00008a00000a7ab9 */ /* 0x000fc40000000800 */
[----:B------:R4:W-:Y:S01]  /*213e0*/  @P5 STG.E.U8 desc[UR56][R20.64], R73 ;  /* 0x0000004914005986 */ /* 0x0009e2000c101138 */
[----:B------:R-:W-:Y:S02]  /*213f0*/  ISETP.LT.AND P5, PT, R139, UR12, !P3 ;  /* 0x0000000c8b007c0c */ /* 0x000fe4000dfa1270 */
[----:B0-----:R-:W-:Y:S02]  /*21400*/  IADD3 R16, P6, R53, R37, RZ ;  /* 0x0000002535107210 */ /* 0x001fe40007fde0ff */
[----:B------:R-:W-:Y:S01]  /*21410*/  SHF.R.S32.HI R77, RZ, 0x1f, R23 ;  /* 0x0000001fff4d7819 */ /* 0x000fe20000011417 */
[C---:B------:R-:W-:Y:S01]  /*21420*/  VIADD R24, R23.reuse, UR4 ;  /* 0x0000000417187c36 */ /* 0x040fe20008000000 */
[----:B-1----:R-:W-:Y:S01]  /*21430*/  IADD3 R18, P1, R23, R0, RZ ;  /* 0x0000000017127210 */ /* 0x002fe20007f3e0ff */
[--C-:B------:R-:W-:Y:S01]  /*21440*/  IMAD.X R17, R79, 0x1, R39.reuse, P6 ;  /* 0x000000014f117824 */ /* 0x100fe200030e0627 */
[----:B------:R-:W-:Y:S01]  /*21450*/  PRMT R53, R5, 0x7773, RZ ;  /* 0x0000777305357816 */ /* 0x000fe200000000ff */
[----:B------:R-:W-:Y:S01]  /*21460*/  ULDC UR4, c[0x0][0x22c] ;  /* 0x00008b0000047ab9 */ /* 0x000fe20000000800 */
[----:B------:R-:W-:Y:S01]  /*21470*/  IADD3 R4, P6, R23, R3, RZ ;  /* 0x0000000317047210 */ /* 0x000fe20007fde0ff */
[----:B------:R-:W-:Y:S01]  /*21480*/  IMAD.X R19, R77, 0x1, R2, P1 ;  /* 0x000000014d137824 */ /* 0x000fe200008e0602 */
[----:B------:R-:W-:Y:S01]  /*21490*/  ISETP.GE.AND P1, PT, R22, UR6, PT ;  /* 0x0000000616007c0c */ /* 0x000fe2000bf26270 */
[----:B------:R-:W-:Y:S01]  /*214a0*/  ULDC UR6, c[0x0][0x228] ;  /* 0x00008a0000067ab9 */ /* 0x000fe20000000800 */
[----:B------:R-:W-:Y:S01]  /*214b0*/  PRMT R75, R25, 0x7770, RZ ;  /* 0x00007770194b7816 */ /* 0x000fe200000000ff */
[----:B------:R0:W-:Y:S01]  /*214c0*/  @P2 STG.E.U8 desc[UR56][R16.64], R53 ;  /* 0x0000003510002986 */ /* 0x0001e2000c101138 */
[----:B------:R-:W-:Y:S01]  /*214d0*/  IMAD.X R5, R77, 0x1, R52, P6 ;  /* 0x000000014d057824 */ /* 0x000fe200030e0634 */
[----:B----4-:R-:W-:Y:S01]  /*214e0*/  PRMT R73, R25, 0x7771, RZ ;  /* 0x0000777119497816 */ /* 0x010fe200000000ff */
[----:B------:R-:W-:Y:S01]  /*214f0*/  ULDC UR12, c[0x0][0x228] ;  /* 0x00008a00000c7ab9 */ /* 0x000fe20000000800 */
[----:B------:R-:W-:Y:S01]  /*21500*/  ISETP.LT.AND P2, PT, R137, UR6, !P3 ;  /* 0x0000000689007c0c */ /* 0x000fe2000df41270 */
[----:B------:R-:W-:Y:S01]  /*21510*/  ULDC UR6, c[0x0][0x228] ;  /* 0x00008a0000067ab9 */ /* 0x000fe20000000800 */
[----:B------:R-:W-:Y:S01]  /*21520*/  IADD3 R20, P6, R23, R38, RZ ;  /* 0x0000002617147210 */ /* 0x000fe20007fde0ff */
[----:B------:R1:W-:Y:S01]  /*21530*/  @P4 STG.E.U8 desc[UR56][R18.64], R75 ;  /* 0x0000004b12004986 */ /* 0x0003e2000c101138 */
[----:B------:R-:W-:Y:S01]  /*21540*/  ISETP.LT.AND P3, PT, R135, UR6, !P3 ;  /* 0x0000000687007c0c */ /* 0x000fe2000df61270 */
[----:B------:R-:W-:Y:S01]  /*21550*/  ULDC UR6, c[0x0][0x228] ;  /* 0x00008a0000067ab9 */ /* 0x000fe20000000800 */
[----:B------:R-:W-:Y:S01]  /*21560*/  ISETP.LT.AND P4, PT, R141, UR8, !P1 ;  /* 0x000000088d007c0c */ /* 0x000fe2000cf81270 */
[----:B------:R4:W-:Y:S01]  /*21570*/  @P5 STG.E.U8 desc[UR56][R4.64], R73 ;  /* 0x0000004904005986 */ /* 0x0009e2000c101138 */
[----:B0-----:R-:W-:Y:S01]  /*21580*/  IADD3 R16, P5, R23, R37, RZ ;  /* 0x0000002517107210 */ /* 0x001fe20007fbe0ff */
[C---:B------:R-:W-:Y:S01]  /*21590*/  IMAD.X R21, R77.reuse, 0x1, R36, P6 ;  /* 0x000000014d157824 */ /* 0x040fe200030e0624 */
[----:B------:R-:W-:Y:S01]  /*215a0*/  SHF.R.S32.HI R53, RZ, 0x1f, R24 ;  /* 0x0000001fff357819 */ /* 0x000fe20000011418 */
[----:B------:R-:W-:Y:S01]  /*215b0*/  ULDC UR8, c[0x0][0x228] ;  /* 0x00008a0000087ab9 */ /* 0x000fe20000000800 */
[----:B------:R-:W-:Y:S01]  /*215c0*/  PRMT R23, R6, 0x7770, RZ ;  /* 0x0000777006177816 */ /* 0x000fe200000000ff */
[----:B------:R-:W-:Y:S01]  /*215d0*/  IMAD.X R17, R77, 0x1, R39, P5 ;  /* 0x000000014d117824 */ /* 0x000fe200028e0627 */
[----:B-1----:R-:W-:-:S02]  /*215e0*/  PRMT R19, R25, 0x7772, RZ ;  /* 0x0000777219137816 */ /* 0x002fc400000000ff */
[----:B----4-:R-:W-:Y:S02]  /*215f0*/  IADD3 R4, P6, R24, R0, RZ ;  /* 0x0000000018047210 */ /* 0x010fe40007fde0ff */
[----:B------:R-:W-:-:S03]  /*21600*/  PRMT R25, R25, 0x7773, RZ ;  /* 0x0000777319197816 */ /* 0x000fc600000000ff */
[----:B------:R-:W-:Y:S01]  /*21610*/  IMAD.X R5, R53, 0x1, R2, P6 ;  /* 0x0000000135057824 */ /* 0x000fe200030e0602 */
[----:B------:R0:W-:Y:S01]  /*21620*/  @P2 STG.E.U8 desc[UR56][R20.64], R19 ;  /* 0x0000001314002986 */ /* 0x0001e2000c101138 */
[----:B------:R-:W-:Y:S01]  /*21630*/  IADD3 R18, P2, R24, R3, RZ ;  /* 0x0000000318127210 */ /* 0x000fe20007f5e0ff */
[----:B------:R-:W-:Y:S02]  /*21640*/  VIADD R22, R248, 0xd ;  /* 0x0000000df8167836 */ /* 0x000fe40000000000 */
[----:B------:R1:W-:Y:S01]  /*21650*/  @P3 STG.E.U8 desc[UR56][R16.64], R25 ;  /* 0x0000001910003986 */ /* 0x0003e2000c101138 */
[----:B------:R-:W-:Y:S01]  /*21660*/  ISETP.LT.AND P3, PT, R139, UR6, !P1 ;  /* 0x000000068b007c0c */ /* 0x000fe2000cf61270 */
[----:B------:R-:W-:Y:S02]  /*21670*/  ULDC UR6, c[0x0][0x228] ;  /* 0x00008a0000067ab9 */ /* 0x000fe40000000800 */
[----:B------:R4:W-:Y:S01]  /*21680*/  @P4 STG.E.U8 desc[UR56][R4.64], R23 ;  /* 0x0000001704004986 */ /* 0x0009e2000c101138 */
[----:B------:R-:W-:Y:S01]  /*21690*/  ISETP.LT.AND P4, PT, R137, UR8, !P1 ;  /* 0x0000000889007c0c */ /* 0x000fe2000cf81270 */
[----:B------:R-:W-:Y:S01]  /*216a0*/  ULDC UR8, c[0x0][0x228] ;  /* 0x00008a0000087ab9 */ /* 0x000fe20000000800 */
[----:B------:R-:W-:Y:S01]  /*216b0*/  ISETP.LT.AND P1, PT, R135, UR10, !P1 ;  /* 0x0000000a87007c0c */ /* 0x000fe2000cf21270 */
[----:B0-----:R-:W-:Y:S01]  /*216c0*/  IMAD.X R19, R53, 0x1, R52, P2 ;  /* 0x0000000135137824 */ /* 0x001fe200010e0634 */
[C---:B------:R-:W-:Y:S01]  /*216d0*/  IADD3 R20, P6, R24.reuse, R37, RZ ;  /* 0x0000002518147210 */ /* 0x040fe20007fde0ff */
[----:B------:R-:W-:Y:S01]  /*216e0*/  ULDC UR10, c[0x0][0x228] ;  /* 0x00008a00000a7ab9 */ /* 0x000fe20000000800 */
[----:B-1----:R-:W-:-:S02]  /*216f0*/  IADD3 R16, P5, R24, R38, RZ ;  /* 0x0000002618107210 */ /* 0x002fc40007fbe0ff */
[----:B------:R-:W-:Y:S01]  /*21700*/  ISETP.GE.AND P2, PT, R22, UR4, PT ;  /* 0x0000000416007c0c */ /* 0x000fe2000bf46270 */
[----:B------:R-:W-:Y:S01]  /*21710*/  ULDC UR4, c[0x0][0x248] ;  /* 0x0000920000047ab9 */ /* 0x000fe20000000800 */
[C---:B------:R-:W-:Y:S01]  /*21720*/  PRMT R25, R6.reuse, 0x7771, RZ ;  /* 0x0000777106197816 */ /* 0x040fe200000000ff */
[C---:B------:R-:W-:Y:S01]  /*21730*/  IMAD.X R17, R53.reuse, 0x1, R36, P5 ;  /* 0x0000000135117824 */ /* 0x040fe200028e0624 */
[----:B----4-:R-:W-:Y:S01]  /*21740*/  PRMT R5, R6, 0x7772, RZ ;  /* 0x0000777206057816 */ /* 0x010fe200000000ff */
[----:B------:R-:W-:Y:S01]  /*21750*/  VIADD R24, R24, UR4 ;  /* 0x0000000418187c36 */ /* 0x000fe20008000000 */
[----:B------:R-:W-:Y:S01]  /*21760*/  PRMT R23, R6, 0x7773, RZ ;  /* 0x0000777306177816 */ /* 0x000fe200000000ff */
[----:B------:R-:W-:Y:S01]  /*21770*/  IMAD.X R21, R53, 0x1, R39, P6 ;  /* 0x0000000135157824 */ /* 0x000fe200030e0627 */
[----:B------:R0:W-:Y:S01]  /*21780*/  @P3 STG.E.U8 desc[UR56][R18.64], R25 ;  /* 0x0000001912003986 */ /* 0x0001e2000c101138 */
[----:B------:R-:W-:Y:S01]  /*21790*/  ISETP.LT.AND P5, PT, R137, UR10, !P2 ;  /* 0x0000000a89007c0c */ /* 0x000fe2000d7a1270 */
[----:B------:R-:W-:Y:S01]  /*217a0*/  ULDC UR4, c[0x0][0x22c] ;  /* 0x00008b0000047ab9 */ /* 0x000fe20000000800 */
[----:B------:R-:W-:Y:S01]  /*217b0*/  SHF.R.S32.HI R73, RZ, 0x1f, R24 ;  /* 0x0000001fff497819 */ /* 0x000fe20000011418 */
[----:B------:R1:W-:Y:S01]  /*217c0*/  @P4 STG.E.U8 desc[UR56][R16.64], R5 ;  /* 0x0000000510004986 */ /* 0x0003e2000c101138 */
[----:B------:R-:W-:Y:S01]  /*217d0*/  IADD3 R4, P6, R24, R0, RZ ;  /* 0x0000000018047210 */ /* 0x000fe20007fde0ff */
[----:B------:R-:W-:Y:S01]  /*217e0*/  VIADD R6, R248, 0xe ;  /* 0x0000000ef8067836 */ /* 0x000fe20000000000 */
[----:B------:R-:W-:Y:S01]  /*217f0*/  ISETP.LT.AND P4, PT, R141, UR6, !P2 ;  /* 0x000000068d007c0c */ /* 0x000fe2000d781270 */
[----:B------:R4:W-:Y:S01]  /*21800*/  @P1 STG.E.U8 desc[UR56][R20.64], R23 ;  /* 0x0000001714001986 */ /* 0x0009e2000c101138 */
[----:B------:R-:W-:Y:S01]  /*21810*/  ISETP.LT.AND P3, PT, R139, UR8, !P2 ;  /* 0x000000088b007c0c */ /* 0x000fe2000d761270 */
[----:B------:R-:W-:Y:S01]  /*21820*/  ULDC UR8, c[0x0][0x228] ;  /* 0x00008a0000087ab9 */ /* 0x000fe20000000800 */
[C---:B------:R-:W-:Y:S01]  /*21830*/  PRMT R53, R26.reuse, 0x7770, RZ ;  /* 0x000077701a357816 */ /* 0x040fe200000000ff */
[----:B------:R-:W-:Y:S01]  /*21840*/  ULDC UR10, c[0x0][0x228] ;  /* 0x00008a00000a7ab9 */ /* 0x000fe20000000800 */
[----:B0-----:R-:W-:Y:S01]  /*21850*/  PRMT R25, R26, 0x7771, RZ ;  /* 0x000077711a197816 */ /* 0x001fe200000000ff */
[----:B------:R-:W-:Y:S01]  /*21860*/  ULDC UR6, c[0x0][0x22c] ;  /* 0x00008b0000067ab9 */ /* 0x000fe20000000800 */
[C---:B-1----:R-:W-:Y:S01]  /*21870*/  IADD3 R16, P1, R24.reuse, R3, RZ ;  /* 0x0000000318107210 */ /* 0x042fe20007f3e0ff */
[----:B------:R-:W-:Y:S01]  /*21880*/  IMAD.X R5, R73, 0x1, R2, P6 ;  /* 0x0000000149057824 */ /* 0x000fe200030e0602 */
[----:B------:R-:W-:-:S03]  /*21890*/  IADD3 R18, P6, R24, R38, RZ ;  /* 0x0000002618127210 */ /* 0x000fc60007fde0ff */
[C---:B------:R-:W-:Y:S01]  /*218a0*/  IMAD.X R17, R73.reuse, 0x1, R52, P1 ;  /* 0x0000000149117824 */ /* 0x040fe200008e0634 */
[----:B------:R-:W-:Y:S01]  /*218b0*/  ISETP.GE.AND P1, PT, R6, UR4, PT ;  /* 0x0000000406007c0c */ /* 0x000fe2000bf26270 */
[----:B------:R-:W-:Y:S01]  /*218c0*/  ULDC UR4, c[0x0][0x248] ;  /* 0x0000920000047ab9 */ /* 0x000fe20000000800 */
[----:B------:R-:W-:Y:S01]  /*218d0*/  IMAD.X R19, R73, 0x1, R36, P6 ;  /* 0x0000000149137824 */ /* 0x000fe200030e0624 */
[----:B----4-:R-:W-:Y:S01]  /*218e0*/  PRMT R23, R26, 0x7772, RZ ;  /* 0x000077721a177816 */ /* 0x010fe200000000ff */
[----:B------:R-:W-:Y:S01]  /*218f0*/  VIADD R21, R24, UR4 ;  /* 0x0000000418157c36 */ /* 0x000fe20008000000 */
[----:B------:R0:W-:Y:S01]  /*21900*/  @P4 STG.E.U8 desc[UR56][R4.64], R53 ;  /* 0x0000003504004986 */ /* 0x0001e2000c101138 */
[----:B------:R-:W-:Y:S01]  /*21910*/  ISETP.LT.AND P6, PT, R139, UR12, !P1 ;  /* 0x0000000c8b007c0c */ /* 0x000fe2000cfc1270 */
[----:B------:R-:W-:Y:S01]  /*21920*/  VIADD R6, R248, 0xf ;  /* 0x0000000ff8067836 */ /* 0x000fe20000000000 */
[----:B------:R-:W-:Y:S01]  /*21930*/  ULDC UR4, c[0x0][0x248] ;  /* 0x0000920000047ab9 */ /* 0x000fe20000000800 */
[----:B------:R1:W-:Y:S01]  /*21940*/  @P3 STG.E.U8 desc[UR56][R16.64], R25 ;  /* 0x0000001910003986 */ /* 0x0003e2000c101138 */
[----:B------:R-:W-:Y:S01]  /*21950*/  SHF.R.S32.HI R75, RZ, 0x1f, R21 ;  /* 0x0000001fff4b7819 */ /* 0x000fe20000011415 */
[----:B------:R-:W-:-:S02]  /*21960*/  ULDC UR12, c[0x0][0x228] ;  /* 0x00008a00000c7ab9 */ /* 0x000fc40000000800 */
[----:B------:R4:W-:Y:S01]  /*21970*/  @P5 STG.E.U8 desc[UR56][R18.64], R23 ;  /* 0x0000001712005986 */ /* 0x0009e2000c101138 */
[----:B------:R-:W-:Y:S01]  /*21980*/  ISETP.LT.AND P3, PT, R135, UR8, !P2 ;  /* 0x0000000887007c0c */ /* 0x000fe2000d761270 */
[----:B------:R-:W-:Y:S01]  /*21990*/  ULDC UR8, c[0x0][0x228] ;  /* 0x00008a0000087ab9 */ /* 0x000fe20000000800 */
[----:B------:R-:W-:Y:S02]  /*219a0*/  ISETP.LT.AND P4, PT, R141, UR10, !P1 ;  /* 0x0000000a8d007c0c */ /* 0x000fe4000cf81270 */
[----:B0-----:R-:W-:Y:S01]  /*219b0*/  PRMT R53, R26, 0x7773, RZ ;  /* 0x000077731a357816 */ /* 0x001fe200000000ff */
[C---:B------:R-:W-:Y:S01]  /*219c0*/  VIADD R22, R21.reuse, UR4 ;  /* 0x0000000415167c36 */ /* 0x040fe20008000000 */
[----:B-1----:R-:W-:Y:S01]  /*219d0*/  IADD3 R16, P5, R21, R0, RZ ;  /* 0x0000000015107210 */ /* 0x002fe20007fbe0ff */
[----:B------:R-:W-:Y:S01]  /*219e0*/  ULDC UR10, c[0x0][0x228] ;  /* 0x00008a00000a7ab9 */ /* 0x000fe20000000800 */
[----:B------:R-:W-:Y:S01]  /*219f0*/  IADD3 R4, P2, R24, R37, RZ ;  /* 0x0000002518047210 */ /* 0x000fe20007f5e0ff */
[----:B------:R-:W-:-:S02]  /*21a00*/  ULDC UR4, c[0x0][0x22c] ;  /* 0x00008b0000047ab9 */ /* 0x000fc40000000800 */
[----:B------:R-:W-:Y:S01]  /*21a10*/  IMAD.X R17, R75, 0x1, R2, P5 ;  /* 0x000000014b117824 */ /* 0x000fe200028e0602 */
[----:B----4-:R-:W-:Y:S01]  /*21a20*/  IADD3 R18, P5, R21, R3, RZ ;  /* 0x0000000315127210 */ /* 0x010fe20007fbe0ff */
[----:B------:R-:W-:Y:S01]  /*21a30*/  IMAD.X R5, R73, 0x1, R39, P2 ;  /* 0x0000000149057824 */ /* 0x000fe200010e0627 */
[C---:B------:R-:W-:Y:S02]  /*21a40*/  PRMT R23, R7.reuse, 0x7770, RZ ;  /* 0x0000777007177816 */ /* 0x040fe400000000ff */
[----:B------:R-:W-:Y:S01]  /*21a50*/  PRMT R25, R7, 0x7771, RZ ;  /* 0x0000777107197816 */ /* 0x000fe200000000ff */
[----:B------:R-:W-:Y:S01]  /*21a60*/  IMAD.X R19, R75, 0x1, R52, P5 ;  /* 0x000000014b137824 */ /* 0x000fe200028e0634 */
[----:B------:R-:W-:Y:S01]  /*21a70*/  ISETP.GE.AND P2, PT, R6, UR6, PT ;  /* 0x0000000606007c0c */ /* 0x000fe2000bf46270 */
[----:B------:R0:W-:Y:S01]  /*21a80*/  @P3 STG.E.U8 desc[UR56][R4.64], R53 ;  /* 0x0000003504003986 */ /* 0x0001e2000c101138 */
[----:B------:R-:W-:-:S03]  /*21a90*/  ULDC UR6, c[0x0][0x228] ;  /* 0x00008a0000067ab9 */ /* 0x000fc60000000800 */
[----:B------:R-:W-:Y:S01]  /*21aa0*/  @P4 STG.E.U8 desc[UR56][R16.64], R23 ;  /* 0x0000001710004986 */ /* 0x000fe2000c101138 */
[----:B------:R-:W-:Y:S01]  /*21ab0*/  ISETP.LT.AND P3, PT, R137, UR6, !P1 ;  /* 0x0000000689007c0c */ /* 0x000fe2000cf61270 */
[----:B------:R-:W-:Y:S02]  /*21ac0*/  ULDC UR6, c[0x0][0x228] ;  /* 0x00008a0000067ab9 */ /* 0x000fe40000000800 */
[----:B------:R1:W-:Y:S01]  /*21ad0*/  @P6 STG.E.U8 desc[UR56][R18.64], R25 ;  /* 0x0000001912006986 */ /* 0x0003e2000c101138 */
[----:B------:R-:W-:Y:S02]  /*21ae0*/  IADD3 R20, P6, R21, R38, RZ ;  /* 0x0000002615147210 */ /* 0x000fe40007fde0ff */
[----:B------:R-:W-:Y:S01]  /*21af0*/  ISETP.LT.AND P1, PT, R135, UR8, !P1 ;  /* 0x0000000887007c0c */ /* 0x000fe2000cf21270 */
[----:B------:R-:W-:Y:S01]  /*21b00*/  ULDC UR8, c[0x0][0x228] ;  /* 0x00008a0000087ab9 */ /* 0x000fe20000000800 */
[----:B------:R-:W-:Y:S01]  /*21b10*/  ISETP.LT.AND P4, PT, R141, UR6, !P2 ;  /* 0x000000068d007c0c */ /* 0x000fe2000d781270 */
[----:B------:R-:W-:Y:S01]  /*21b20*/  ULDC UR6, c[0x0][0x228] ;  /* 0x00008a0000067ab9 */ /* 0x000fe20000000800 */
[----:B0-----:R-:W-:Y:S01]  /*21b30*/  IADD3 R4, P5, R21, R37, RZ ;  /* 0x0000002515047210 */ /* 0x001fe20007fbe0ff */
[----:B------:R-:W-:Y:S01]  /*21b40*/  IMAD.X R21, R75, 0x1, R36, P6 ;  /* 0x000000014b157824 */ /* 0x000fe200030e0624 */
[----:B------:R-:W-:-:S02]  /*21b50*/  SHF.R.S32.HI R53, RZ, 0x1f, R22 ;  /* 0x0000001fff357819 */ /* 0x000fc40000011416 */
[----:B------:R-:W-:Y:S01]  /*21b60*/  IADD3 R6, P6, R22, R0, RZ ;  /* 0x0000000016067210 */ /* 0x000fe20007fde0ff */
[----:B------:R-:W-:Y:S01]  /*21b70*/  IMAD.X R5, R75, 0x1, R39, P5 ;  /* 0x000000014b057824 */ /* 0x000fe200028e0627 */
[C---:B-1----:R-:W-:Y:S02]  /*21b80*/  PRMT R19, R7.reuse, 0x7772, RZ ;  /* 0x0000777207137816 */ /* 0x042fe400000000ff */
[----:B------:R-:W-:Y:S01]  /*21b90*/  PRMT R23, R7, 0x7773, RZ ;  /* 0x0000777307177816 */ /* 0x000fe200000000ff */
[----:B------:R-:W-:Y:S01]  /*21ba0*/  IMAD.X R7, R53, 0x1, R2, P6 ;  /* 0x0000000135077824 */ /* 0x000fe200030e0602 */
[----:B------:R-:W-:Y:S01]  /*21bb0*/  PRMT R25, R27, 0x7770, RZ ;  /* 0x000077701b197816 */ /* 0x000fe200000000ff */
[----:B------:R-:W-:Y:S01]  /*21bc0*/  @P3 STG.E.U8 desc[UR56][R20.64], R19 ;  /* 0x0000001314003986 */ /* 0x000fe2000c101138 */
[----:B------:R-:W-:Y:S01]  /*21bd0*/  ISETP.LT.AND P5, PT, R139, UR6, !P2 ;  /* 0x000000068b007c0c */ /* 0x000fe2000d7a1270 */
[----:B------:R-:W-:Y:S01]  /*21be0*/  VIADD R17, R248, 0x10 ;  /* 0x00000010f8117836 */ /* 0x000fe20000000000 */
[----:B------:R-:W-:Y:S01]  /*21bf0*/  IADD3 R16, P3, R22, R3, RZ ;  /* 0x0000000316107210 */ /* 0x000fe20007f7e0ff */
[----:B------:R0:W-:Y:S01]  /*21c00*/  @P1 STG.E.U8 desc[UR56][R4.64], R23 ;  /* 0x0000001704001986 */ /* 0x0001e2000c101138 */
[----:B------:R-:W-:-:S03]  /*21c10*/  ULDC UR6, c[0x0][0x228] ;  /* 0x00008a0000067ab9 */ /* 0x000fc60000000800 */
[----:B------:R1:W-:Y:S01]  /*21c20*/  @P4 STG.E.U8 desc[UR56][R6.64], R25 ;  /* 0x0000001906004986 */ /* 0x0003e2000c101138 */
[----:B------:R-:W-:Y:S01]  /*21c30*/  ISETP.LT.AND P4, PT, R137, UR8, !P2 ;  /* 0x0000000889007c0c */ /* 0x000fe2000d781270 */
[----:B------:R-:W-:Y:S01]  /*21c40*/  ULDC UR8, c[0x0][0x228] ;  /* 0x00008a0000087ab9 */ /* 0x000fe20000000800 */
[----:B------:R-:W-:Y:S01]  /*21c50*/  ISETP.LT.AND P2, PT, R135, UR10, !P2 ;  /* 0x0000000a87007c0c */ /* 0x000fe2000d741270 */
[----:B------:R-:W-:Y:S01]  /*21c60*/  ULDC UR10, c[0x0][0x228] ;  /* 0x00008a00000a7ab9 */ /* 0x000fe20000000800 */
[----:B------:R-:W-:Y:S02]  /*21c70*/  ISETP.GE.AND P1, PT, R17, UR4, PT ;  /* 0x0000000411007c0c */ /* 0x000fe4000bf26270 */
[C---:B0-----:R-:W-:Y:S01]  /*21c80*/  IADD3 R4, P6, R22.reuse, R38, RZ ;  /* 0x0000002616047210 */ /* 0x041fe20007fde0ff */
[----:B------:R-:W-:Y:S01]  /*21c90*/  IMAD.X R17, R53, 0x1, R52, P3 ;  /* 0x0000000135117824 */ /* 0x000fe200018e0634 */
[----:B------:R-:W-:Y:S01]  /*21ca0*/  PRMT R21, R27, 0x7771, RZ ;  /* 0x000077711b157816 */ /* 0x000fe200000000ff */
[----:B------:R-:W-:Y:S01]  /*21cb0*/  ULDC UR4, c[0x0][0x248] ;  /* 0x0000920000047ab9 */ /* 0x000fe20000000800 */
[----:B-1----:R-:W-:Y:S01]  /*21cc0*/  IADD3 R6, P3, R22, R37, RZ ;  /* 0x0000002516067210 */ /* 0x002fe20007f7e0ff */
[----:B------:R-:W-:Y:S01]  /*21cd0*/  IMAD.X R5, R53, 0x1, R36, P6 ;  /* 0x0000000135057824 */ /* 0x000fe200030e0624 */
[----:B------:R-:W-:-:S02]  /*21ce0*/  PRMT R19, R27, 0x7773, RZ ;  /* 0x000077731b137816 */ /* 0x000fc400000000ff */
[----:B------:R-:W-:Y:S01]  /*21cf0*/  PRMT R27, R27, 0x7772, RZ ;  /* 0x000077721b1b7816 */ /* 0x000fe200000000ff */
[----:B------:R-:W-:Y:S01]  /*21d00*/  IMAD.X R7, R53, 0x1, R39, P3 ;  /* 0x0000000135077824 */ /* 0x000fe200018e0627 */
[----:B------:R-:W-:Y:S01]  /*21d10*/  @P5 STG.E.U8 desc[UR56][R16.64], R21 ;  /* 0x0000001510005986 */ /* 0x000fe2000c101138 */
[----:B------:R-:W-:Y:S01]  /*21d20*/  VIADD R22, R22, UR4 ;  /* 0x0000000416167c36 */ /* 0x000fe20008000000 */
[----:B------:R-:W-:Y:S01]  /*21d30*/  ISETP.LT.AND P3, PT, R139, UR8, !P1 ;  /* 0x000000088b007c0c */ /* 0x000fe2000cf61270 */
[----:B------:R-:W-:Y:S01]  /*21d40*/  VIADD R18, R248, 0x11 ;  /* 0x00000011f8127836 */ /* 0x000fe20000000000 */
[----:B------:R0:W-:Y:S01]  /*21d50*/  @P4 STG.E.U8 desc[UR56][R4.64], R27 ;  /* 0x0000001b04004986 */ /* 0x0001e2000c101138 */
[----:B------:R-:W-:Y:S01]  /*21d60*/  ISETP.LT.AND P4, PT, R141, UR6, !P1 ;  /* 0x000000068d007c0c */ /* 0x000fe2000cf81270 */
[----:B------:R-:W-:Y:S01]  /*21d70*/  ULDC UR4, c[0x0][0x22c] ;  /* 0x00008b0000047ab9 */ /* 0x000fe20000000800 */
[----:B------:R-:W-:Y:S01]  /*21d80*/  SHF.R.S32.HI R53, RZ, 0x1f, R22 ;  /* 0x0000001fff357819 */ /* 0x000fe20000011416 */
[----:B------:R1:W-:Y:S01]  /*21d90*/  @P2 STG.E.U8 desc[UR56][R6.64], R19 ;  /* 0x0000001306002986 */ /* 0x0003e2000c101138 */
[----:B------:R-:W-:Y:S01]  /*21da0*/  ISETP.LT.AND P5, PT, R137, UR10, !P1 ;  /* 0x0000000a89007c0c */ /* 0x000fe2000cfa1270 */
[----:B------:R-:W-:Y:S01]  /*21db0*/  ULDC UR8, c[0x0][0x228] ;  /* 0x00008a0000087ab9 */ /* 0x000fe20000000800 */
[C---:B------:R-:W-:Y:S01]  /*21dc0*/  PRMT R25, R28.reuse, 0x7770, RZ ;  /* 0x000077701c197816 */ /* 0x040fe200000000ff */
[----:B------:R-:W-:Y:S01]  /*21dd0*/  ULDC UR10, c[0x0][0x228] ;  /* 0x00008a00000a7ab9 */ /* 0x000fe20000000800 */
[----:B------:R-:W-:Y:S01]  /*21de0*/  PRMT R23, R28, 0x7771, RZ ;  /* 0x000077711c177816 */ /* 0x000fe200000000ff */
[----:B------:R-:W-:Y:S01]  /*21df0*/  ULDC UR6, c[0x0][0x22c] ;  /* 0x00008b0000067ab9 */ /* 0x000fe20000000800 */
[----:B0-----:R-:W-:-:S02]  /*21e00*/  IADD3 R4, P6, R22, R0, RZ ;  /* 0x0000000016047210 */ /* 0x001fc40007fde0ff */
[----:B-1----:R-:W-:-:S03]  /*21e10*/  IADD3 R6, P2, R22, R3, RZ ;  /* 0x0000000316067210 */ /* 0x002fc60007f5e0ff */
[C---:B------:R-:W-:Y:S01]  /*21e20*/  IMAD.X R5, R53.reuse, 0x1, R2, P6 ;  /* 0x0000000135057824 */ /* 0x040fe200030e0602 */
[----:B------:R-:W-:Y:S01]  /*21e30*/  IADD3 R16, P6, R22, R38, RZ ;  /* 0x0000002616107210 */ /* 0x000fe20007fde0ff */
[C---:B------:R-:W-:Y:S01]  /*21e40*/  IMAD.X R7, R53.reuse, 0x1, R52, P2 ;  /* 0x0000000135077824 */ /* 0x040fe200010e0634 */
[----:B------:R-:W-:Y:S02]  /*21e50*/  ISETP.GE.AND P2, PT, R18, UR4, PT ;  /* 0x0000000412007c0c */ /* 0x000fe4000bf46270 */
[----:B------:R0:W-:Y:S01]  /*21e60*/  @P4 STG.E.U8 desc[UR56][R4.64], R25 ;  /* 0x0000001904004986 */ /* 0x0001e2000c101138 */
[----:B------:R-:W-:Y:S01]  /*21e70*/  ULDC UR4, c[0x0][0x248] ;  /* 0x0000920000047ab9 */ /* 0x000fe20000000800 */
[----:B------:R-:W-:Y:S01]  /*21e80*/  IMAD.X R17, R53, 0x1, R36, P6 ;  /* 0x0000000135117824 */ /* 0x000fe200030e0624 */
[----:B------:R-:W-:Y:S01]  /*21e90*/  PRMT R21, R28, 0x7772, RZ ;  /* 0x000077721c157816 */ /* 0x000fe200000000ff */
[----:B------:R1:W-:Y:S01]  /*21ea0*/  @P3 STG.E.U8 desc[UR56][R6.64], R23 ;  /* 0x0000001706003986 */ /* 0x0003e2000c101138 */
[----:B------:R-:W-:Y:S01]  /*21eb0*/  VIADD R19, R22, UR4 ;  /* 0x0000000416137c36 */ /* 0x000fe20008000000 */
[----:B------:R-:W-:Y:S01]  /*21ec0*/  ISETP.LT.AND P3, PT, R135, UR8, !P1 ;  /* 0x0000000887007c0c */ /* 0x000fe2000cf61270 */
[----:B------:R-:W-:Y:S01]  /*21ed0*/  VIADD R18, R248, 0x12 ;  /* 0x00000012f8127836 */ /* 0x000fe20000000000 */
[----:B------:R4:W-:Y:S01]  /*21ee0*/  @P5 STG.E.U8 desc[UR56][R16.64], R21 ;  /* 0x0000001510005986 */ /* 0x0009e2000c101138 */
[----:B------:R-:W-:Y:S01]  /*21ef0*/  ISETP.LT.AND P4, PT, R141, UR10, !P2 ;  /* 0x0000000a8d007c0c */ /* 0x000fe2000d781270 */
[----:B------:R-:W-:Y:S01]  /*21f00*/  ULDC UR4, c[0x0][0x248] ;  /* 0x0000920000047ab9 */ /* 0x000fe20000000800 */
[----:B0-----:R-:W-:Y:S01]  /*21f10*/  IADD3 R4, P6, R22, R37, RZ ;  /* 0x0000002516047210 */ /* 0x001fe20007fde0ff */
[----:B------:R-:W-:Y:S01]  /*21f20*/  ULDC UR8, c[0x0][0x228] ;  /* 0x00008a0000087ab9 */ /* 0x000fe20000000800 */
[----:B------:R-:W-:Y:S01]  /*21f30*/  SHF.R.S32.HI R73, RZ, 0x1f, R19 ;  /* 0x0000001fff497819 */ /* 0x000fe20000011413 */
[----:B------:R-:W-:Y:S01]  /*21f40*/  ULDC UR10, c[0x0][0x228] ;  /* 0x00008a00000a7ab9 */ /* 0x000fe20000000800 */
[----:B-1----:R-:W-:-:S02]  /*21f50*/  IADD3 R6, P1, R19, R0, RZ ;  /* 0x0000000013067210 */ /* 0x002fc40007f3e0ff */
[----:B------:R-:W-:Y:S01]  /*21f60*/  ISETP.LT.AND P5, PT, R139, UR12, !P2 ;  /* 0x0000000c8b007c0c */ /* 0x000fe2000d7a1270 */
[----:B------:R-:W-:Y:S01]  /*21f70*/  IMAD.X R5, R53, 0x1, R39, P6 ;  /* 0x0000000135057824 */ /* 0x000fe200030e0627 */
[----:B----4-:R-:W-:Y:S02]  /*21f80*/  IADD3 R16, P6, R19, R3, RZ ;  /* 0x0000000313107210 */ /* 0x010fe40007fde0ff */
[----:B------:R-:W-:Y:S01]  /*21f90*/  PRMT R23, R28, 0x7773, RZ ;  /* 0x000077731c177816 */ /* 0x000fe200000000ff */
[C---:B------:R-:W-:Y:S01]  /*21fa0*/  IMAD.X R7, R73.reuse, 0x1, R2, P1 ;  /* 0x0000000149077824 */ /* 0x040fe200008e0602 */
[----:B------:R-:W-:Y:S01]  /*21fb0*/  ISETP.GE.AND P1, PT, R18, UR6, PT ;  /* 0x0000000612007c0c */ /* 0x000fe2000bf26270 */
[----:B------:R-:W-:Y:S01]  /*21fc0*/  ULDC UR6, c[0x0][0x228] ;  /* 0x00008a0000067ab9 */ /* 0x000fe20000000800 */
[C---:B------:R-:W-:Y:S01]  /*21fd0*/  PRMT R27, R32.reuse, 0x7770, RZ ;  /* 0x00007770201b7816 */ /* 0x040fe200000000ff */
[----:B------:R-:W-:Y:S01]  /*21fe0*/  IMAD.X R17, R73, 0x1, R52, P6 ;  /* 0x0000000149117824 */ /* 0x000fe200030e0634 */
[----:B------:R-:W-:Y:S01]  /*21ff0*/  PRMT R25, R32, 0x7771, RZ ;  /* 0x0000777120197816 */ /* 0x000fe200000000ff */
[----:B------:R0:W-:Y:S01]  /*22000*/  @P3 STG.E.U8 desc[UR56][R4.64], R23 ;  /* 0x0000001704003986 */ /* 0x0001e2000c101138 */
[----:B------:R-:W-:Y:S01]  /*22010*/  ISETP.LT.AND P3, PT, R137, UR6, !P2 ;  /* 0x0000000689007c0c */ /* 0x000fe2000d761270 */
[----:B------:R-:W-:Y:S01]  /*22020*/  ULDC UR6, c[0x0][0x228] ;  /* 0x00008a0000067ab9 */ /* 0x000fe20000000800 */
[C---:B------:R-:W-:Y:S01]  /*22030*/  IADD3 R18, P6, R19.reuse, R38, RZ ;  /* 0x0000002613127210 */ /* 0x040fe20007fde0ff */
[----:B------:R-:W-:Y:S01]  /*22040*/  VIADD R21, R19, UR4 ;  /* 0x0000000413157c36 */ /* 0x000fe20008000000 */
[----:B------:R1:W-:Y:S01]  /*22050*/  @P4 STG.E.U8 desc[UR56][R6.64], R27 ;  /* 0x0000001b06004986 */ /* 0x0003e2000c101138 */
[----:B------:R-:W-:Y:S01]  /*22060*/  ISETP.LT.AND P2, PT, R135, UR6, !P2 ;  /* 0x0000000687007c0c */ /* 0x000fe2000d741270 */
[----:B------:R-:W-:Y:S01]  /*22070*/  ULDC UR6, c[0x0][0x228] ;  /* 0x00008a0000067ab9 */ /* 0x000fe20000000800 */
[----:B------:R-:W-:Y:S01]  /*22080*/  ISETP.LT.AND P4, PT, R141, UR8, !P1 ;  /* 0x000000088d007c0c */ /* 0x000fe2000cf81270 */
[----:B------:R4:W-:Y:S01]  /*22090*/  @P5 STG.E.U8 desc[UR56][R16.64], R25 ;  /* 0x0000001910005986 */ /* 0x0009e2000c101138 */
[----:B------:R-:W-:Y:S01]  /*220a0*/  ULDC UR8, c[0x0][0x228] ;  /* 0x00008a0000087ab9 */ /* 0x000fe20000000800 */
[----:B------:R-:W-:Y:S01]  /*220b0*/  VIADD R20, R248, 0x13 ;  /* 0x00000013f8147836 */ /* 0x000fe20000000000 */
[----:B0-----:R-:W-:Y:S01]  /*220c0*/  IADD3 R4, P5, R19, R37, RZ ;  /* 0x0000002513047210 */ /* 0x001fe20007fbe0ff */
[----:B------:R-:W-:Y:S01]  /*220d0*/  IMAD.X R19, R73, 0x1, R36, P6 ;  /* 0x0000000149137824 */ /* 0x000fe200030e0624 */
[----:B------:R-:W-:Y:S01]  /*220e0*/  PRMT R23, R29, 0x7770, RZ ;  /* 0x000077701d177816 */ /* 0x000fe200000000ff */
[----:B------:R-:W-:Y:S01]  /*220f0*/  ULDC UR4, c[0x0][0x22c] ;  /* 0x00008b0000047ab9 */ /* 0x000fe20000000800 */
[----:B------:R-:W-:Y:S01]  /*22100*/  ULDC UR12, c[0x0][0x228] ;  /* 0x00008a00000c7ab9 */ /* 0x000fe20000000800 */
[----:B-1----:R-:W-:-:S02]  /*22110*/  SHF.R.S32.HI R27, RZ, 0x1f, R21 ;  /* 0x0000001fff1b7819 */ /* 0x002fc40000011415 */
[----:B------:R-:W-:Y:S01]  /*22120*/  IADD3 R6, P6, R21, R0, RZ ;  /* 0x0000000015067210 */ /* 0x000fe20007fde0ff */
[----:B------:R-:W-:Y:S01]  /*22130*/  IMAD.X R5, R73, 0x1, R39, P5 ;  /* 0x0000000149057824 */ /* 0x000fe200028e0627 */
[C---:B----4-:R-:W-:Y:S02]  /*22140*/  PRMT R17, R32.reuse, 0x7772, RZ ;  /* 0x0000777220117816 */ /* 0x050fe400000000ff */
[----:B------:R-:W-:Y:S01]  /*22150*/  PRMT R25, R32, 0x7773, RZ ;  /* 0x0000777320197816 */ /* 0x000fe200000000ff */
[----:B------:R-:W-:Y:S02]  /*22160*/  IMAD.X R7, R27, 0x1, R2, P6 ;  /* 0x000000011b077824 */ /* 0x000fe400030e0602 */
[----:B------:R0:W-:Y:S01]  /*22170*/  @P3 STG.E.U8 desc[UR56][R18.64], R17 ;  /* 0x0000001112003986 */ /* 0x0001e2000c101138 */
[----:B------:R-:W-:Y:S01]  /*22180*/  ISETP.LT.AND P3, PT, R139, UR6, !P1 ;  /* 0x000000068b007c0c */ /* 0x000fe2000cf61270 */
[----:B------:R-:W-:Y:S02]  /*22190*/  ULDC UR6, c[0x0][0x228] ;  /* 0x00008a0000067ab9 */ /* 0x000fe40000000800 */
        /* <DEDUP_REMOVED lines=12> */
[----:B----4-:R-:W-:Y:S01]  /*22260*/  PRMT R23, R29, 0x7771, RZ ;  /* 0x000077711d177816 */ /* 0x010fe200000000ff */
[----:B------:R-:W-:Y:S01]  /*22270*/  IMAD.X R5, R27, 0x1, R36, P5 ;  /* 0x000000011b057824 */ /* 0x000fe200028e0624 */
[----:B------:R-:W-:Y:S01]  /*22280*/  PRMT R7, R29, 0x7772, RZ ;  /* 0x000077721d077816 */ /* 0x000fe200000000ff */
[----:B------:R-:W-:Y:S01]  /*22290*/  VIADD R21, R21, UR4 ;  /* 0x0000000415157c36 */ /* 0x000fe20008000000 */
[----:B------:R-:W-:Y:S01]  /*222a0*/  PRMT R29, R29, 0x7773, RZ ;  /* 0x000077731d1d7816 */ /* 0x000fe200000000ff */
[----:B------:R-:W-:Y:S01]  /*222b0*/  IMAD.X R19, R27, 0x1, R39, P6 ;  /* 0x000000011b137824 */ /* 0x000fe200030e0627 */
[----:B------:R-:W-:Y:S01]  /*222c0*/  @P3 STG.E.U8 desc[UR56][R16.64], R23 ;  /* 0x0000001710003986 */ /* 0x000fe2000c101138 */
[----:B------:R-:W-:Y:S01]  /*222d0*/  ISETP.LT.AND P5, PT, R137, UR10, !P2 ;  /* 0x0000000a89007c0c */ /* 0x000fe2000d7a1270 */
[----:B------:R-:W-:Y:S01]  /*222e0*/  VIADD R20, R248, 0x14 ;  /* 0x00000014f8147836 */ /* 0x000fe20000000000 */
[----:B------:R-:W-:Y:S01]  /*222f0*/  SHF.R.S32.HI R53, RZ, 0x1f, R21 ;  /* 0x0000001fff357819 */ /* 0x000fe20000011415 */
[----:B------:R0:W-:Y:S01]  /*22300*/  @P4 STG.E.U8 desc[UR56][R4.64], R7 ;  /* 0x0000000704004986 */ /* 0x0001e2000c101138 */
[----:B------:R-:W-:Y:S01]  /*22310*/  ISETP.LT.AND P4, PT, R141, UR6, !P2 ;  /* 0x000000068d007c0c */ /* 0x000fe2000d781270 */
[----:B------:R-:W-:Y:S01]  /*22320*/  ULDC UR4, c[0x0][0x22c] ;  /* 0x00008b0000047ab9 */ /* 0x000fe20000000800 */
[----:B------:R-:W-:Y:S01]  /*22330*/  IADD3 R6, P3, R21, R3, RZ ;  /* 0x0000000315067210 */ /* 0x000fe20007f7e0ff */
[----:B------:R1:W-:Y:S01]  /*22340*/  @P1 STG.E.U8 desc[UR56][R18.64], R29 ;  /* 0x0000001d12001986 */ /* 0x0003e2000c101138 */
[----:B------:R-:W-:Y:S01]  /*22350*/  ISETP.LT.AND P1, PT, R139, UR8, !P2 ;  /* 0x000000088b007c0c */ /* 0x000fe2000d721270 */
[----:B------:R-:W-:Y:S01]  /*22360*/  ULDC UR8, c[0x0][0x228] ;  /* 0x00008a0000087ab9 */ /* 0x000fe20000000800 */
[C---:B------:R-:W-:Y:S01]  /*22370*/  PRMT R27, R33.reuse, 0x7770, RZ ;  /* 0x00007770211b7816 */ /* 0x040fe200000000ff */
[----:B------:R-:W-:Y:S01]  /*22380*/  ULDC UR10, c[0x0][0x228] ;  /* 0x00008a00000a7ab9 */ /* 0x000fe20000000800 */
[----:B------:R-:W-:Y:S01]  /*22390*/  PRMT R25, R33, 0x7771, RZ ;  /* 0x0000777121197816 */ /* 0x000fe200000000ff */
[----:B------:R-:W-:Y:S01]  /*223a0*/  ULDC UR6, c[0x0][0x22c] ;  /* 0x00008b0000067ab9 */ /* 0x000fe20000000800 */
[----:B0-----:R-:W-:Y:S01]  /*223b0*/  IADD3 R4, P6, R21, R0, RZ ;  /* 0x0000000015047210 */ /* 0x001fe20007fde0ff */
[----:B------:R-:W-:-:S04]  /*223c0*/  IMAD.X R7, R53, 0x1, R52, P3 ;  /* 0x0000000135077824 */ /* 0x000fc800018e0634 */
[----:B------:R-:W-:Y:S01]  /*223d0*/  IMAD.X R5, R53, 0x1, R2, P6 ;  /* 0x0000000135057824 */ /* 0x000fe200030e0602 */
[----:B------:R-:W-:Y:S02]  /*223e0*/  IADD3 R16, P6, R21, R38, RZ ;  /* 0x0000002615107210 */ /* 0x000fe40007fde0ff */
[----:B------:R-:W-:Y:S01]  /*223f0*/  ISETP.GE.AND P3, PT, R20, UR4, PT ;  /* 0x0000000414007c0c */ /* 0x000fe2000bf66270 */
[----:B------:R-:W-:Y:S01]  /*22400*/  ULDC UR4, c[0x0][0x248] ;  /* 0x0000920000047ab9 */ /* 0x000fe20000000800 */
[----:B------:R-:W-:Y:S01]  /*22410*/  PRMT R23, R33, 0x7772, RZ ;  /* 0x0000777221177816 */ /* 0x000fe200000000ff */
[----:B------:R-:W-:Y:S01]  /*22420*/  IMAD.X R17, R53, 0x1, R36, P6 ;  /* 0x0000000135117824 */ /* 0x000fe200030e0624 */
[----:B------:R0:W-:Y:S01]  /*22430*/  @P4 STG.E.U8 desc[UR56][R4.64], R27 ;  /* 0x0000001b04004986 */ /* 0x0001e2000c101138 */
[----:B-1----:R-:W-:Y:S01]  /*22440*/  VIADD R19, R21, UR4 ;  /* 0x0000000415137c36 */ /* 0x002fe20008000000 */
[----:B------:R-:W-:Y:S01]  /*22450*/  ISETP.LT.AND P2, PT, R135, UR8, !P2 ;  /* 0x0000000887007c0c */ /* 0x000fe2000d741270 */
[C---:B------:R-:W-:Y:S01]  /*22460*/  VIADD R18, R248.reuse, 0x15 ;  /* 0x00000015f8127836 */ /* 0x040fe20000000000 */
        /* <DEDUP_REMOVED lines=8> */
[----:B0-----:R-:W-:Y:S01]  /*224f0*/  IADD3 R4, P6, R21, R37, RZ ;  /* 0x0000002515047210 */ /* 0x001fe20007fde0ff */
[----:B------:R-:W-:Y:S01]  /*22500*/  VIADD R20, R248, 0x16 ;  /* 0x00000016f8147836 */ /* 0x000fe20000000000 */
[----:B------:R-:W-:Y:S01]  /*22510*/  SHF.R.S32.HI R27, RZ, 0x1f, R19 ;  /* 0x0000001fff1b7819 */ /* 0x000fe20000011413 */
[----:B------:R-:W-:Y:S01]  /*22520*/  ULDC UR12, c[0x0][0x228] ;  /* 0x00008a00000c7ab9 */ /* 0x000fe20000000800 */
[----:B-1----:R-:W-:Y:S01]  /*22530*/  IADD3 R6, P1, R19, R0, RZ ;  /* 0x0000000013067210 */ /* 0x002fe20007f3e0ff */
[----:B------:R-:W-:Y:S01]  /*22540*/  IMAD.X R5, R53, 0x1, R39, P6 ;  /* 0x0000000135057824 */ /* 0x000fe200030e0627 */
[----:B----4-:R-:W-:-:S03]  /*22550*/  IADD3 R16, P6, R19, R3, RZ ;  /* 0x0000000313107210 */ /* 0x010fc60007fde0ff */
        /* <DEDUP_REMOVED lines=16> */
[----:B------:R-:W-:Y:S01]  /*22660*/  SHF.R.S32.HI R29, RZ, 0x1f, R21 ;  /* 0x0000001fff1d7819 */ /* 0x000fe20000011415 */
[----:B------:R-:W-:Y:S01]  /*22670*/  ULDC UR6, c[0x0][0x228] ;  /* 0x00008a0000067ab9 */ /* 0x000fe20000000800 */
[----:B0-----:R-:W-:Y:S01]  /*22680*/  IADD3 R4, P5, R19, R37, RZ ;  /* 0x0000002513047210 */ /* 0x001fe20007fbe0ff */
[----:B------:R-:W-:Y:S01]  /*22690*/  IMAD.X R19, R27, 0x1, R36, P6 ;  /* 0x000000011b137824 */ /* 0x000fe200030e0624 */
[----:B------:R-:W-:Y:S01]  /*226a0*/  ULDC UR4, c[0x0][0x22c] ;  /* 0x00008b0000047ab9 */ /* 0x000fe20000000800 */
[----:B-1----:R-:W-:-:S02]  /*226b0*/  IADD3 R6, P6, R21, R0, RZ ;  /* 0x0000000015067210 */ /* 0x002fc40007fde0ff */
[----:B------:R-:W-:Y:S01]  /*226c0*/  IMAD.X R5, R27, 0x1, R39, P5 ;  /* 0x000000011b057824 */ /* 0x000fe200028e0627 */
[----:B------:R-:W-:Y:S02]  /*226d0*/  PRMT R25, R34, 0x7770, RZ ;  /* 0x0000777022197816 */ /* 0x000fe400000000ff */
[C---:B----4-:R-:W-:Y:S01]  /*226e0*/  PRMT R17, R30.reuse, 0x7772, RZ ;  /* 0x000077721e117816 */ /* 0x050fe200000000ff */
[----:B------:R-:W-:Y:S01]  /*226f0*/  IMAD.X R7, R29, 0x1, R2, P6 ;  /* 0x000000011d077824 */ /* 0x000fe200030e0602 */
[----:B------:R-:W-:-:S03]  /*22700*/  PRMT R23, R30, 0x7773, RZ ;  /* 0x000077731e177816 */ /* 0x000fc600000000ff */
[----:B------:R0:W-:Y:S01]  /*22710*/  @P2 STG.E.U8 desc[UR56][R18.64], R17 ;  /* 0x0000001112002986 */ /* 0x0001e2000c101138 */
[----:B------:R-:W-:-:S03]  /*22720*/  IADD3 R16, P2, R21, R3, RZ ;  /* 0x0000000315107210 */ /* 0x000fc60007f5e0ff */
        /* <DEDUP_REMOVED lines=14> */
[----:B------:R-:W-:Y:S01]  /*22810*/  IMAD.X R5, R29, 0x1, R36, P5 ;  /* 0x000000011d057824 */ /* 0x000fe200028e0624 */
[C---:B----4-:R-:W-:Y:S01]  /*22820*/  PRMT R25, R34.reuse, 0x7772, RZ ;  /* 0x0000777222197816 */ /* 0x050fe200000000ff */
        /* <DEDUP_REMOVED lines=8> */
[----:B------:R-:W-:-:S03]  /*228b0*/  IADD3 R6, P5, R21, R3, RZ ;  /* 0x0000000315067210 */ /* 0x000fc60007fbe0ff */
[----:B------:R1:W-:Y:S01]  /*228c0*/  @P1 STG.E.U8 desc[UR56][R18.64], R23 ;  /* 0x0000001712001986 */ /* 0x0003e2000c101138 */
[----:B------:R-:W-:Y:S01]  /*228d0*/  ISETP.LT.AND P1, PT, R141, UR6, !P2 ;  /* 0x000000068d007c0c */ /* 0x000fe2000d721270 */
[----:B------:R-:W-:Y:S01]  /*228e0*/  ULDC UR6, c[0x0][0x22c] ;  /* 0x00008b0000067ab9 */ /* 0x000fe20000000800 */
[----:B------:R-:W-:Y:S01]  /*228f0*/  ISETP.LT.AND P4, PT, R139, UR8, !P2 ;  /* 0x000000088b007c0c */ /* 0x000fe2000d781270 */
[----:B------:R-:W-:Y:S01]  /*22900*/  ULDC UR8, c[0x0][0x228] ;  /* 0x00008a0000087ab9 */ /* 0x000fe20000000800 */
[----:B0-----:R-:W-:Y:S02]  /*22910*/  IADD3 R4, P3, R21, R0, RZ ;  /* 0x0000000015047210 */ /* 0x001fe40007f7e0ff */
[----:B------:R-:W-:Y:S01]  /*22920*/  ISETP.LT.AND P6, PT, R137, UR10, !P2 ;  /* 0x0000000a89007c0c */ /* 0x000fe2000d7c1270 */
[----:B------:R-:W-:Y:S02]  /*22930*/  ULDC UR10, c[0x0][0x228] ;  /* 0x00008a00000a7ab9 */ /* 0x000fe40000000800 */
[----:B------:R-:W-:Y:S01]  /*22940*/  IMAD.X R5, R29, 0x1, R2, P3 ;  /* 0x000000011d057824 */ /* 0x000fe200018e0602 */
[----:B------:R-:W-:Y:S01]  /*22950*/  ISETP.GE.AND P3, PT, R7, UR4, PT ;  /* 0x0000000407007c0c */ /* 0x000fe2000bf66270 */
[----:B------:R-:W-:Y:S01]  /*22960*/  IMAD.X R7, R29, 0x1, R52, P5 ;  /* 0x000000011d077824 */ /* 0x000fe200028e0634 */
[----:B------:R-:W-:Y:S01]  /*22970*/  IADD3 R16, P5, R21, R38, RZ ;  /* 0x0000002615107210 */ /* 0x000fe20007fbe0ff */
[----:B------:R-:W-:Y:S01]  /*22980*/  ULDC UR4, c[0x0][0x248] ;  /* 0x0000920000047ab9 */ /* 0x000fe20000000800 */
[----:B------:R-:W-:-:S02]  /*22990*/  PRMT R27, R31, 0x7770, RZ ;  /* 0x000077701f1b7816 */ /* 0x000fc400000000ff */
[----:B------:R-:W-:Y:S01]  /*229a0*/  PRMT R25, R31, 0x7771, RZ ;  /* 0x000077711f197816 */ /* 0x000fe200000000ff */
[----:B------:R-:W-:Y:S01]  /*229b0*/  IMAD.X R17, R29, 0x1, R36, P5 ;  /* 0x000000011d117824 */ /* 0x000fe200028e0624 */
[----:B-1----:R-:W-:Y:S01]  /*229c0*/  PRMT R23, R31, 0x7772, RZ ;  /* 0x000077721f177816 */ /* 0x002fe200000000ff */
[----:B------:R0:W-:Y:S01]  /*229d0*/  @P1 STG.E.U8 desc[UR56][R4.64], R27 ;  /* 0x0000001b04001986 */ /* 0x0001e2000c101138 */
[----:B------:R-:W-:Y:S01]  /*229e0*/  VIADD R19, R21, UR4 ;  /* 0x0000000415137c36 */ /* 0x000fe20008000000 */
[----:B------:R-:W-:Y:S01]  /*229f0*/  ISETP.LT.AND P2, PT, R135, UR8, !P2 ;  /* 0x0000000887007c0c */ /* 0x000fe2000d741270 */
[C---:B------:R-:W-:Y:S01]  /*22a00*/  VIADD R18, R248.reuse, 0x18 ;  /* 0x00000018f8127836 */ /* 0x040fe20000000000 */
[----:B------:R1:W-:Y:S01]  /*22a10*/  @P4 STG.E.U8 desc[UR56][R6.64], R25 ;  /* 0x0000001906004986 */ /* 0x0003e2000c101138 */
[----:B------:R-:W-:Y:S01]  /*22a20*/  ISETP.LT.AND P4, PT, R141, UR10, !P3 ;  /* 0x0000000a8d007c0c */ /* 0x000fe2000df81270 */
[----:B------:R-:W-:Y:S01]  /*22a30*/  ULDC UR4, c[0x0][0x248] ;  /* 0x0000920000047ab9 */ /* 0x000fe20000000800 */
[----:B------:R-:W-:Y:S01]  /*22a40*/  ISETP.LT.AND P5, PT, R139, UR12, !P3 ;  /* 0x0000000c8b007c0c */ /* 0x000fe2000dfa1270 */
[----:B------:R4:W-:Y:S01]  /*22a50*/  @P6 STG.E.U8 desc[UR56][R16.64], R23 ;  /* 0x0000001710006986 */ /* 0x0009e2000c101138 */
[----:B------:R-:W-:Y:S01]  /*22a60*/  PRMT R31, R31, 0x7773, RZ ;  /* 0x000077731f1f7816 */ /* 0x000fe200000000ff */
        /* <DEDUP_REMOVED lines=9> */
[----:B------:R-:W-:Y:S01]  /*22b00*/  IMAD.X R7, R27, 0x1, R2, P1 ;  /* 0x000000011b077824 */ /* 0x000fe200008e0602 */
[----:B------:R-:W-:Y:S01]  /*22b10*/  ISETP.GE.AND P1, PT, R18, UR6, PT ;  /* 0x0000000612007c0c */ /* 0x000fe2000bf26270 */
[----:B------:R-:W-:Y:S01]  /*22b20*/  ULDC UR6, c[0x0][0x228] ;  /* 0x00008a0000067ab9 */ /* 0x000fe20000000800 */
[----:B------:R-:W-:Y:S01]  /*22b30*/  PRMT R25, R35, 0x7770, RZ ;  /* 0x0000777023197816 */ /* 0x000fe200000000ff */
        /* <DEDUP_REMOVED lines=19> */
[C---:B----4-:R-:W-:Y:S02]  /*22c70*/  PRMT R23, R35.reuse, 0x7773, RZ ;  /* 0x0000777323177816 */ /* 0x050fe400000000ff */
[----:B------:R-:W-:Y:S01]  /*22c80*/  PRMT R35, R35, 0x7772, RZ ;  /* 0x0000777223237816 */ /* 0x000fe200000000ff */
[----:B------:R-:W-:Y:S01]  /*22c90*/  IMAD.X R7, R29, 0x1, R2, P6 ;  /* 0x000000011d077824 */ /* 0x000fe200030e0602 */
[----:B------:R-:W-:-:S03]  /*22ca0*/  PRMT R25, R40, 0x7770, RZ ;  /* 0x0000777028197816 */ /* 0x000fc600000000ff */
[----:B------:R0:W-:Y:S01]  /*22cb0*/  @P2 STG.E.U8 desc[UR56][R18.64], R35 ;  /* 0x0000002312002986 */ /* 0x0001e2000c101138 */
[----:B------:R-:W-:-:S03]  /*22cc0*/  IADD3 R16, P2, R21, R3, RZ ;  /* 0x0000000315107210 */ /* 0x000fc60007f5e0ff */
[----:B------:R1:W-:Y:S01]  /*22cd0*/  @P3 STG.E.U8 desc[UR56][R4.64], R23 ;  /* 0x0000001704003986 */ /* 0x0003e2000c101138 */
[----:B------:R-:W-:Y:S01]  /*22ce0*/  ISETP.LT.AND P3, PT, R139, UR6, !P1 ;  /* 0x000000068b007c0c */ /* 0x000fe2000cf61270 */
[----:B------:R-:W-:Y:S02]  /*22cf0*/  IMAD.X R17, R29, 0x1, R52, P2 ;  /* 0x000000011d117824 */ /* 0x000fe400010e0634 */
[----:B------:R4:W-:Y:S01]  /*22d00*/  @P4 STG.E.U8 desc[UR56][R6.64], R25 ;  /* 0x0000001906004986 */ /* 0x0009e2000c101138 */
[----:B------:R-:W-:Y:S01]  /*22d10*/  ISETP.LT.AND P4, PT, R137, UR8, !P1 ;  /* 0x0000000889007c0c */ /* 0x000fe2000cf81270 */
[----:B------:R-:W-:Y:S01]  /*22d20*/  ULDC UR6, c[0x0][0x228] ;  /* 0x00008a0000067ab9 */ /* 0x000fe20000000800 */
[----:B------:R-:W-:Y:S01]  /*22d30*/  ISETP.LT.AND P1, PT, R135, UR10, !P1 ;  /* 0x0000000a87007c0c */ /* 0x000fe2000cf21270 */
[----:B------:R-:W-:Y:S01]  /*22d40*/  ULDC UR8, c[0x0][0x228] ;  /* 0x00008a0000087ab9 */ /* 0x000fe20000000800 */
[C---:B0-----:R-:W-:Y:S01]  /*22d50*/  IADD3 R18, P6, R21.reuse, R37, RZ ;  /* 0x0000002515127210 */ /* 0x041fe20007fde0ff */
[----:B------:R-:W-:Y:S01]  /*22d60*/  ULDC UR10, c[0x0][0x228] ;  /* 0x00008a00000a7ab9 */ /* 0x000fe20000000800 */
[----:B-1----:R-:W-:-:S02]  /*22d70*/  IADD3 R4, P5, R21, R38, RZ ;  /* 0x0000002615047210 */ /* 0x002fc40007fbe0ff */
        /* <DEDUP_REMOVED lines=19> */
[----:B------:R-:W-:Y:S01]  /*22eb0*/  PRMT R27, R56, 0x7770, RZ ;  /* 0x00007770381b7816 */ /* 0x000fe200000000ff */
[----:B------:R-:W-:Y:S01]  /*22ec0*/  ULDC UR10, c[0x0][0x228] ;  /* 0x00008a00000a7ab9 */ /* 0x000fe20000000800 */
[----:B0-----:R-:W-:Y:S01]  /*22ed0*/  IADD3 R4, P6, R21, R0, RZ ;  /* 0x0000000015047210 */ /* 0x001fe20007fde0ff */
[----:B------:R-:W-:-:S04]  /*22ee0*/  ULDC UR6, c[0x0][0x22c] ;  /* 0x00008b0000067ab9 */ /* 0x000fc80000000800 */
[----:B------:R-:W-:Y:S01]  /*22ef0*/  IMAD.X R5, R29, 0x1, R2, P6 ;  /* 0x000000011d057824 */ /* 0x000fe200030e0602 */
[----:B------:R-:W-:Y:S01]  /*22f00*/  IADD3 R16, P6, R21, R38, RZ ;  /* 0x0000002615107210 */ /* 0x000fe20007fde0ff */
[C---:B-1----:R-:W-:Y:S01]  /*22f10*/  IMAD.X R7, R29.reuse, 0x1, R52, P3 ;  /* 0x000000011d077824 */ /* 0x042fe200018e0634 */
[----:B------:R-:W-:Y:S01]  /*22f20*/  ISETP.GE.AND P3, PT, R20, UR4, PT ;  /* 0x0000000414007c0c */ /* 0x000fe2000bf66270 */
[----:B------:R-:W-:Y:S01]  /*22f30*/  ULDC UR4, c[0x0][0x248] ;  /* 0x0000920000047ab9 */ /* 0x000fe20000000800 */
[C---:B------:R-:W-:Y:S01]  /*22f40*/  PRMT R25, R56.reuse, 0x7771, RZ ;  /* 0x0000777138197816 */ /* 0x040fe200000000ff */
[----:B------:R-:W-:Y:S01]  /*22f50*/  IMAD.X R17, R29, 0x1, R36, P6 ;  /* 0x000000011d117824 */ /* 0x000fe200030e0624 */
[----:B------:R-:W-:Y:S01]  /*22f60*/  PRMT R23, R56, 0x7772, RZ ;  /* 0x0000777238177816 */ /* 0x000fe200000000ff */
[----:B------:R-:W-:Y:S01]  /*22f70*/  VIADD R19, R21, UR4 ;  /* 0x0000000415137c36 */ /* 0x000fe20008000000 */
[----:B------:R-:W-:Y:S01]  /*22f80*/  ISETP.LT.AND P2, PT, R135, UR8, !P2 ;  /* 0x0000000887007c0c */ /* 0x000fe2000d741270 */
[----:B------:R0:W-:Y:S01]  /*22f90*/  @P4 STG.E.U8 desc[UR56][R4.64], R27 ;  /* 0x0000001b04004986 */ /* 0x0001e2000c101138 */
[----:B------:R-:W-:Y:S01]  /*22fa0*/  ISETP.LT.AND P4, PT, R141, UR10, !P3 ;  /* 0x0000000a8d007c0c */ /* 0x000fe2000df81270 */
[C---:B------:R-:W-:Y:S01]  /*22fb0*/  VIADD R18, R248.reuse, 0x1b ;  /* 0x0000001bf8127836 */ /* 0x040fe20000000000 */
[----:B------:R-:W-:Y:S01]  /*22fc0*/  SHF.R.S32.HI R31, RZ, 0x1f, R19 ;  /* 0x0000001fff1f7819 */ /* 0x000fe20000011413 */
[----:B------:R1:W-:Y:S01]  /*22fd0*/  @P1 STG.E.U8 desc[UR56][R6.64], R25 ;  /* 0x0000001906001986 */ /* 0x0003e2000c101138 */
[----:B------:R-:W-:Y:S01]  /*22fe0*/  ULDC UR4, c[0x0][0x248] ;  /* 0x0000920000047ab9 */ /* 0x000fe20000000800 */
[----:B------:R-:W-:Y:S01]  /*22ff0*/  ULDC UR8, c[0x0][0x228] ;  /* 0x00008a0000087ab9 */ /* 0x000fe20000000800 */
[----:B------:R-:W-:Y:S01]  /*23000*/  ULDC UR10, c[0x0][0x228] ;  /* 0x00008a00000a7ab9 */ /* 0x000fe20000000800 */
[----:B------:R4:W-:Y:S01]  /*23010*/  @P5 STG.E.U8 desc[UR56][R16.64], R23 ;  /* 0x0000001710005986 */ /* 0x0009e2000c101138 */
[----:B------:R-:W-:Y:S01]  /*23020*/  ISETP.LT.AND P5, PT, R139, UR12, !P3 ;  /* 0x0000000c8b007c0c */ /* 0x000fe2000dfa1270 */
[----:B------:R-:W-:Y:S01]  /*23030*/  VIADD R20, R248, 0x1c ;  /* 0x0000001cf8147836 */ /* 0x000fe20000000000 */
[----:B------:R-:W-:Y:S01]  /*23040*/  ULDC UR12, c[0x0][0x228] ;  /* 0x00008a00000c7ab9 */ /* 0x000fe20000000800 */
[----:B0-----:R-:W-:-:S02]  /*23050*/  IADD3 R4, P6, R21, R37, RZ ;  /* 0x0000002515047210 */ /* 0x001fc40007fde0ff */
[----:B-1----:R-:W-:-:S03]  /*23060*/  IADD3 R6, P1, R19, R0, RZ ;  /* 0x0000000013067210 */ /* 0x002fc60007f3e0ff */
[----:B------:R-:W-:Y:S01]  /*23070*/  IMAD.X R5, R29, 0x1, R39, P6 ;  /* 0x000000011d057824 */ /* 0x000fe200030e0627 */
[----:B------:R-:W-:Y:S02]  /*23080*/  PRMT R27, R56, 0x7773, RZ ;  /* 0x00007773381b7816 */ /* 0x000fe400000000ff */
[----:B----4-:R-:W-:Y:S01]  /*23090*/  IADD3 R16, P6, R19, R3, RZ ;  /* 0x0000000313107210 */ /* 0x010fe20007fde0ff */
        /* <DEDUP_REMOVED lines=17> */
[----:B------:R-:W-:Y:S01]  /*231b0*/  ULDC UR4, c[0x0][0x22c] ;  /* 0x00008b0000047ab9 */ /* 0x000fe20000000800 */
[----:B0-----:R-:W-:Y:S01]  /*231c0*/  IADD3 R4, P5, R19, R37, RZ ;  /* 0x0000002513047210 */ /* 0x001fe20007fbe0ff */
[----:B------:R-:W-:Y:S01]  /*231d0*/  IMAD.X R19, R31, 0x1, R36, P6 ;  /* 0x000000011f137824 */ /* 0x000fe200030e0624 */
[----:B-1----:R-:W-:-:S02]  /*231e0*/  SHF.R.S32.HI R25, RZ, 0x1f, R21 ;  /* 0x0000001fff197819 */ /* 0x002fc40000011415 */
[----:B------:R-:W-:Y:S01]  /*231f0*/  IADD3 R6, P6, R21, R0, RZ ;  /* 0x0000000015067210 */ /* 0x000fe20007fde0ff */
[----:B------:R-:W-:Y:S01]  /*23200*/  IMAD.X R5, R31, 0x1, R39, P5 ;  /* 0x000000011f057824 */ /* 0x000fe200028e0627 */
[C---:B----4-:R-:W-:Y:S02]  /*23210*/  PRMT R17, R41.reuse, 0x7772, RZ ;  /* 0x0000777229117816 */ /* 0x050fe400000000ff */
[----:B------:R-:W-:Y:S01]  /*23220*/  PRMT R41, R41, 0x7773, RZ ;  /* 0x0000777329297816 */ /* 0x000fe200000000ff */
[----:B------:R-:W-:Y:S01]  /*23230*/  IMAD.X R7, R25, 0x1, R2, P6 ;  /* 0x0000000119077824 */ /* 0x000fe200030e0602 */
[----:B------:R-:W-:Y:S01]  /*23240*/  PRMT R23, R57, 0x7770, RZ ;  /* 0x0000777039177816 */ /* 0x000fe200000000ff */
[----:B------:R-:W-:Y:S04]  /*23250*/  @P2 STG.E.U8 desc[UR56][R18.64], R17 ;  /* 0x0000001112002986 */ /* 0x000fe8000c101138 */
[----:B------:R0:W-:Y:S01]  /*23260*/  @P3 STG.E.U8 desc[UR56][R4.64], R41 ;  /* 0x0000002904003986 */ /* 0x0001e2000c101138 */
[----:B------:R-:W-:Y:S01]  /*23270*/  ISETP.LT.AND P3, PT, R139, UR6, !P1 ;  /* 0x000000068b007c0c */ /* 0x000fe2000cf61270 */
[----:B------:R-:W-:-:S02]  /*23280*/  ULDC UR6, c[0x0][0x228] ;  /* 0x00008a0000067ab9 */ /* 0x000fc40000000800 */
[----:B------:R1:W-:Y:S01]  /*23290*/  @P4 STG.E.U8 desc[UR56][R6.64], R23 ;  /* 0x0000001706004986 */ /* 0x0003e2000c101138 */
[----:B------:R-:W-:Y:S01]  /*232a0*/  ISETP.LT.AND P4, PT, R137, UR8, !P1 ;  /* 0x0000000889007c0c */ /* 0x000fe2000cf81270 */
[----:B------:R-:W-:Y:S01]  /*232b0*/  ULDC UR8, c[0x0][0x228] ;  /* 0x00008a0000087ab9 */ /* 0x000fe20000000800 */
[----:B------:R-:W-:Y:S02]  /*232c0*/  IADD3 R16, P2, R21, R3, RZ ;  /* 0x0000000315107210 */ /* 0x000fe40007f5e0ff */
[----:B------:R-:W-:Y:S01]  /*232d0*/  ISETP.LT.AND P1, PT, R135, UR10, !P1 ;  /* 0x0000000a87007c0c */ /* 0x000fe2000cf21270 */
[----:B------:R-:W-:Y:S01]  /*232e0*/  ULDC UR10, c[0x0][0x228] ;  /* 0x00008a00000a7ab9 */ /* 0x000fe20000000800 */
[----:B0-----:R-:W-:Y:S01]  /*232f0*/  IADD3 R4, P5, R21, R38, RZ ;  /* 0x0000002615047210 */ /* 0x001fe20007fbe0ff */
[----:B------:R-:W-:Y:S01]  /*23300*/  IMAD.X R17, R25, 0x1, R52, P2 ;  /* 0x0000000119117824 */ /* 0x000fe200010e0634 */
[----:B------:R-:W-:Y:S02]  /*23310*/  IADD3 R18, P6, R21, R37, RZ ;  /* 0x0000002515127210 */ /* 0x000fe40007fde0ff */
[----:B-1----:R-:W-:Y:S01]  /*23320*/  PRMT R23, R57, 0x7771, RZ ;  /* 0x0000777139177816 */ /* 0x002fe200000000ff */
[----:B------:R-:W-:Y:S01]  /*23330*/  IMAD.X R5, R25, 0x1, R36, P5 ;  /* 0x0000000119057824 */ /* 0x000fe200028e0624 */
[----:B------:R-:W-:Y:S01]  /*23340*/  ISETP.GE.AND P2, PT, R20, UR4, PT ;  /* 0x0000000414007c0c */ /* 0x000fe2000bf46270 */
[----:B------:R-:W-:Y:S01]  /*23350*/  ULDC UR4, c[0x0][0x248] ;  /* 0x0000920000047ab9 */ /* 0x000fe20000000800 */
        /* <DEDUP_REMOVED lines=11> */
[----:B------:R-:W-:Y:S01]  /*23410*/  ISETP.LT.AND P5, PT, R137, UR10, !P2 ;  /* 0x0000000a89007c0c */ /* 0x000fe2000d7a1270 */
[----:B------:R1:W-:Y:S01]  /*23420*/  @P1 STG.E.U8 desc[UR56][R18.64], R57 ;  /* 0x0000003912001986 */ /* 0x0003e2000c101138 */
[C---:B------:R-:W-:Y:S01]  /*23430*/  IADD3 R6, P1, R21.reuse, R3, RZ ;  /* 0x0000000315067210 */ /* 0x040fe20007f3e0ff */
        /* <DEDUP_REMOVED lines=16> */
[----:B------:R-:W-:Y:S01]  /*23540*/  VIADD R18, R248, 0x1e ;  /* 0x0000001ef8127836 */ /* 0x000fe20000000000 */
[----:B------:R1:W-:Y:S01]  /*23550*/  @P3 STG.E.U8 desc[UR56][R6.64], R25 ;  /* 0x0000001906003986 */ /* 0x0003e2000c101138 */
[----:B------:R-:W-:Y:S01]  /*23560*/  ISETP.LT.AND P3, PT, R135, UR8, !P2 ;  /* 0x0000000887007c0c */ /* 0x000fe2000d761270 */
[----:B------:R-:W-:Y:S01]  /*23570*/  ULDC UR8, c[0x0][0x228] ;  /* 0x00008a0000087ab9 */ /* 0x000fe20000000800 */
[----:B------:R-:W-:Y:S01]  /*23580*/  ULDC UR4, c[0x0][0x248] ;  /* 0x0000920000047ab9 */ /* 0x000fe20000000800 */
[----:B------:R4:W-:Y:S01]  /*23590*/  @P5 STG.E.U8 desc[UR56][R16.64], R23 ;  /* 0x0000001710005986 */ /* 0x0009e2000c101138 */
[----:B------:R-:W-:Y:S01]  /*235a0*/  ISETP.LT.AND P5, PT, R139, UR12, !P1 ;  /* 0x0000000c8b007c0c */ /* 0x000fe2000cfa1270 */
[----:B------:R-:W-:Y:S01]  /*235b0*/  ULDC UR10, c[0x0][0x228] ;  /* 0x00008a00000a7ab9 */ /* 0x000fe20000000800 */
[----:B------:R-:W-:Y:S01]  /*235c0*/  ULDC UR12, c[0x0][0x228] ;  /* 0x00008a00000c7ab9 */ /* 0x000fe20000000800 */
[----:B0-----:R-:W-:-:S02]  /*235d0*/  IADD3 R4, P6, R21, R37, RZ ;  /* 0x0000002515047210 */ /* 0x001fc40007fde0ff */
[----:B------:R-:W-:Y:S02]  /*235e0*/  SHF.R.S32.HI R27, RZ, 0x1f, R19 ;  /* 0x0000001fff1b7819 */ /* 0x000fe40000011413 */
[----:B-1----:R-:W-:Y:S01]  /*235f0*/  IADD3 R6, P2, R19, R0, RZ ;  /* 0x0000000013067210 */ /* 0x002fe20007f5e0ff */
[--C-:B------:R-:W-:Y:S01]  /*23600*/  IMAD.X R5, R29, 0x1, R39.reuse, P6 ;  /* 0x000000011d057824 */ /* 0x100fe200030e0627 */
[----:B------:R-:W-:Y:S02]  /*23610*/  PRMT R21, R42, 0x7773, RZ ;  /* 0x000077732a157816 */ /* 0x000fe400000000ff */
[----:B----4-:R-:W-:Y:S01]  /*23620*/  IADD3 R16, P6, R19, R3, RZ ;  /* 0x0000000313107210 */ /* 0x010fe20007fde0ff */
[C---:B------:R-:W-:Y:S01]  /*23630*/  IMAD.X R7, R27.reuse, 0x1, R2, P2 ;  /* 0x000000011b077824 */ /* 0x040fe200010e0602 */
[C---:B------:R-:W-:Y:S01]  /*23640*/  PRMT R25, R58.reuse, 0x7770, RZ ;  /* 0x000077703a197816 */ /* 0x040fe200000000ff */
[----:B------:R0:W-:Y:S01]  /*23650*/  @P3 STG.E.U8 desc[UR56][R4.64], R21 ;  /* 0x0000001504003986 */ /* 0x0001e2000c101138 */
[----:B------:R-:W-:Y:S01]  /*23660*/  PRMT R23, R58, 0x7771, RZ ;  /* 0x000077713a177816 */ /* 0x000fe200000000ff */
[----:B------:R-:W-:Y:S01]  /*23670*/  IMAD.X R17, R27, 0x1, R52, P6 ;  /* 0x000000011b117824 */ /* 0x000fe200030e0634 */
[----:B------:R-:W-:Y:S01]  /*23680*/  ISETP.GE.AND P2, PT, R18, UR6, PT ;  /* 0x0000000612007c0c */ /* 0x000fe2000bf46270 */
[----:B------:R1:W-:Y:S01]  /*23690*/  @P4 STG.E.U8 desc[UR56][R6.64], R25 ;  /* 0x0000001906004986 */ /* 0x0003e2000c101138 */
[----:B------:R-:W-:Y:S01]  /*236a0*/  ISETP.LT.AND P4, PT, R137, UR8, !P1 ;  /* 0x0000000889007c0c */ /* 0x000fe2000cf81270 */
[----:B------:R-:W-:Y:S01]  /*236b0*/  VIADD R20, R19, UR4 ;  /* 0x0000000413147c36 */ /* 0x000fe20008000000 */
[----:B------:R-:W-:Y:S01]  /*236c0*/  ISETP.LT.AND P3, PT, R135, UR10, !P1 ;  /* 0x0000000a87007c0c */ /* 0x000fe2000cf61270 */
[----:B------:R4:W-:Y:S01]  /*236d0*/  @P5 STG.E.U8 desc[UR56][R16.64], R23 ;  /* 0x0000001710005986 */ /* 0x0009e2000c101138 */
[----:B------:R-:W-:Y:S01]  /*236e0*/  ISETP.LT.AND P5, PT, R141, UR12, !P2 ;  /* 0x0000000c8d007c0c */ /* 0x000fe2000d7a1270 */
[----:B------:R-:W-:Y:S01]  /*236f0*/  VIADD R18, R248, 0x1f ;  /* 0x0000001ff8127836 */ /* 0x000fe20000000000 */
[----:B------:R-:W-:Y:S01]  /*23700*/  ULDC UR6, c[0x0][0x22c] ;  /* 0x00008b0000067ab9 */ /* 0x000fe20000000800 */
[C---:B0-----:R-:W-:Y:S01]  /*23710*/  IADD3 R4, P1, R19.reuse, R38, RZ ;  /* 0x0000002613047210 */ /* 0x041fe20007f3e0ff */
[----:B------:R-:W-:Y:S01]  /*23720*/  ULDC UR4, c[0x0][0x228] ;  /* 0x00008a0000047ab9 */ /* 0x000fe20000000800 */
[----:B-1----:R-:W-:Y:S01]  /*23730*/  IADD3 R6, P6, R19, R37, RZ ;  /* 0x0000002513067210 */ /* 0x002fe20007fde0ff */
[----:B------:R-:W-:Y:S01]  /*23740*/  ULDC UR8, c[0x0][0x228] ;  /* 0x00008a0000087ab9 */ /* 0x000fe20000000800 */
[----:B------:R-:W-:Y:S01]  /*23750*/  SHF.R.S32.HI R29, RZ, 0x1f, R20 ;  /* 0x0000001fff1d7819 */ /* 0x000fe20000011414 */
[----:B------:R-:W-:Y:S01]  /*23760*/  ULDC UR10, c[0x0][0x228] ;  /* 0x00008a00000a7ab9 */ /* 0x000fe20000000800 */
[----:B------:R-:W-:Y:S01]  /*23770*/  PRMT R25, R58, 0x7773, RZ ;  /* 0x000077733a197816 */ /* 0x000fe200000000ff */
[C---:B------:R-:W-:Y:S01]  /*23780*/  IMAD.X R7, R27.reuse, 0x1, R39, P6 ;  /* 0x000000011b077824 */ /* 0x040fe200030e0627 */
[----:B----4-:R-:W-:Y:S01]  /*23790*/  IADD3 R16, P6, R20, R0, RZ ;  /* 0x0000000014107210 */ /* 0x010fe20007fde0ff */
[----:B------:R-:W-:Y:S01]  /*237a0*/  IMAD.X R5, R27, 0x1, R36, P1 ;  /* 0x000000011b057824 */ /* 0x000fe200008e0624 */
[----:B------:R-:W-:Y:S01]  /*237b0*/  PRMT R27, R58, 0x7772, RZ ;  /* 0x000077723a1b7816 */ /* 0x000fe200000000ff */
[----:B------:R-:W-:Y:S01]  /*237c0*/  ULDC UR12, c[0x0][0x228] ;  /* 0x00008a00000c7ab9 */ /* 0x000fe20000000800 */
[----:B------:R-:W-:Y:S01]  /*237d0*/  PRMT R23, R43, 0x7770, RZ ;  /* 0x000077702b177816 */ /* 0x000fe200000000ff */
[----:B------:R-:W-:Y:S01]  /*237e0*/  IMAD.X R17, R29, 0x1, R2, P6 ;  /* 0x000000011d117824 */ /* 0x000fe200030e0602 */
[----:B------:R-:W-:Y:S01]  /*237f0*/  ISETP.GE.AND P1, PT, R18, UR6, PT ;  /* 0x0000000612007c0c */ /* 0x000fe2000bf26270 */
[----:B------:R0:W-:Y:S01]  /*23800*/  @P4 STG.E.U8 desc[UR56][R4.64], R27 ;  /* 0x0000001b04004986 */ /* 0x0001e2000c101138 */
[----:B------:R-:W-:Y:S01]  /*23810*/  ULDC UR6, c[0x0][0x228] ;  /* 0x00008a0000067ab9 */ /* 0x000fe20000000800 */
[----:B------:R-:W-:Y:S01]  /*23820*/  ISETP.LT.AND P4, PT, R139, UR4, !P2 ;  /* 0x000000048b007c0c */ /* 0x000fe2000d781270 */
[----:B------:R-:W-:Y:S01]  /*23830*/  ULDC UR4, c[0x0][0x228] ;  /* 0x00008a0000047ab9 */ /* 0x000fe20000000800 */
[----:B------:R1:W-:Y:S01]  /*23840*/  @P3 STG.E.U8 desc[UR56][R6.64], R25 ;  /* 0x0000001906003986 */ /* 0x0003e2000c101138 */
[----:B------:R-:W-:Y:S01]  /*23850*/  ISETP.LT.AND P3, PT, R137, UR6, !P2 ;  /* 0x0000000689007c0c */ /* 0x000fe2000d761270 */
[----:B------:R-:W-:-:S02]  /*23860*/  ULDC UR6, c[0x0][0x228] ;  /* 0x00008a0000067ab9 */ /* 0x000fc40000000800 */
[----:B------:R4:W-:Y:S01]  /*23870*/  @P5 STG.E.U8 desc[UR56][R16.64], R23 ;  /* 0x0000001710005986 */ /* 0x0009e2000c101138 */
[C---:B------:R-:W-:Y:S02]  /*23880*/  IADD3 R18, P5, R20.reuse, R3, RZ ;  /* 0x0000000314127210 */ /* 0x040fe40007fbe0ff */
[----:B------:R-:W-:Y:S01]  /*23890*/  ISETP.LT.AND P2, PT, R135, UR4, !P2 ;  /* 0x0000000487007c0c */ /* 0x000fe2000d741270 */
[----:B------:R-:W-:Y:S01]  /*238a0*/  ULDC UR4, c[0x0][0x248] ;  /* 0x0000920000047ab9 */ /* 0x000fe20000000800 */
[C---:B0-----:R-:W-:Y:S01]  /*238b0*/  IADD3 R4, P6, R20.reuse, R38, RZ ;  /* 0x0000002614047210 */ /* 0x041fe20007fde0ff */
[----:B------:R-:W-:Y:S01]  /*238c0*/  IMAD.X R19, R29, 0x1, R52, P5 ;  /* 0x000000011d137824 */ /* 0x000fe200028e0634 */
[----:B------:R-:W-:Y:S02]  /*238d0*/  PRMT R21, R43, 0x7773, RZ ;  /* 0x000077732b157816 */ /* 0x000fe400000000ff */
[----:B-1----:R-:W-:Y:S01]  /*238e0*/  IADD3 R6, P5, R20, R37, RZ ;  /* 0x0000002514067210 */ /* 0x002fe20007fbe0ff */
[----:B------:R-:W-:Y:S01]  /*238f0*/  IMAD.X R5, R29, 0x1, R36, P6 ;  /* 0x000000011d057824 */ /* 0x000fe200030e0624 */
[----:B----4-:R-:W-:-:S02]  /*23900*/  PRMT R23, R43, 0x7771, RZ ;  /* 0x000077712b177816 */ /* 0x010fc400000000ff */
[----:B------:R-:W-:Y:S01]  /*23910*/  PRMT R43, R43, 0x7772, RZ ;  /* 0x000077722b2b7816 */ /* 0x000fe200000000ff */
[----:B------:R-:W-:Y:S02]  /*23920*/  IMAD.X R7, R29, 0x1, R39, P5 ;  /* 0x000000011d077824 */ /* 0x000fe400028e0627 */
[----:B------:R-:W-:Y:S01]  /*23930*/  VIADD R20, R20, UR4 ;  /* 0x0000000414147c36 */ /* 0x000fe20008000000 */
[----:B------:R0:W-:Y:S01]  /*23940*/  @P4 STG.E.U8 desc[UR56][R18.64], R23 ;  /* 0x0000001712004986 */ /* 0x0001e2000c101138 */
[----:B------:R-:W-:Y:S01]  /*23950*/  ISETP.LT.AND P4, PT, R141, UR6, !P1 ;  /* 0x000000068d007c0c */ /* 0x000fe2000cf81270 */
[C---:B------:R-:W-:Y:S01]  /*23960*/  VIADD R17, R248.reuse, 0x20 ;  /* 0x00000020f8117836 */ /* 0x040fe20000000000 */
[----:B------:R-:W-:Y:S01]  /*23970*/  ISETP.LT.AND P5, PT, R137, UR10, !P1 ;  /* 0x0000000a89007c0c */ /* 0x000fe2000cfa1270 */
[----:B------:R1:W-:Y:S01]  /*23980*/  @P3 STG.E.U8 desc[UR56][R4.64], R43 ;  /* 0x0000002b04003986 */ /* 0x0003e2000c101138 */
[----:B------:R-:W-:Y:S01]  /*23990*/  ISETP.LT.AND P3, PT, R139, UR8, !P1 ;  /* 0x000000088b007c0c */ /* 0x000fe2000cf61270 */
[----:B------:R-:W-:Y:S01]  /*239a0*/  ULDC UR4, c[0x0][0x22c] ;  /* 0x00008b0000047ab9 */ /* 0x000fe20000000800 */
[----:B------:R-:W-:Y:S01]  /*239b0*/  SHF.R.S32.HI R27, RZ, 0x1f, R20 ;  /* 0x0000001fff1b7819 */ /* 0x000fe20000011414 */
[----:B------:R4:W-:Y:S01]  /*239c0*/  @P2 STG.E.U8 desc[UR56][R6.64], R21 ;  /* 0x0000001506002986 */ /* 0x0009e2000c101138 */
[C---:B------:R-:W-:Y:S01]  /*239d0*/  PRMT R25, R59.reuse, 0x7770, RZ ;  /* 0x000077703b197816 */ /* 0x040fe200000000ff */
[----:B------:R-:W-:Y:S01]  /*239e0*/  ULDC UR8, c[0x0][0x228] ;  /* 0x00008a0000087ab9 */ /* 0x000fe20000000800 */
[----:B------:R-:W-:Y:S01]  /*239f0*/  ULDC UR10, c[0x0][0x228] ;  /* 0x00008a00000a7ab9 */ /* 0x000fe20000000800 */
[----:B0-----:R-:W-:Y:S01]  /*23a00*/  PRMT R23, R59, 0x7771, RZ ;  /* 0x000077713b177816 */ /* 0x001fe200000000ff */
[----:B------:R-:W-:Y:S01]  /*23a10*/  VIADD R18, R248, 0x21 ;  /* 0x00000021f8127836 */ /* 0x000fe20000000000 */
[----:B------:R-:W-:Y:S01]  /*23a20*/  ULDC UR6, c[0x0][0x22c] ;  /* 0x00008b0000067ab9 */ /* 0x000fe20000000800 */
[----:B-1----:R-:W-:-:S02]  /*23a30*/  IADD3 R4, P6, R20, R0, RZ ;  /* 0x0000000014047210 */ /* 0x002fc40007fde0ff */
[----:B----4-:R-:W-:-:S03]  /*23a40*/  IADD3 R6, P2, R20, R3, RZ ;  /* 0x0000000314067210 */ /* 0x010fc60007f5e0ff */
[C---:B------:R-:W-:Y:S01]  /*23a50*/  IMAD.X R5, R27.reuse, 0x1, R2, P6 ;  /* 0x000000011b057824 */ /* 0x040fe200030e0602 */
[C---:B------:R-:W-:Y:S01]  /*23a60*/  IADD3 R16, P6, R20.reuse, R38, RZ ;  /* 0x0000002614107210 */ /* 0x040fe20007fde0ff */
[----:B------:R-:W-:Y:S01]  /*23a70*/  IMAD.X R7, R27, 0x1, R52, P2 ;  /* 0x000000011b077824 */ /* 0x000fe200010e0634 */
[----:B------:R-:W-:Y:S02]  /*23a80*/  ISETP.GE.AND P2, PT, R17, UR4, PT ;  /* 0x0000000411007c0c */ /* 0x000fe4000bf46270 */
[----:B------:R0:W-:Y:S01]  /*23a90*/  @P4 STG.E.U8 desc[UR56][R4.64], R25 ;  /* 0x0000001904004986 */ /* 0x0001e2000c101138 */
[----:B------:R-:W-:Y:S01]  /*23aa0*/  ULDC UR4, c[0x0][0x248] ;  /* 0x0000920000047ab9 */ /* 0x000fe20000000800 */
[----:B------:R-:W-:Y:S01]  /*23ab0*/  IMAD.X R17, R27, 0x1, R36, P6 ;  /* 0x000000011b117824 */ /* 0x000fe200030e0624 */
[----:B------:R-:W-:Y:S01]  /*23ac0*/  PRMT R21, R59, 0x7772, RZ ;  /* 0x000077723b157816 */ /* 0x000fe200000000ff */
[----:B------:R1:W-:Y:S01]  /*23ad0*/  @P3 STG.E.U8 desc[UR56][R6.64], R23 ;  /* 0x0000001706003986 */ /* 0x0003e2000c101138 */
[C---:B------:R-:W-:Y:S01]  /*23ae0*/  VIADD R19, R20.reuse, UR4 ;  /* 0x0000000414137c36 */ /* 0x040fe20008000000 */
[----:B------:R-:W-:Y:S01]  /*23af0*/  ISETP.LT.AND P3, PT, R135, UR8, !P1 ;  /* 0x0000000887007c0c */ /* 0x000fe2000cf61270 */
[----:B------:R-:W-:Y:S01]  /*23b00*/  ULDC UR4, c[0x0][0x248] ;  /* 0x0000920000047ab9 */ /* 0x000fe20000000800 */
[----:B------:R4:W-:Y:S01]  /*23b10*/  @P5 STG.E.U8 desc[UR56][R16.64], R21 ;  /* 0x0000001510005986 */ /* 0x0009e2000c101138 */
[----:B------:R-:W-:Y:S01]  /*23b20*/  ISETP.LT.AND P4, PT, R141, UR10, !P2 ;  /* 0x0000000a8d007c0c */ /* 0x000fe2000d781270 */
[----:B------:R-:W-:Y:S01]  /*23b30*/  ULDC UR8, c[0x0][0x228] ;  /* 0x00008a0000087ab9 */ /* 0x000fe20000000800 */
[----:B0-----:R-:W-:Y:S01]  /*23b40*/  IADD3 R4, P6, R20, R37, RZ ;  /* 0x0000002514047210 */ /* 0x001fe20007fde0ff */
[----:B------:R-:W-:Y:S01]  /*23b50*/  ULDC UR10, c[0x0][0x228] ;  /* 0x00008a00000a7ab9 */ /* 0x000fe20000000800 */
[----:B------:R-:W-:-:S02]  /*23b60*/  SHF.R.S32.HI R29, RZ, 0x1f, R19 ;  /* 0x0000001fff1d7819 */ /* 0x000fc40000011413 */
[----:B-1----:R-:W-:Y:S02]  /*23b70*/  IADD3 R6, P1, R19, R0, RZ ;  /* 0x0000000013067210 */ /* 0x002fe40007f3e0ff */
        /* <DEDUP_REMOVED lines=25> */
[----:B------:R-:W-:Y:S01]  /*23d10*/  VIADD R20, R248, 0x22 ;  /* 0x00000022f8147836 */ /* 0x000fe20000000000 */
[----:B------:R-:W-:Y:S01]  /*23d20*/  ULDC UR12, c[0x0][0x228] ;  /* 0x00008a00000c7ab9 */ /* 0x000fe20000000800 */
[----:B-1----:R-:W-:Y:S01]  /*23d30*/  IADD3 R6, P6, R21, R0, RZ ;  /* 0x0000000015067210 */ /* 0x002fe20007fde0ff */
[----:B------:R-:W-:Y:S01]  /*23d40*/  IMAD.X R5, R29, 0x1, R39, P5 ;  /* 0x000000011d057824 */ /* 0x000fe200028e0627 */
[----:B---3--:R-:W-:-:S02]  /*23d50*/  PRMT R25, R60, 0x7770, RZ ;  /* 0x000077703c197816 */ /* 0x008fc400000000ff */
[C---:B----4-:R-:W-:Y:S01]  /*23d60*/  PRMT R17, R44.reuse, 0x7772, RZ ;  /* 0x000077722c117816 */ /* 0x050fe200000000ff */
[----:B------:R-:W-:Y:S01]  /*23d70*/  IMAD.X R7, R27, 0x1, R2, P6 ;  /* 0x000000011b077824 */ /* 0x000fe200030e0602 */
[----:B------:R-:W-:-:S03]  /*23d80*/  PRMT R23, R44, 0x7773, RZ ;  /* 0x000077732c177816 */ /* 0x000fc600000000ff */
        /* <DEDUP_REMOVED lines=15> */
[C---:B---3--:R-:W-:Y:S01]  /*23e80*/  PRMT R25, R60.reuse, 0x7771, RZ ;  /* 0x000077713c197816 */ /* 0x048fe200000000ff */
        /* <DEDUP_REMOVED lines=32> */
[C---:B------:R-:W-:Y:S01]  /*24090*/  VIADD R18, R248.reuse, 0x24 ;  /* 0x00000024f8127836 */ /* 0x040fe20000000000 */
[----:B------:R-:W-:Y:S01]  /*240a0*/  PRMT R45, R45, 0x7773, RZ ;  /* 0x000077732d2d7816 */ /* 0x000fe200000000ff */
        /* <DEDUP_REMOVED lines=9> */
[----:B------:R-:W-:Y:S02]  /*24140*/  SHF.R.S32.HI R27, RZ, 0x1f, R19 ;  /* 0x0000001fff1b7819 */ /* 0x000fe40000011413 */
[----:B-1----:R-:W-:Y:S01]  /*24150*/  IADD3 R6, P1, R19, R0, RZ ;  /* 0x0000000013067210 */ /* 0x002fe20007f3e0ff */
[----:B------:R-:W-:Y:S01]  /*24160*/  IMAD.X R5, R29, 0x1, R39, P6 ;  /* 0x000000011d057824 */ /* 0x000fe200030e0627 */
[----:B---3--:R-:W-:-:S03]  /*24170*/  IADD3 R16, P6, R19, R3, RZ ;  /* 0x0000000313107210 */ /* 0x008fc60007fde0ff */
        /* <DEDUP_REMOVED lines=23> */
[----:B---3--:R-:W-:Y:S02]  /*242f0*/  PRMT R17, R61, 0x7772, RZ ;  /* 0x000077723d117816 */ /* 0x008fe400000000ff */
[----:B------:R-:W-:Y:S01]  /*24300*/  IMAD.X R7, R29, 0x1, R2, P6 ;  /* 0x000000011d077824 */ /* 0x000fe200030e0602 */
[----:B------:R-:W-:Y:S02]  /*24310*/  PRMT R61, R61, 0x7773, RZ ;  /* 0x000077733d3d7816 */ /* 0x000fe400000000ff */
[----:B------:R-:W-:Y:S01]  /*24320*/  PRMT R23, R46, 0x7770, RZ ;  /* 0x000077702e177816 */ /* 0x000fe200000000ff */
        /* <DEDUP_REMOVED lines=17> */
[C---:B---3--:R-:W-:Y:S01]  /*24440*/  PRMT R23, R46.reuse, 0x7772, RZ ;  /* 0x000077722e177816 */ /* 0x048fe200000000ff */
[----:B------:R-:W-:Y:S01]  /*24450*/  VIADD R21, R21, UR4 ;  /* 0x0000000415157c36 */ /* 0x000fe20008000000 */
[----:B------:R-:W-:Y:S01]  /*24460*/  PRMT R7, R46, 0x7773, RZ ;  /* 0x000077732e077816 */ /* 0x000fe200000000ff */
[----:B------:R-:W-:Y:S01]  /*24470*/  IMAD.X R19, R29, 0x1, R39, P6 ;  /* 0x000000011d137824 */ /* 0x000fe200030e0627 */
[----:B------:R0:W-:Y:S01]  /*24480*/  @P3 STG.E.U8 desc[UR56][R16.64], R25 ;  /* 0x0000001910003986 */ /* 0x0001e2000c101138 */
        /* <DEDUP_REMOVED lines=12> */
[----:B0-----:R-:W-:Y:S01]  /*24550*/  PRMT R25, R62, 0x7771, RZ ;  /* 0x000077713e197816 */ /* 0x001fe200000000ff */
[----:B------:R-:W-:Y:S01]  /*24560*/  ULDC UR6, c[0x0][0x22c] ;  /* 0x00008b0000067ab9 */ /* 0x000fe20000000800 */
[----:B-1----:R-:W-:-:S05]  /*24570*/  IADD3 R4, P6, R21, R0, RZ ;  /* 0x0000000015047210 */ /* 0x002fca0007fde0ff */
[----:B------:R-:W-:Y:S01]  /*24580*/  IMAD.X R5, R29, 0x1, R2, P6 ;  /* 0x000000011d057824 */ /* 0x000fe200030e0602 */
[----:B------:R-:W-:Y:S01]  /*24590*/  IADD3 R16, P6, R21, R38, RZ ;  /* 0x0000002615107210 */ /* 0x000fe20007fde0ff */
[C---:B---3--:R-:W-:Y:S01]  /*245a0*/  IMAD.X R7, R29.reuse, 0x1, R52, P1 ;  /* 0x000000011d077824 */ /* 0x048fe200008e0634 */
[----:B------:R-:W-:Y:S01]  /*245b0*/  ISETP.GE.AND P1, PT, R20, UR4, PT ;  /* 0x0000000414007c0c */ /* 0x000fe2000bf26270 */
[----:B------:R-:W-:Y:S01]  /*245c0*/  ULDC UR4, c[0x0][0x248] ;  /* 0x0000920000047ab9 */ /* 0x000fe20000000800 */
[----:B------:R-:W-:Y:S01]  /*245d0*/  PRMT R23, R62, 0x7772, RZ ;  /* 0x000077723e177816 */ /* 0x000fe200000000ff */
[----:B------:R-:W-:Y:S02]  /*245e0*/  IMAD.X R17, R29, 0x1, R36, P6 ;  /* 0x000000011d117824 */ /* 0x000fe400030e0624 */
[----:B------:R-:W-:Y:S01]  /*245f0*/  VIADD R19, R21, UR4 ;  /* 0x0000000415137c36 */ /* 0x000fe20008000000 */
[----:B------:R0:W-:Y:S01]  /*24600*/  @P4 STG.E.U8 desc[UR56][R4.64], R27 ;  /* 0x0000001b04004986 */ /* 0x0001e2000c101138 */
[----:B------:R-:W-:Y:S01]  /*24610*/  ISETP.LT.AND P6, PT, R139, UR12, !P1 ;  /* 0x0000000c8b007c0c */ /* 0x000fe2000cfc1270 */
[----:B------:R-:W-:Y:S01]  /*24620*/  VIADD R18, R248, 0x27 ;  /* 0x00000027f8127836 */ /* 0x000fe20000000000 */
[----:B------:R-:W-:Y:S01]  /*24630*/  ISETP.LT.AND P4, PT, R141, UR10, !P1 ;  /* 0x0000000a8d007c0c */ /* 0x000fe2000cf81270 */
[----:B------:R1:W-:Y:S01]  /*24640*/  @P3 STG.E.U8 desc[UR56][R6.64], R25 ;  /* 0x0000001906003986 */ /* 0x0003e2000c101138 */
[----:B------:R-:W-:Y:S01]  /*24650*/  ISETP.LT.AND P3, PT, R135, UR8, !P2 ;  /* 0x0000000887007c0c */ /* 0x000fe2000d761270 */
[----:B------:R-:W-:Y:S01]  /*24660*/  ULDC UR4, c[0x0][0x248] ;  /* 0x0000920000047ab9 */ /* 0x000fe20000000800 */
[----:B------:R-:W-:Y:S01]  /*24670*/  ULDC UR8, c[0x0][0x228] ;  /* 0x00008a0000087ab9 */ /* 0x000fe20000000800 */
[----:B------:R3:W-:Y:S01]  /*24680*/  @P5 STG.E.U8 desc[UR56][R16.64], R23 ;  /* 0x0000001710005986 */ /* 0x0007e2000c101138 */
[----:B------:R-:W-:Y:S01]  /*24690*/  ULDC UR10, c[0x0][0x228] ;  /* 0x00008a00000a7ab9 */ /* 0x000fe20000000800 */
[----:B------:R-:W-:Y:S01]  /*246a0*/  ULDC UR12, c[0x0][0x228] ;  /* 0x00008a00000c7ab9 */ /* 0x000fe20000000800 */
[----:B0-----:R-:W-:-:S02]  /*246b0*/  SHF.R.S32.HI R27, RZ, 0x1f, R19 ;  /* 0x0000001fff1b7819 */ /* 0x001fc40000011413 */
[----:B-1----:R-:W-:Y:S02]  /*246c0*/  IADD3 R6, P5, R19, R0, RZ ;  /* 0x0000000013067210 */ /* 0x002fe40007fbe0ff */
[----:B------:R-:W-:-:S03]  /*246d0*/  IADD3 R4, P2, R21, R37, RZ ;  /* 0x0000002515047210 */ /* 0x000fc60007f5e0ff */
[----:B------:R-:W-:Y:S01]  /*246e0*/  IMAD.X R7, R27, 0x1, R2, P5 ;  /* 0x000000011b077824 */ /* 0x000fe200028e0602 */
[----:B---3--:R-:W-:Y:S01]  /*246f0*/  IADD3 R16, P5, R19, R3, RZ ;  /* 0x0000000313107210 */ /* 0x008fe20007fbe0ff */
[----:B------:R-:W-:Y:S01]  /*24700*/  IMAD.X R5, R29, 0x1, R39, P2 ;  /* 0x000000011d057824 */ /* 0x000fe200010e0627 */
[----:B------:R-:W-:Y:S02]  /*24710*/  PRMT R25, R62, 0x7773, RZ ;  /* 0x000077733e197816 */ /* 0x000fe400000000ff */
[----:B------:R-:W-:Y:S01]  /*24720*/  PRMT R21, R47, 0x7770, RZ ;  /* 0x000077702f157816 */ /* 0x000fe200000000ff */
[----:B------:R-:W-:Y:S01]  /*24730*/  IMAD.X R17, R27, 0x1, R52, P5 ;  /* 0x000000011b117824 */ /* 0x000fe200028e0634 */
[----:B------:R-:W-:Y:S01]  /*24740*/  PRMT R23, R47, 0x7771, RZ ;  /* 0x000077712f177816 */ /* 0x000fe200000000ff */
[----:B------:R0:W-:Y:S01]  /*24750*/  @P3 STG.E.U8 desc[UR56][R4.64], R25 ;  /* 0x0000001904003986 */ /* 0x0001e2000c101138 */
[----:B------:R-:W-:Y:S01]  /*24760*/  ISETP.GE.AND P2, PT, R18, UR6, PT ;  /* 0x0000000612007c0c */ /* 0x000fe2000bf46270 */
[----:B------:R-:W-:-:S02]  /*24770*/  ULDC UR6, c[0x0][0x228] ;  /* 0x00008a0000067ab9 */ /* 0x000fc40000000800 */
[----:B------:R1:W-:Y:S01]  /*24780*/  @P4 STG.E.U8 desc[UR56][R6.64], R21 ;  /* 0x0000001506004986 */ /* 0x0003e2000c101138 */
[----:B------:R-:W-:Y:S01]  /*24790*/  ISETP.LT.AND P3, PT, R137, UR6, !P1 ;  /* 0x0000000689007c0c */ /* 0x000fe2000cf61270 */
[----:B------:R-:W-:Y:S02]  /*247a0*/  ULDC UR6, c[0x0][0x228] ;  /* 0x00008a0000067ab9 */ /* 0x000fe40000000800 */
[----:B------:R3:W-:Y:S01]  /*247b0*/  @P6 STG.E.U8 desc[UR56][R16.64], R23 ;  /* 0x0000001710006986 */ /* 0x0007e2000c101138 */
[C---:B------:R-:W-:Y:S01]  /*247c0*/  IADD3 R18, P6, R19.reuse, R38, RZ ;  /* 0x0000002613127210 */ /* 0x040fe20007fde0ff */
[----:B------:R-:W-:Y:S01]  /*247d0*/  VIADD R20, R19, UR4 ;  /* 0x0000000413147c36 */ /* 0x000fe20008000000 */
[----:B------:R-:W-:Y:S01]  /*247e0*/  ISETP.LT.AND P1, PT, R135, UR8, !P1 ;  /* 0x0000000887007c0c */ /* 0x000fe2000cf21270 */
[----:B------:R-:W-:Y:S01]  /*247f0*/  ULDC UR8, c[0x0][0x228] ;  /* 0x00008a0000087ab9 */ /* 0x000fe20000000800 */
[----:B------:R-:W-:Y:S01]  /*24800*/  ISETP.LT.AND P4, PT, R141, UR6, !P2 ;  /* 0x000000068d007c0c */ /* 0x000fe2000d781270 */
[----:B------:R-:W-:Y:S01]  /*24810*/  ULDC UR6, c[0x0][0x228] ;  /* 0x00008a0000067ab9 */ /* 0x000fe20000000800 */
[----:B0-----:R-:W-:Y:S01]  /*24820*/  IADD3 R4, P5, R19, R37, RZ ;  /* 0x0000002513047210 */ /* 0x001fe20007fbe0ff */
[----:B------:R-:W-:Y:S01]  /*24830*/  IMAD.X R19, R27, 0x1, R36, P6 ;  /* 0x000000011b137824 */ /* 0x000fe200030e0624 */
[----:B------:R-:W-:Y:S01]  /*24840*/  SHF.R.S32.HI R25, RZ, 0x1f, R20 ;  /* 0x0000001fff197819 */ /* 0x000fe20000011414 */
[----:B------:R-:W-:Y:S01]  /*24850*/  ULDC UR4, c[0x0][0x22c] ;  /* 0x00008b0000047ab9 */ /* 0x000fe20000000800 */
[----:B-1----:R-:W-:-:S02]  /*24860*/  IADD3 R6, P6, R20, R0, RZ ;  /* 0x0000000014067210 */ /* 0x002fc40007fde0ff */
[----:B------:R-:W-:Y:S01]  /*24870*/  PRMT R21, R47, 0x7773, RZ ;  /* 0x000077732f157816 */ /* 0x000fe200000000ff */
[----:B------:R-:W-:Y:S01]  /*24880*/  IMAD.X R5, R27, 0x1, R39, P5 ;  /* 0x000000011b057824 */ /* 0x000fe200028e0627 */
[----:B------:R-:W-:Y:S01]  /*24890*/  PRMT R47, R47, 0x7772, RZ ;  /* 0x000077722f2f7816 */ /* 0x000fe200000000ff */
[----:B------:R-:W-:Y:S01]  /*248a0*/  IMAD.X R7, R25, 0x1, R2, P6 ;  /* 0x0000000119077824 */ /* 0x000fe200030e0602 */
[----:B---3--:R-:W-:-:S03]  /*248b0*/  PRMT R23, R63, 0x7770, RZ ;  /* 0x000077703f177816 */ /* 0x008fc600000000ff */
        /* <DEDUP_REMOVED lines=60> */
[----:B---3--:R-:W-:Y:S02]  /*24c80*/  IADD3 R16, P6, R19, R3, RZ ;  /* 0x0000000313107210 */ /* 0x008fe40007fde0ff */
        /* <DEDUP_REMOVED lines=27> */
[C---:B---3--:R-:W-:Y:S02]  /*24e40*/  PRMT R17, R68.reuse, 0x7772, RZ ;  /* 0x0000777244117816 */ /* 0x048fe400000000ff */
        /* <DEDUP_REMOVED lines=17> */
[----:B---3--:R-:W-:Y:S01]  /*24f60*/  PRMT R23, R65, 0x7771, RZ ;  /* 0x0000777141177816 */ /* 0x008fe200000000ff */
        /* <DEDUP_REMOVED lines=46> */
[----:B---3--:R-:W-:-:S03]  /*25250*/  IADD3 R16, P6, R19, R3, RZ ;  /* 0x0000000313107210 */ /* 0x008fc60007fde0ff */
        /* <DEDUP_REMOVED lines=24> */
[C---:B---3--:R-:W-:Y:S01]  /*253e0*/  PRMT R17, R66.reuse, 0x7772, RZ ;  /* 0x0000777242117816 */ /* 0x048fe200000000ff */
        /* <DEDUP_REMOVED lines=10> */
[----:B------:R-:W-:Y:S02]  /*25490*/  ISETP.LT.AND P1, PT, R135, UR10, !P1 ;  /* 0x0000000a87007c0c */ /* 0x000fe4000cf21270 */
[----:B0-----:R-:W-:Y:S01]  /*254a0*/  IADD3 R18, P6, R21, R37, RZ ;  /* 0x0000002515127210 */ /* 0x001fe20007fde0ff */
[----:B------:R-:W-:Y:S01]  /*254b0*/  IMAD.X R17, R29, 0x1, R52, P2 ;  /* 0x000000011d117824 */ /* 0x000fe200010e0634 */
[----:B-1----:R-:W-:Y:S01]  /*254c0*/  IADD3 R4, P5, R21, R38, RZ ;  /* 0x0000002615047210 */ /* 0x002fe20007fbe0ff */
[----:B------:R-:W-:Y:S01]  /*254d0*/  ULDC UR10, c[0x0][0x228] ;  /* 0x00008a00000a7ab9 */ /* 0x000fe20000000800 */
[----:B------:R-:W-:Y:S01]  /*254e0*/  ISETP.GE.AND P2, PT, R20, UR4, PT ;  /* 0x0000000414007c0c */ /* 0x000fe2000bf46270 */
[----:B------:R-:W-:Y:S01]  /*254f0*/  ULDC UR4, c[0x0][0x248] ;  /* 0x0000920000047ab9 */ /* 0x000fe20000000800 */
[C---:B------:R-:W-:Y:S01]  /*25500*/  PRMT R27, R70.reuse, 0x7771, RZ ;  /* 0x00007771461b7816 */ /* 0x040fe200000000ff */
[C---:B------:R-:W-:Y:S01]  /*25510*/  IMAD.X R5, R29.reuse, 0x1, R36, P5 ;  /* 0x000000011d057824 */ /* 0x040fe200028e0624 */
[C---:B---3--:R-:W-:Y:S01]  /*25520*/  PRMT R25, R70.reuse, 0x7772, RZ ;  /* 0x0000777246197816 */ /* 0x048fe200000000ff */
[----:B------:R-:W-:Y:S01]  /*25530*/  IMAD.X R19, R29, 0x1, R39, P6 ;  /* 0x000000011d137824 */ /* 0x000fe200030e0627 */
[----:B------:R-:W-:Y:S01]  /*25540*/  PRMT R23, R70, 0x7773, RZ ;  /* 0x0000777346177816 */ /* 0x000fe200000000ff */
[----:B------:R-:W-:Y:S01]  /*25550*/  VIADD R21, R21, UR4 ;  /* 0x0000000415157c36 */ /* 0x000fe20008000000 */
[----:B------:R-:W-:Y:S01]  /*25560*/  @P3 STG.E.U8 desc[UR56][R16.64], R27 ;  /* 0x0000001b10003986 */ /* 0x000fe2000c101138 */
[----:B------:R-:W-:Y:S01]  /*25570*/  VIADD R7, R248, 0x2f ;  /* 0x0000002ff8077836 */ /* 0x000fe20000000000 */
[----:B------:R-:W-:-:S02]  /*25580*/  ULDC UR4, c[0x0][0x22c] ;  /* 0x00008b0000047ab9 */ /* 0x000fc40000000800 */
[----:B------:R0:W-:Y:S01]  /*25590*/  @P4 STG.E.U8 desc[UR56][R4.64], R25 ;  /* 0x0000001904004986 */ /* 0x0001e2000c101138 */
[----:B------:R-:W-:-:S03]  /*255a0*/  SHF.R.S32.HI R29, RZ, 0x1f, R21 ;  /* 0x0000001fff1d7819 */ /* 0x000fc60000011415 */
[----:B------:R1:W-:Y:S01]  /*255b0*/  @P1 STG.E.U8 desc[UR56][R18.64], R23 ;  /* 0x0000001712001986 */ /* 0x0003e2000c101138 */
[----:B------:R-:W-:Y:S02]  /*255c0*/  IADD3 R6, P5, R21, R3, RZ ;  /* 0x0000000315067210 */ /* 0x000fe40007fbe0ff */
[----:B------:R-:W-:Y:S01]  /*255d0*/  ISETP.LT.AND P3, PT, R141, UR6, !P2 ;  /* 0x000000068d007c0c */ /* 0x000fe2000d761270 */
[----:B------:R-:W-:Y:S01]  /*255e0*/  ULDC UR6, c[0x0][0x22c] ;  /* 0x00008b0000067ab9 */ /* 0x000fe20000000800 */
[----:B0-----:R-:W-:Y:S02]  /*255f0*/  IADD3 R4, P1, R21, R0, RZ ;  /* 0x0000000015047210 */ /* 0x001fe40007f3e0ff */
[----:B------:R-:W-:Y:S01]  /*25600*/  ISETP.LT.AND P4, PT, R139, UR8, !P2 ;  /* 0x000000088b007c0c */ /* 0x000fe2000d781270 */
[----:B------:R-:W-:Y:S01]  /*25610*/  ULDC UR8, c[0x0][0x228] ;  /* 0x00008a0000087ab9 */ /* 0x000fe20000000800 */
[----:B------:R-:W-:Y:S01]  /*25620*/  ISETP.LT.AND P6, PT, R137, UR10, !P2 ;  /* 0x0000000a89007c0c */ /* 0x000fe2000d7c1270 */
[----:B------:R-:W-:Y:S01]  /*25630*/  IMAD.X R5, R29, 0x1, R2, P1 ;  /* 0x000000011d057824 */ /* 0x000fe200008e0602 */
[----:B------:R-:W-:Y:S01]  /*25640*/  ISETP.GE.AND P1, PT, R7, UR4, PT ;  /* 0x0000000407007c0c */ /* 0x000fe2000bf26270 */
[----:B------:R-:W-:Y:S01]  /*25650*/  IMAD.X R7, R29, 0x1, R52, P5 ;  /* 0x000000011d077824 */ /* 0x000fe200028e0634 */
[----:B------:R-:W-:Y:S01]  /*25660*/  IADD3 R16, P5, R21, R38, RZ ;  /* 0x0000002615107210 */ /* 0x000fe20007fbe0ff */
[----:B------:R-:W-:Y:S01]  /*25670*/  ULDC UR4, c[0x0][0x248] ;  /* 0x0000920000047ab9 */ /* 0x000fe20000000800 */
[C---:B------:R-:W-:Y:S01]  /*25680*/  PRMT R27, R67.reuse, 0x7770, RZ ;  /* 0x00007770431b7816 */ /* 0x040fe200000000ff */
[----:B------:R-:W-:Y:S01]  /*25690*/  ULDC UR10, c[0x0][0x228] ;  /* 0x00008a00000a7ab9 */ /* 0x000fe20000000800 */
[----:B------:R-:W-:Y:S01]  /*256a0*/  PRMT R25, R67, 0x7771, RZ ;  /* 0x0000777143197816 */ /* 0x000fe200000000ff */
[----:B------:R-:W-:Y:S01]  /*256b0*/  IMAD.X R17, R29, 0x1, R36, P5 ;  /* 0x000000011d117824 */ /* 0x000fe200028e0624 */
[----:B-1----:R-:W-:Y:S01]  /*256c0*/  PRMT R23, R67, 0x7772, RZ ;  /* 0x0000777243177816 */ /* 0x002fe200000000ff */
[----:B------:R0:W-:Y:S01]  /*256d0*/  @P3 STG.E.U8 desc[UR56][R4.64], R27 ;  /* 0x0000001b04003986 */ /* 0x0001e2000c101138 */
[----:B------:R-:W-:Y:S01]  /*256e0*/  VIADD R19, R21, UR4 ;  /* 0x0000000415137c36 */ /* 0x000fe20008000000 */
[----:B------:R-:W-:Y:S01]  /*256f0*/  ISETP.LT.AND P3, PT, R135, UR8, !P2 ;  /* 0x0000000887007c0c */ /* 0x000fe2000d761270 */
[----:B------:R-:W-:Y:S01]  /*25700*/  VIADD R18, R248, 0x30 ;  /* 0x00000030f8127836 */ /* 0x000fe20000000000 */
        /* <DEDUP_REMOVED lines=9> */
[----:B------:R-:W-:Y:S01]  /*257a0*/  ULDC UR12, c[0x0][0x228] ;  /* 0x00008a00000c7ab9 */ /* 0x000fe20000000800 */
[----:B------:R-:W-:-:S02]  /*257b0*/  SHF.R.S32.HI R27, RZ, 0x1f, R19 ;  /* 0x0000001fff1b7819 */ /* 0x000fc40000011413 */
[----:B-1----:R-:W-:Y:S01]  /*257c0*/  IADD3 R6, P2, R19, R0, RZ ;  /* 0x0000000013067210 */ /* 0x002fe20007f5e0ff */
[----:B------:R-:W-:Y:S01]  /*257d0*/  IMAD.X R5, R29, 0x1, R39, P6 ;  /* 0x000000011d057824 */ /* 0x000fe200030e0627 */
[----:B---3--:R-:W-:-:S03]  /*257e0*/  IADD3 R16, P6, R19, R3, RZ ;  /* 0x0000000313107210 */ /* 0x008fc60007fde0ff */
[----:B------:R-:W-:Y:S01]  /*257f0*/  IMAD.X R7, R27, 0x1, R2, P2 ;  /* 0x000000011b077824 */ /* 0x000fe200010e0602 */
[C---:B------:R-:W-:Y:S02]  /*25800*/  PRMT R25, R71.reuse, 0x7770, RZ ;  /* 0x0000777047197816 */ /* 0x040fe400000000ff */
[----:B------:R-:W-:Y:S01]  /*25810*/  PRMT R23, R71, 0x7771, RZ ;  /* 0x0000777147177816 */ /* 0x000fe200000000ff */
[----:B------:R-:W-:Y:S01]  /*25820*/  IMAD.X R17, R27, 0x1, R52, P6 ;  /* 0x000000011b117824 */ /* 0x000fe200030e0634 */
[----:B------:R-:W-:Y:S01]  /*25830*/  ISETP.GE.AND P2, PT, R18, UR6, PT ;  /* 0x0000000612007c0c */ /* 0x000fe2000bf46270 */
        /* <DEDUP_REMOVED lines=8> */
[----:B------:R0:W-:Y:S01]  /*258c0*/  @P5 STG.E.U8 desc[UR56][R16.64], R23 ;  /* 0x0000001710005986 */ /* 0x0001e2000c101138 */
[----:B------:R-:W-:Y:S01]  /*258d0*/  ISETP.LT.AND P5, PT, R141, UR12, !P2 ;  /* 0x0000000c8d007c0c */ /* 0x000fe2000d7a1270 */
[----:B------:R-:W-:Y:S01]  /*258e0*/  ULDC UR8, c[0x0][0x228] ;  /* 0x00008a0000087ab9 */ /* 0x000fe20000000800 */
[----:B-1----:R-:W-:Y:S01]  /*258f0*/  IADD3 R6, P1, R19, R37, RZ ;  /* 0x0000002513067210 */ /* 0x002fe20007f3e0ff */
[C---:B------:R-:W-:Y:S01]  /*25900*/  IMAD.X R5, R27.reuse, 0x1, R36, P6 ;  /* 0x000000011b057824 */ /* 0x040fe200030e0624 */
[----:B------:R-:W-:Y:S01]  /*25910*/  SHF.R.S32.HI R29, RZ, 0x1f, R21 ;  /* 0x0000001fff1d7819 */ /* 0x000fe20000011415 */
[----:B------:R-:W-:Y:S01]  /*25920*/  ULDC UR10, c[0x0][0x228] ;  /* 0x00008a00000a7ab9 */ /* 0x000fe20000000800 */
[----:B------:R-:W-:Y:S01]  /*25930*/  PRMT R25, R48, 0x7770, RZ ;  /* 0x0000777030197816 */ /* 0x000fe200000000ff */
[----:B------:R-:W-:Y:S01]  /*25940*/  IMAD.X R7, R27, 0x1, R39, P1 ;  /* 0x000000011b077824 */ /* 0x000fe200008e0627 */
[----:B------:R-:W-:Y:S01]  /*25950*/  ULDC UR4, c[0x0][0x22c] ;  /* 0x00008b0000047ab9 */ /* 0x000fe20000000800 */
[----:B0-----:R-:W-:-:S02]  /*25960*/  IADD3 R16, P6, R21, R0, RZ ;  /* 0x0000000015107210 */ /* 0x001fc40007fde0ff */
[C---:B------:R-:W-:Y:S02]  /*25970*/  PRMT R23, R71.reuse, 0x7772, RZ ;  /* 0x0000777247177816 */ /* 0x040fe400000000ff */
[----:B------:R-:W-:Y:S01]  /*25980*/  PRMT R71, R71, 0x7773, RZ ;  /* 0x0000777347477816 */ /* 0x000fe200000000ff */
[----:B------:R-:W-:Y:S01]  /*25990*/  IMAD.X R17, R29, 0x1, R2, P6 ;  /* 0x000000011d117824 */ /* 0x000fe200030e0602 */
[----:B------:R-:W-:Y:S01]  /*259a0*/  ISETP.GE.AND P1, PT, R18, UR6, PT ;  /* 0x0000000612007c0c */ /* 0x000fe2000bf26270 */
[----:B------:R0:W-:Y:S01]  /*259b0*/  @P4 STG.E.U8 desc[UR56][R4.64], R23 ;  /* 0x0000001704004986 */ /* 0x0001e2000c101138 */
[----:B------:R-:W-:-:S03]  /*259c0*/  ULDC UR6, c[0x0][0x228] ;  /* 0x00008a0000067ab9 */ /* 0x000fc60000000800 */
[----:B------:R1:W-:Y:S01]  /*259d0*/  @P3 STG.E.U8 desc[UR56][R6.64], R71 ;  /* 0x0000004706003986 */ /* 0x0003e2000c101138 */
[----:B------:R-:W-:-:S03]  /*259e0*/  IADD3 R18, P6, R21, R3, RZ ;  /* 0x0000000315127210 */ /* 0x000fc60007fde0ff */
[----:B------:R3:W-:Y:S01]  /*259f0*/  @P5 STG.E.U8 desc[UR56][R16.64], R25 ;  /* 0x0000001910005986 */ /* 0x0007e2000c101138 */
[----:B------:R-:W-:Y:S02]  /*25a00*/  ISETP.LT.AND P5, PT, R139, UR6, !P2 ;  /* 0x000000068b007c0c */ /* 0x000fe4000d7a1270 */
[----:B------:R-:W-:Y:S01]  /*25a10*/  ISETP.LT.AND P4, PT, R137, UR8, !P2 ;  /* 0x0000000889007c0c */ /* 0x000fe2000d781270 */
[----:B------:R-:W-:Y:S01]  /*25a20*/  VIADD R20, R248, 0x32 ;  /* 0x00000032f8147836 */ /* 0x000fe20000000000 */
[----:B0-----:R-:W-:Y:S01]  /*25a30*/  IADD3 R4, P3, R21, R38, RZ ;  /* 0x0000002615047210 */ /* 0x001fe20007f7e0ff */
[----:B------:R-:W-:Y:S01]  /*25a40*/  IMAD.X R19, R29, 0x1, R52, P6 ;  /* 0x000000011d137824 */ /* 0x000fe200030e0634 */
[----:B------:R-:W-:Y:S01]  /*25a50*/  ISETP.LT.AND P2, PT, R135, UR10, !P2 ;  /* 0x0000000a87007c0c */ /* 0x000fe2000d741270 */
[----:B------:R-:W-:Y:S01]  /*25a60*/  ULDC UR6, c[0x0][0x228] ;  /* 0x00008a0000067ab9 */ /* 0x000fe20000000800 */
[----:B-1----:R-:W-:Y:S01]  /*25a70*/  IADD3 R6, P6, R21, R37, RZ ;  /* 0x0000002515067210 */ /* 0x002fe20007fde0ff */
[----:B------:R-:W-:Y:S01]  /*25a80*/  IMAD.X R5, R29, 0x1, R36, P3 ;  /* 0x000000011d057824 */ /* 0x000fe200018e0624 */
[----:B------:R-:W-:-:S02]  /*25a90*/  PRMT R27, R48, 0x7771, RZ ;  /* 0x00007771301b7816 */ /* 0x000fc400000000ff */
[----:B---3--:R-:W-:Y:S02]  /*25aa0*/  PRMT R25, R48, 0x7772, RZ ;  /* 0x0000777230197816 */ /* 0x008fe400000000ff */
[----:B------:R-:W-:Y:S01]  /*25ab0*/  ISETP.GE.AND P3, PT, R20, UR4, PT ;  /* 0x0000000414007c0c */ /* 0x000fe2000bf66270 */
[----:B------:R-:W-:Y:S01]  /*25ac0*/  ULDC UR4, c[0x0][0x248] ;  /* 0x0000920000047ab9 */ /* 0x000fe20000000800 */
[----:B------:R-:W-:Y:S01]  /*25ad0*/  IMAD.X R7, R29, 0x1, R39, P6 ;  /* 0x000000011d077824 */ /* 0x000fe200030e0627 */
[----:B------:R-:W-:Y:S01]  /*25ae0*/  PRMT R23, R48, 0x7773, RZ ;  /* 0x0000777330177816 */ /* 0x000fe200000000ff */
[----:B------:R0:W-:Y:S01]  /*25af0*/  @P5 STG.E.U8 desc[UR56][R18.64], R27 ;  /* 0x0000001b12005986 */ /* 0x0001e2000c101138 */
[----:B------:R-:W-:Y:S01]  /*25b00*/  VIADD R21, R21, UR4 ;  /* 0x0000000415157c36 */ /* 0x000fe20008000000 */
[----:B------:R-:W-:Y:S02]  /*25b10*/  ULDC UR4, c[0x0][0x228] ;  /* 0x00008a0000047ab9 */ /* 0x000fe40000000800 */
[----:B------:R1:W-:Y:S01]  /*25b20*/  @P4 STG.E.U8 desc[UR56][R4.64], R25 ;  /* 0x0000001904004986 */ /* 0x0003e2000c101138 */
[----:B------:R-:W-:Y:S01]  /*25b30*/  ISETP.LT.AND P4, PT, R141, UR6, !P1 ;  /* 0x000000068d007c0c */ /* 0x000fe2000cf81270 */
[----:B------:R-:W-:Y:S01]  /*25b40*/  ULDC UR6, c[0x0][0x228] ;  /* 0x00008a0000067ab9 */ /* 0x000fe20000000800 */
[----:B------:R-:W-:Y:S01]  /*25b50*/  ISETP.LT.AND P5, PT, R139, UR4, !P1 ;  /* 0x000000048b007c0c */ /* 0x000fe2000cfa1270 */
[----:B------:R3:W-:Y:S01]  /*25b60*/  @P2 STG.E.U8 desc[UR56][R6.64], R23 ;  /* 0x0000001706002986 */ /* 0x0007e2000c101138 */
[----:B------:R-:W-:Y:S01]  /*25b70*/  SHF.R.S32.HI R29, RZ, 0x1f, R21 ;  /* 0x0000001fff1d7819 */ /* 0x000fe20000011415 */
[----:B------:R-:W-:Y:S01]  /*25b80*/  ULDC UR4, c[0x0][0x22c] ;  /* 0x00008b0000047ab9 */ /* 0x000fe20000000800 */
[C---:B------:R-:W-:Y:S01]  /*25b90*/  IADD3 R16, P2, R21.reuse, R0, RZ ;  /* 0x0000000015107210 */ /* 0x040fe20007f5e0ff */
[----:B0-----:R-:W-:Y:S01]  /*25ba0*/  VIADD R18, R248, 0x33 ;  /* 0x00000033f8127836 */ /* 0x001fe20000000000 */
[----:B-1----:R-:W-:-:S03]  /*25bb0*/  IADD3 R4, P6, R21, R3, RZ ;  /* 0x0000000315047210 */ /* 0x002fc60007fde0ff */
[C---:B------:R-:W-:Y:S01]  /*25bc0*/  IMAD.X R17, R29.reuse, 0x1, R2, P2 ;  /* 0x000000011d117824 */ /* 0x040fe200010e0602 */
[----:B------:R-:W-:Y:S02]  /*25bd0*/  PRMT R25, R8, 0x7770, RZ ;  /* 0x0000777008197816 */ /* 0x000fe400000000ff */
[----:B------:R-:W-:Y:S01]  /*25be0*/  ISETP.GE.AND P2, PT, R18, UR4, PT ;  /* 0x0000000412007c0c */ /* 0x000fe2000bf46270 */
[----:B------:R-:W-:Y:S01]  /*25bf0*/  IMAD.X R5, R29, 0x1, R52, P6 ;  /* 0x000000011d057824 */ /* 0x000fe200030e0634 */
[----:B---3--:R-:W-:Y:S01]  /*25c00*/  PRMT R23, R8, 0x7771, RZ ;  /* 0x0000777108177816 */ /* 0x008fe200000000ff */
[----:B------:R-:W-:Y:S01]  /*25c10*/  ULDC UR4, c[0x0][0x228] ;  /* 0x00008a0000047ab9 */ /* 0x000fe20000000800 */
[----:B------:R0:W-:Y:S01]  /*25c20*/  @P4 STG.E.U8 desc[UR56][R16.64], R25 ;  /* 0x0000001910004986 */ /* 0x0001e2000c101138 */
[----:B------:R-:W-:Y:S01]  /*25c30*/  ISETP.LT.AND P4, PT, R137, UR4, !P1 ;  /* 0x0000000489007c0c */ /* 0x000fe2000cf81270 */
[----:B------:R-:W-:Y:S02]  /*25c40*/  ULDC UR4, c[0x0][0x248] ;  /* 0x0000920000047ab9 */ /* 0x000fe40000000800 */
[----:B------:R1:W-:Y:S01]  /*25c50*/  @P5 STG.E.U8 desc[UR56][R4.64], R23 ;  /* 0x0000001704005986 */ /* 0x0003e2000c101138 */
[----:B------:R-:W-:-:S02]  /*25c60*/  IADD3 R6, P5, R21, R38, RZ ;  /* 0x0000002615067210 */ /* 0x000fc40007fbe0ff */
[----:B------:R-:W-:Y:S01]  /*25c70*/  ISETP.LT.AND P1, PT, R135, UR6, !P1 ;  /* 0x0000000687007c0c */ /* 0x000fe2000cf21270 */
[----:B------:R-:W-:Y:S01]  /*25c80*/  ULDC UR6, c[0x0][0x228] ;  /* 0x00008a0000067ab9 */ /* 0x000fe20000000800 */
[----:B------:R-:W-:Y:S01]  /*25c90*/  IADD3 R18, P6, R21, R37, RZ ;  /* 0x0000002515127210 */ /* 0x000fe20007fde0ff */
[----:B------:R-:W-:Y:S01]  /*25ca0*/  IMAD.X R7, R29, 0x1, R36, P5 ;  /* 0x000000011d077824 */ /* 0x000fe200028e0624 */
[C---:B0-----:R-:W-:Y:S01]  /*25cb0*/  PRMT R17, R8.reuse, 0x7772, RZ ;  /* 0x0000777208117816 */ /* 0x041fe200000000ff */
[----:B------:R-:W-:Y:S01]  /*25cc0*/  VIADD R21, R21, UR4 ;  /* 0x0000000415157c36 */ /* 0x000fe20008000000 */
[----:B------:R-:W-:Y:S01]  /*25cd0*/  ISETP.LT.AND P5, PT, R141, UR6, !P3 ;  /* 0x000000068d007c0c */ /* 0x000fe2000dfa1270 */
[----:B------:R-:W-:Y:S01]  /*25ce0*/  IMAD.X R19, R29, 0x1, R39, P6 ;  /* 0x000000011d137824 */ /* 0x000fe200030e0627 */
[----:B-1----:R-:W-:Y:S01]  /*25cf0*/  PRMT R23, R8, 0x7773, RZ ;  /* 0x0000777308177816 */ /* 0x002fe200000000ff */
[----:B------:R0:W-:Y:S01]  /*25d00*/  @P4 STG.E.U8 desc[UR56][R6.64], R17 ;  /* 0x0000001106004986 */ /* 0x0001e2000c101138 */
[----:B------:R-:W-:Y:S01]  /*25d10*/  SHF.R.S32.HI R27, RZ, 0x1f, R21 ;  /* 0x0000001fff1b7819 */ /* 0x000fe20000011415 */
[----:B------:R-:W-:Y:S01]  /*25d20*/  ULDC UR4, c[0x0][0x228] ;  /* 0x00008a0000047ab9 */ /* 0x000fe20000000800 */
[----:B------:R-:W-:Y:S01]  /*25d30*/  IADD3 R4, P4, R21, R0, RZ ;  /* 0x0000000015047210 */ /* 0x000fe20007f9e0ff */
[----:B------:R1:W-:Y:S01]  /*25d40*/  @P1 STG.E.U8 desc[UR56][R18.64], R23 ;  /* 0x0000001712001986 */ /* 0x0003e2000c101138 */
[----:B------:R-:W-:Y:S01]  /*25d50*/  PRMT R25, R49, 0x7770, RZ ;  /* 0x0000777031197816 */ /* 0x000fe200000000ff */
[----:B------:R-:W-:Y:S01]  /*25d60*/  ULDC UR6, c[0x0][0x228] ;  /* 0x00008a0000067ab9 */ /* 0x000fe20000000800 */
[----:B------:R-:W-:Y:S01]  /*25d70*/  ISETP.LT.AND P1, PT, R139, UR4, !P3 ;  /* 0x000000048b007c0c */ /* 0x000fe2000df21270 */
[----:B------:R-:W-:Y:S01]  /*25d80*/  IMAD.X R5, R27, 0x1, R2, P4 ;  /* 0x000000011b057824 */ /* 0x000fe200020e0602 */
[----:B------:R-:W-:Y:S01]  /*25d90*/  ISETP.LT.AND P6, PT, R137, UR6, !P3 ;  /* 0x0000000689007c0c */ /* 0x000fe2000dfc1270 */
[----:B------:R-:W-:Y:S01]  /*25da0*/  VIADD R8, R248, 0x34 ;  /* 0x00000034f8087836 */ /* 0x000fe20000000000 */
[----:B------:R-:W-:Y:S01]  /*25db0*/  ULDC UR4, c[0x0][0x22c] ;  /* 0x00008b0000047ab9 */ /* 0x000fe20000000800 */
[C---:B0-----:R-:W-:Y:S01]  /*25dc0*/  IADD3 R6, P4, R21.reuse, R3, RZ ;  /* 0x0000000315067210 */ /* 0x041fe20007f9e0ff */
[----:B------:R0:W-:Y:S01]  /*25dd0*/  @P5 STG.E.U8 desc[UR56][R4.64], R25 ;  /* 0x0000001904005986 */ /* 0x0001e2000c101138 */
[----:B------:R-:W-:Y:S01]  /*25de0*/  IADD3 R16, P5, R21, R38, RZ ;  /* 0x0000002615107210 */ /* 0x000fe20007fbe0ff */
[----:B------:R-:W-:Y:S01]  /*25df0*/  ULDC UR6, c[0x0][0x228] ;  /* 0x00008a0000067ab9 */ /* 0x000fe20000000800 */
[----:B-1----:R-:W-:Y:S01]  /*25e00*/  PRMT R23, R49, 0x7771, RZ ;  /* 0x0000777131177816 */ /* 0x002fe200000000ff */
[C---:B------:R-:W-:Y:S01]  /*25e10*/  IMAD.X R7, R27.reuse, 0x1, R52, P4 ;  /* 0x000000011b077824 */ /* 0x040fe200020e0634 */
[----:B------:R-:W-:Y:S01]  /*25e20*/  ISETP.GE.AND P4, PT, R8, UR4, PT ;  /* 0x0000000408007c0c */ /* 0x000fe2000bf86270 */
[----:B------:R-:W-:Y:S01]  /*25e30*/  ULDC UR4, c[0x0][0x248] ;  /* 0x0000920000047ab9 */ /* 0x000fe20000000800 */
[----:B------:R-:W-:Y:S01]  /*25e40*/  IMAD.X R17, R27, 0x1, R36, P5 ;  /* 0x000000011b117824 */ /* 0x000fe200028e0624 */
[----:B------:R-:W-:Y:S01]  /*25e50*/  PRMT R19, R49, 0x7772, RZ ;  /* 0x0000777231137816 */ /* 0x000fe200000000ff */
[----:B------:R-:W-:Y:S01]  /*25e60*/  VIADD R20, R21, UR4 ;  /* 0x0000000415147c36 */ /* 0x000fe20008000000 */
[----:B------:R-:W-:Y:S01]  /*25e70*/  ISETP.LT.AND P3, PT, R135, UR6, !P3 ;  /* 0x0000000687007c0c */ /* 0x000fe2000df61270 */
[----:B------:R-:W-:Y:S01]  /*25e80*/  ULDC UR6, c[0x0][0x228] ;  /* 0x00008a0000067ab9 */ /* 0x000fe20000000800 */
[----:B------:R1:W-:Y:S01]  /*25e90*/  @P1 STG.E.U8 desc[UR56][R6.64], R23 ;  /* 0x0000001706001986 */ /* 0x0003e2000c101138 */
[----:B0-----:R-:W-:Y:S01]  /*25ea0*/  IADD3 R4, P1, R21, R37, RZ ;  /* 0x0000002515047210 */ /* 0x001fe20007f3e0ff */
[----:B------:R-:W-:Y:S01]  /*25eb0*/  ULDC UR4, c[0x0][0x228] ;  /* 0x00008a0000047ab9 */ /* 0x000fe20000000800 */
[----:B------:R-:W-:Y:S01]  /*25ec0*/  ISETP.LT.AND P5, PT, R141, UR6, !P2 ;  /* 0x000000068d007c0c */ /* 0x000fe2000d7a1270 */
[----:B------:R0:W-:Y:S01]  /*25ed0*/  @P6 STG.E.U8 desc[UR56][R16.64], R19 ;  /* 0x0000001310006986 */ /* 0x0001e2000c101138 */
[----:B------:R-:W-:Y:S01]  /*25ee0*/  SHF.R.S32.HI R29, RZ, 0x1f, R20 ;  /* 0x0000001fff1d7819 */ /* 0x000fe20000011414 */
[----:B------:R-:W-:Y:S01]  /*25ef0*/  IMAD.X R5, R27, 0x1, R39, P1 ;  /* 0x000000011b057824 */ /* 0x000fe200008e0627 */
[----:B------:R-:W-:Y:S01]  /*25f00*/  PRMT R49, R49, 0x7773, RZ ;  /* 0x0000777331317816 */ /* 0x000fe200000000ff */
[----:B------:R-:W-:Y:S01]  /*25f10*/  ULDC UR6, c[0x0][0x228] ;  /* 0x00008a0000067ab9 */ /* 0x000fe20000000800 */
[----:B-1----:R-:W-:-:S02]  /*25f20*/  IADD3 R6, P6, R20, R0, RZ ;  /* 0x0000000014067210 */ /* 0x002fc40007fde0ff */
[----:B------:R-:W-:Y:S01]  /*25f30*/  PRMT R21, R9, 0x7770, RZ ;  /* 0x0000777009157816 */ /* 0x000fe200000000ff */
[----:B------:R-:W-:Y:S02]  /*25f40*/  @P3 STG.E.U8 desc[UR56][R4.64], R49 ;  /* 0x0000003104003986 */ /* 0x000fe4000c101138 */
[----:B------:R-:W-:Y:S01]  /*25f50*/  IMAD.X R7, R29, 0x1, R2, P6 ;  /* 0x000000011d077824 */ /* 0x000fe200030e0602 */
[----:B------:R-:W-:Y:S01]  /*25f60*/  ISETP.LT.AND P1, PT, R139, UR4, !P2 ;  /* 0x000000048b007c0c */ /* 0x000fe2000d721270 */
[----:B------:R-:W-:Y:S01]  /*25f70*/  ULDC UR4, c[0x0][0x248] ;  /* 0x0000920000047ab9 */ /* 0x000fe20000000800 */
[----:B------:R-:W-:Y:S01]  /*25f80*/  ISETP.LT.AND P3, PT, R137, UR6, !P2 ;  /* 0x0000000689007c0c */ /* 0x000fe2000d761270 */
[----:B------:R-:W-:Y:S01]  /*25f90*/  ULDC UR6, c[0x0][0x228] ;  /* 0x00008a0000067ab9 */ /* 0x000fe20000000800 */
[C---:B0-----:R-:W-:Y:S01]  /*25fa0*/  IADD3 R16, P6, R20.reuse, R3, RZ ;  /* 0x0000000314107210 */ /* 0x041fe20007fde0ff */
[----:B------:R0:W-:Y:S01]  /*25fb0*/  @P5 STG.E.U8 desc[UR56][R6.64], R21 ;  /* 0x0000001506005986 */ /* 0x0001e2000c101138 */
[----:B------:R-:W-:-:S02]  /*25fc0*/  IADD3 R18, P5, R20, R38, RZ ;  /* 0x0000002614127210 */ /* 0x000fc40007fbe0ff */
[----:B------:R-:W-:Y:S01]  /*25fd0*/  PRMT R25, R9, 0x7771, RZ ;  /* 0x0000777109197816 */ /* 0x000fe200000000ff */
[----:B------:R-:W-:Y:S01]  /*25fe0*/  IMAD.X R17, R29, 0x1, R52, P6 ;  /* 0x000000011d117824 */ /* 0x000fe200030e0634 */
[----:B------:R-:W-:Y:S01]  /*25ff0*/  PRMT R23, R9, 0x7772, RZ ;  /* 0x0000777209177816 */ /* 0x000fe200000000ff */
[----:B------:R-:W-:Y:S01]  /*26000*/  IMAD.X R19, R29, 0x1, R36, P5 ;  /* 0x000000011d137824 */ /* 0x000fe200028e0624 */
[----:B------:R-:W-:Y:S01]  /*26010*/  ISETP.LT.AND P2, PT, R135, UR6, !P2 ;  /* 0x0000000687007c0c */ /* 0x000fe2000d741270 */
[----:B------:R-:W-:Y:S01]  /*26020*/  ULDC UR6, c[0x0][0x228] ;  /* 0x00008a0000067ab9 */ /* 0x000fe20000000800 */
[----:B------:R-:W-:Y:S01]  /*26030*/  @P1 STG.E.U8 desc[UR56][R16.64], R25 ;  /* 0x0000001910001986 */ /* 0x000fe2000c101138 */
[----:B------:R-:W-:Y:S01]  /*26040*/  ISETP.LT.AND P1, PT, R141, UR6, !P4 ;  /* 0x000000068d007c0c */ /* 0x000fe2000e721270 */
[----:B------:R-:W-:Y:S01]  /*26050*/  VIADD R8, R248, 0x35 ;  /* 0x00000035f8087836 */ /* 0x000fe20000000000 */
[----:B------:R-:W-:Y:S01]  /*26060*/  PRMT R27, R9, 0x7773, RZ ;  /* 0x00007773091b7816 */ /* 0x000fe200000000ff */
[C---:B0-----:R-:W-:Y:S01]  /*26070*/  VIADD R21, R20.reuse, UR4 ;  /* 0x0000000414157c36 */ /* 0x041fe20008000000 */
[----:B------:R0:W-:Y:S01]  /*26080*/  @P3 STG.E.U8 desc[UR56][R18.64], R23 ;  /* 0x0000001712003986 */ /* 0x0001e2000c101138 */
[----:B------:R-:W-:Y:S01]  /*26090*/  IADD3 R4, P3, R20, R37, RZ ;  /* 0x0000002514047210 */ /* 0x000fe20007f7e0ff */
[----:B------:R-:W-:Y:S01]  /*260a0*/  ULDC UR4, c[0x0][0x228] ;  /* 0x00008a0000047ab9 */ /* 0x000fe20000000800 */
[----:B------:R-:W-:Y:S01]  /*260b0*/  ULDC UR6, c[0x0][0x228] ;  /* 0x00008a0000067ab9 */ /* 0x000fe20000000800 */
[----:B------:R-:W-:-:S02]  /*260c0*/  SHF.R.S32.HI R31, RZ, 0x1f, R21 ;  /* 0x0000001fff1f7819 */ /* 0x000fc40000011415 */
[----:B------:R-:W-:Y:S01]  /*260d0*/  IADD3 R6, P6, R21, R0, RZ ;  /* 0x0000000015067210 */ /* 0x000fe20007fde0ff */
[----:B------:R-:W-:Y:S01]  /*260e0*/  IMAD.X R5, R29, 0x1, R39, P3 ;  /* 0x000000011d057824 */ /* 0x000fe200018e0627 */
[----:B------:R-:W-:Y:S01]  /*260f0*/  ISETP.LT.AND P3, PT, R139, UR4, !P4 ;  /* 0x000000048b007c0c */ /* 0x000fe2000e761270 */
[----:B------:R-:W-:Y:S02]  /*26100*/  ULDC UR4, c[0x0][0x248] ;  /* 0x0000920000047ab9 */ /* 0x000fe40000000800 */
[----:B------:R-:W-:Y:S01]  /*26110*/  IMAD.X R7, R31, 0x1, R2, P6 ;  /* 0x000000011f077824 */ /* 0x000fe200030e0602 */
[----:B0-----:R-:W-:Y:S01]  /*26120*/  PRMT R19, R50, 0x7770, RZ ;  /* 0x0000777032137816 */ /* 0x001fe200000000ff */
[----:B------:R-:W-:Y:S01]  /*26130*/  @P2 STG.E.U8 desc[UR56][R4.64], R27 ;  /* 0x0000001b04002986 */ /* 0x000fe2000c101138 */
[----:B------:R-:W-:Y:S02]  /*26140*/  ISETP.LT.AND P2, PT, R137, UR6, !P4 ;  /* 0x0000000689007c0c */ /* 0x000fe4000e741270 */
[----:B------:R-:W-:Y:S01]  /*26150*/  ISETP.GE.AND P5, PT, R8, UR7, PT ;  /* 0x0000000708007c0c */ /* 0x000fe2000bfa6270 */
[----:B------:R0:W-:Y:S01]  /*26160*/  @P1 STG.E.U8 desc[UR56][R6.64], R19 ;  /* 0x0000001306001986 */ /* 0x0001e2000c101138 */
[C---:B------:R-:W-:Y:S01]  /*26170*/  IADD3 R8, P6, R21.reuse, R3, RZ ;  /* 0x0000000315087210 */ /* 0x040fe20007fde0ff */
[----:B------:R-:W-:Y:S01]  /*26180*/  VIADD R18, R248, 0x36 ;  /* 0x00000036f8127836 */ /* 0x000fe20000000000 */
[----:B------:R-:W-:Y:S01]  /*26190*/  IADD3 R16, P1, R21, R38, RZ ;  /* 0x0000002615107210 */ /* 0x000fe20007f3e0ff */
[----:B------:R-:W-:Y:S01]  /*261a0*/  ULDC UR6, c[0x0][0x228] ;  /* 0x00008a0000067ab9 */ /* 0x000fe20000000800 */
[C---:B------:R-:W-:Y:S01]  /*261b0*/  PRMT R25, R50.reuse, 0x7771, RZ ;  /* 0x0000777132197816 */ /* 0x040fe200000000ff */
[C---:B------:R-:W-:Y:S01]  /*261c0*/  IMAD.X R9, R31.reuse, 0x1, R52, P6 ;  /* 0x000000011f097824 */ /* 0x040fe200030e0634 */
[----:B------:R-:W-:Y:S01]  /*261d0*/  PRMT R23, R50, 0x7772, RZ ;  /* 0x0000777232177816 */ /* 0x000fe200000000ff */
[----:B------:R-:W-:Y:S01]  /*261e0*/  IMAD.X R17, R31, 0x1, R36, P1 ;  /* 0x000000011f117824 */ /* 0x000fe200008e0624 */
[----:B------:R-:W-:Y:S01]  /*261f0*/  ISETP.GE.AND P1, PT, R18, UR5, PT ;  /* 0x0000000512007c0c */ /* 0x000fe2000bf26270 */
[----:B------:R-:W-:Y:S01]  /*26200*/  ULDC UR5, c[0x0][0x228] ;  /* 0x00008a0000057ab9 */ /* 0x000fe20000000800 */
[----:B------:R1:W-:Y:S01]  /*26210*/  @P3 STG.E.U8 desc[UR56][R8.64], R25 ;  /* 0x0000001908003986 */ /* 0x0003e2000c101138 */
[----:B------:R-:W-:Y:S01]  /*26220*/  ISETP.LT.AND P4, PT, R135, UR5, !P4 ;  /* 0x0000000587007c0c */ /* 0x000fe2000e781270 */
[----:B------:R-:W-:Y:S01]  /*26230*/  ULDC UR5, c[0x0][0x228] ;  /* 0x00008a0000057ab9 */ /* 0x000fe20000000800 */
[C---:B0-----:R-:W-:Y:S01]  /*26240*/  VIADD R19, R21.reuse, UR4 ;  /* 0x0000000415137c36 */ /* 0x041fe20008000000 */
[----:B------:R0:W-:Y:S01]  /*26250*/  @P2 STG.E.U8 desc[UR56][R16.64], R23 ;  /* 0x0000001710002986 */ /* 0x0001e2000c101138 */
[----:B------:R-:W-:Y:S01]  /*26260*/  IADD3 R4, P2, R21, R37, RZ ;  /* 0x0000002515047210 */ /* 0x000fe20007f5e0ff */
[----:B------:R-:W-:Y:S01]  /*26270*/  ULDC UR4, c[0x0][0x228] ;  /* 0x00008a0000047ab9 */ /* 0x000fe20000000800 */
[----:B------:R-:W-:Y:S01]  /*26280*/  ISETP.LT.AND P3, PT, R141, UR5, !P5 ;  /* 0x000000058d007c0c */ /* 0x000fe2000ef61270 */
[----:B------:R-:W-:Y:S01]  /*26290*/  ULDC UR5, c[0x0][0x228] ;  /* 0x00008a0000057ab9 */ /* 0x000fe20000000800 */
[----:B------:R-:W-:-:S02]  /*262a0*/  SHF.R.S32.HI R29, RZ, 0x1f, R19 ;  /* 0x0000001fff1d7819 */ /* 0x000fc40000011413 */
[----:B------:R-:W-:Y:S01]  /*262b0*/  IADD3 R6, P6, R19, R0, RZ ;  /* 0x0000000013067210 */ /* 0x000fe20007fde0ff */
[--C-:B------:R-:W-:Y:S01]  /*262c0*/  IMAD.X R5, R31, 0x1, R39.reuse, P2 ;  /* 0x000000011f057824 */ /* 0x100fe200010e0627 */
[----:B------:R-:W-:Y:S02]  /*262d0*/  PRMT R21, R50, 0x7773, RZ ;  /* 0x0000777332157816 */ /* 0x000fe400000000ff */
[----:B------:R-:W-:Y:S01]  /*262e0*/  PRMT R27, R10, 0x7770, RZ ;  /* 0x000077700a1b7816 */ /* 0x000fe200000000ff */
[----:B------:R-:W-:Y:S01]  /*262f0*/  IMAD.X R7, R29, 0x1, R2, P6 ;  /* 0x000000011d077824 */ /* 0x000fe200030e0602 */
[----:B------:R-:W-:Y:S01]  /*26300*/  ISETP.LT.AND P2, PT, R139, UR4, !P5 ;  /* 0x000000048b007c0c */ /* 0x000fe2000ef41270 */
[----:B------:R-:W-:Y:S01]  /*26310*/  @P4 STG.E.U8 desc[UR56][R4.64], R21 ;  /* 0x0000001504004986 */ /* 0x000fe2000c101138 */
[----:B------:R-:W-:Y:S01]  /*26320*/  ISETP.LT.AND P4, PT, R137, UR5, !P5 ;  /* 0x0000000589007c0c */ /* 0x000fe2000ef81270 */
[----:B------:R-:W-:Y:S01]  /*26330*/  VIADD R18, R248, 0x37 ;  /* 0x00000037f8127836 */ /* 0x000fe20000000000 */
[C---:B-1----:R-:W-:Y:S01]  /*26340*/  IADD3 R8, P6, R19.reuse, R3, RZ ;  /* 0x0000000313087210 */ /* 0x042fe20007fde0ff */
[----:B------:R1:W-:Y:S01]  /*26350*/  @P3 STG.E.U8 desc[UR56][R6.64], R27 ;  /* 0x0000001b06003986 */ /* 0x0003e2000c101138 */
[----:B0-----:R-:W-:Y:S01]  /*26360*/  IADD3 R16, P3, R19, R38, RZ ;  /* 0x0000002613107210 */ /* 0x001fe20007f7e0ff */
[----:B------:R-:W-:Y:S01]  /*26370*/  ULDC UR4, c[0x0][0x248] ;  /* 0x0000920000047ab9 */ /* 0x000fe20000000800 */
[C---:B------:R-:W-:Y:S01]  /*26380*/  PRMT R25, R10.reuse, 0x7771, RZ ;  /* 0x000077710a197816 */ /* 0x040fe200000000ff */
[C---:B------:R-:W-:Y:S01]  /*26390*/  IMAD.X R9, R29.reuse, 0x1, R52, P6 ;  /* 0x000000011d097824 */ /* 0x040fe200030e0634 */
[----:B------:R-:W-:Y:S01]  /*263a0*/  PRMT R23, R10, 0x7772, RZ ;  /* 0x000077720a177816 */ /* 0x000fe200000000ff */
[----:B------:R-:W-:Y:S01]  /*263b0*/  IMAD.X R17, R29, 0x1, R36, P3 ;  /* 0x000000011d117824 */ /* 0x000fe200018e0624 */
[----:B------:R-:W-:Y:S01]  /*263c0*/  ULDC UR5, c[0x0][0x228] ;  /* 0x00008a0000057ab9 */ /* 0x000fe20000000800 */
[----:B------:R-:W-:Y:S01]  /*263d0*/  ISETP.GE.AND P3, PT, R18, UR11, PT ;  /* 0x0000000b12007c0c */ /* 0x000fe2000bf66270 */
[----:B------:R-:W-:Y:S01]  /*263e0*/  VIADD R18, R19, UR4 ;  /* 0x0000000413127c36 */ /* 0x000fe20008000000 */
[----:B------:R-:W-:Y:S01]  /*263f0*/  ISETP.LT.AND P5, PT, R135, UR5, !P5 ;  /* 0x0000000587007c0c */ /* 0x000fe2000efa1270 */
[----:B------:R0:W-:Y:S01]  /*26400*/  @P2 STG.E.U8 desc[UR56][R8.64], R25 ;  /* 0x0000001908002986 */ /* 0x0001e2000c101138 */
[----:B------:R-:W-:Y:S01]  /*26410*/  ISETP.LT.AND P2, PT, R141, UR6, !P1 ;  /* 0x000000068d007c0c */ /* 0x000fe2000cf41270 */
[----:B-1----:R-:W-:Y:S01]  /*26420*/  VIADD R7, R248, 0x38 ;  /* 0x00000038f8077836 */ /* 0x002fe20000000000 */
[----:B------:R-:W-:Y:S01]  /*26430*/  SHF.R.S32.HI R27, RZ, 0x1f, R18 ;  /* 0x0000001fff1b7819 */ /* 0x000fe20000011412 */
[----:B------:R1:W-:Y:S01]  /*26440*/  @P4 STG.E.U8 desc[UR56][R16.64], R23 ;  /* 0x0000001710004986 */ /* 0x0003e2000c101138 */
[----:B------:R-:W-:Y:S01]  /*26450*/  IADD3 R4, P4, R19, R37, RZ ;  /* 0x0000002513047210 */ /* 0x000fe20007f9e0ff */
[----:B------:R-:W-:Y:S01]  /*26460*/  ULDC UR4, c[0x0][0x228] ;  /* 0x00008a0000047ab9 */ /* 0x000fe20000000800 */
[----:B------:R-:W-:Y:S01]  /*26470*/  IADD3 R6, P6, R18, R0, RZ ;  /* 0x0000000012067210 */ /* 0x000fe20007fde0ff */
[----:B------:R-:W-:Y:S01]  /*26480*/  ULDC UR5, c[0x0][0x228] ;  /* 0x00008a0000057ab9 */ /* 0x000fe20000000800 */
[----:B------:R-:W-:Y:S01]  /*26490*/  PRMT R21, R51, 0x7771, RZ ;  /* 0x0000777133157816 */ /* 0x000fe200000000ff */
[----:B------:R-:W-:Y:S01]  /*264a0*/  IMAD.X R5, R29, 0x1, R39, P4 ;  /* 0x000000011d057824 */ /* 0x000fe200020e0627 */
[----:B------:R-:W-:Y:S01]  /*264b0*/  ISETP.GE.AND P4, PT, R7, UR9, PT ;  /* 0x0000000907007c0c */ /* 0x000fe2000bf86270 */
[----:B------:R-:W-:Y:S01]  /*264c0*/  IMAD.X R7, R27, 0x1, R2, P6 ;  /* 0x000000011b077824 */ /* 0x000fe200030e0602 */
[----:B------:R-:W-:Y:S01]  /*264d0*/  ISETP.LT.AND P6, PT, R139, UR4, !P1 ;  /* 0x000000048b007c0c */ /* 0x000fe2000cfc1270 */
[----:B------:R-:W-:Y:S01]  /*264e0*/  ULDC UR4, c[0x0][0x228] ;  /* 0x00008a0000047ab9 */ /* 0x000fe20000000800 */
[----:B0-----:R-:W-:Y:S01]  /*264f0*/  PRMT R25, R11, 0x7770, RZ ;  /* 0x000077700b197816 */ /* 0x001fe200000000ff */
[----:B------:R-:W-:Y:S01]  /*26500*/  ULDC UR6, c[0x0][0x228] ;  /* 0x00008a0000067ab9 */ /* 0x000fe20000000800 */
[----:B-1----:R-:W-:-:S02]  /*26510*/  PRMT R23, R10, 0x7773, RZ ;  /* 0x000077730a177816 */ /* 0x002fc400000000ff */
[----:B------:R-:W-:-:S03]  /*26520*/  PRMT R17, R51, 0x7770, RZ ;  /* 0x0000777033117816 */ /* 0x000fc600000000ff */
[----:B------:R0:W-:Y:S01]  /*26530*/  @P5 STG.E.U8 desc[UR56][R4.64], R23 ;  /* 0x0000001704005986 */ /* 0x0001e2000c101138 */
[----:B------:R-:W-:-:S03]  /*26540*/  IADD3 R8, P5, R18, R3, RZ ;  /* 0x0000000312087210 */ /* 0x000fc60007fbe0ff */
[----:B------:R1:W-:Y:S01]  /*26550*/  @P2 STG.E.U8 desc[UR56][R6.64], R17 ;  /* 0x0000001106002986 */ /* 0x0003e2000c101138 */
[----:B------:R-:W-:Y:S01]  /*26560*/  ISETP.LT.AND P2, PT, R137, UR4, !P1 ;  /* 0x0000000489007c0c */ /* 0x000fe2000cf41270 */
[----:B------:R-:W-:Y:S01]  /*26570*/  IMAD.X R9, R27, 0x1, R52, P5 ;  /* 0x000000011b097824 */ /* 0x000fe200028e0634 */
[C---:B------:R-:W-:Y:S01]  /*26580*/  PRMT R19, R51.reuse, 0x7773, RZ ;  /* 0x0000777333137816 */ /* 0x040fe200000000ff */
[----:B------:R-:W-:Y:S01]  /*26590*/  ULDC UR4, c[0x0][0x248] ;  /* 0x0000920000047ab9 */ /* 0x000fe20000000800 */
[C---:B0-----:R-:W-:Y:S02]  /*265a0*/  IADD3 R4, P5, R18.reuse, R38, RZ ;  /* 0x0000002612047210 */ /* 0x041fe40007fbe0ff */
[----:B------:R0:W-:Y:S01]  /*265b0*/  @P6 STG.E.U8 desc[UR56][R8.64], R21 ;  /* 0x0000001508006986 */ /* 0x0001e2000c101138 */
[----:B------:R-:W-:Y:S01]  /*265c0*/  PRMT R51, R51, 0x7772, RZ ;  /* 0x0000777233337816 */ /* 0x000fe200000000ff */
[C---:B------:R-:W-:Y:S01]  /*265d0*/  VIADD R20, R18.reuse, UR4 ;  /* 0x0000000412147c36 */ /* 0x040fe20008000000 */
[----:B-1----:R-:W-:Y:S01]  /*265e0*/  IADD3 R6, P6, R18, R37, RZ ;  /* 0x0000002512067210 */ /* 0x002fe20007fde0ff */
[----:B------:R-:W-:Y:S01]  /*265f0*/  IMAD.X R5, R27, 0x1, R36, P5 ;  /* 0x000000011b057824 */ /* 0x000fe200028e0624 */
[----:B------:R-:W-:Y:S01]  /*26600*/  ISETP.LT.AND P1, PT, R135, UR5, !P1 ;  /* 0x0000000587007c0c */ /* 0x000fe2000cf21270 */
[----:B------:R-:W-:Y:S01]  /*26610*/  ULDC UR5, c[0x0][0x228] ;  /* 0x00008a0000057ab9 */ /* 0x000fe20000000800 */
[----:B------:R-:W-:Y:S01]  /*26620*/  ULDC UR4, c[0x0][0x228] ;  /* 0x00008a0000047ab9 */ /* 0x000fe20000000800 */
[----:B------:R-:W-:Y:S01]  /*26630*/  IMAD.X R7, R27, 0x1, R39, P6 ;  /* 0x000000011b077824 */ /* 0x000fe200030e0627 */
[----:B------:R-:W-:Y:S01]  /*26640*/  @P2 STG.E.U8 desc[UR56][R4.64], R51 ;  /* 0x0000003304002986 */ /* 0x000fe2000c101138 */
[----:B------:R-:W-:-:S02]  /*26650*/  SHF.R.S32.HI R27, RZ, 0x1f, R20 ;  /* 0x0000001fff1b7819 */ /* 0x000fc40000011414 */
[----:B------:R-:W-:Y:S02]  /*26660*/  IADD3 R16, P2, R20, R0, RZ ;  /* 0x0000000014107210 */ /* 0x000fe40007f5e0ff */
[----:B------:R-:W-:Y:S01]  /*26670*/  ISETP.LT.AND P5, PT, R141, UR5, !P3 ;  /* 0x000000058d007c0c */ /* 0x000fe2000dfa1270 */
[----:B0-----:R-:W-:Y:S01]  /*26680*/  VIADD R9, R248, 0x39 ;  /* 0x00000039f8097836 */ /* 0x001fe20000000000 */
[C---:B------:R-:W-:Y:S01]  /*26690*/  IADD3 R8, P6, R20.reuse, R3, RZ ;  /* 0x0000000314087210 */ /* 0x040fe20007fde0ff */
[----:B------:R-:W-:Y:S01]  /*266a0*/  IMAD.X R17, R27, 0x1, R2, P2 ;  /* 0x000000011b117824 */ /* 0x000fe200010e0602 */
[----:B------:R-:W-:Y:S01]  /*266b0*/  ISETP.LT.AND P2, PT, R139, UR4, !P3 ;  /* 0x000000048b007c0c */ /* 0x000fe2000df41270 */
[----:B------:R0:W-:Y:S01]  /*266c0*/  @P1 STG.E.U8 desc[UR56][R6.64], R19 ;  /* 0x0000001306001986 */ /* 0x0001e2000c101138 */
[----:B------:R-:W-:Y:S01]  /*266d0*/  ISETP.GE.AND P1, PT, R9, UR21, PT ;  /* 0x0000001509007c0c */ /* 0x000fe2000bf26270 */
[----:B------:R-:W-:Y:S01]  /*266e0*/  ULDC UR5, c[0x0][0x228] ;  /* 0x00008a0000057ab9 */ /* 0x000fe20000000800 */
[----:B------:R-:W-:Y:S01]  /*266f0*/  IMAD.X R9, R27, 0x1, R52, P6 ;  /* 0x000000011b097824 */ /* 0x000fe200030e0634 */
[C---:B------:R-:W-:Y:S01]  /*26700*/  PRMT R23, R11.reuse, 0x7771, RZ ;  /* 0x000077710b177816 */ /* 0x040fe200000000ff */
[----:B------:R-:W-:Y:S01]  /*26710*/  ULDC UR4, c[0x0][0x228] ;  /* 0x00008a0000047ab9 */ /* 0x000fe20000000800 */
[----:B------:R-:W-:Y:S01]  /*26720*/  PRMT R21, R11, 0x7772, RZ ;  /* 0x000077720b157816 */ /* 0x000fe200000000ff */
[----:B------:R-:W1:Y:S04]  /*26730*/  LDS.128 R4, [R55] ;  /* 0x0000000037047984 */ /* 0x000e680000000c00 */
[----:B------:R3:W-:Y:S01]  /*26740*/  @P5 STG.E.U8 desc[UR56][R16.64], R25 ;  /* 0x0000001910005986 */ /* 0x0007e2000c101138 */
[----:B------:R-:W-:Y:S01]  /*26750*/  ISETP.LT.AND P5, PT, R137, UR5, !P3 ;  /* 0x0000000589007c0c */ /* 0x000fe2000dfa1270 */
[----:B------:R-:W-:Y:S01]  /*26760*/  ULDC UR5, c[0x0][0x228] ;  /* 0x00008a0000057ab9 */ /* 0x000fe20000000800 */
[----:B------:R-:W-:Y:S01]  /*26770*/  ISETP.LT.AND P3, PT, R135, UR4, !P3 ;  /* 0x0000000487007c0c */ /* 0x000fe2000df61270 */
[----:B------:R4:W-:Y:S01]  /*26780*/  @P2 STG.E.U8 desc[UR56][R8.64], R23 ;  /* 0x0000001708002986 */ /* 0x0009e2000c101138 */
[C---:B------:R-:W-:Y:S01]  /*26790*/  IADD3 R18, P6, R20.reuse, R38, RZ ;  /* 0x0000002614127210 */ /* 0x040fe20007fde0ff */
[----:B------:R-:W-:Y:S01]  /*267a0*/  ULDC UR4, c[0x0][0x248] ;  /* 0x0000920000047ab9 */ /* 0x000fe20000000800 */
[C---:B------:R-:W-:Y:S01]  /*267b0*/  IADD3 R10, P2, R20.reuse, R37, RZ ;  /* 0x00000025140a7210 */ /* 0x040fe20007f5e0ff */
[----:B------:R-:W-:Y:S01]  /*267c0*/  VIADD R20, R20, UR4 ;  /* 0x0000000414147c36 */ /* 0x000fe20008000000 */
[----:B------:R-:W-:Y:S01]  /*267d0*/  ULDC UR4, c[0x0][0x228] ;  /* 0x00008a0000047ab9 */ /* 0x000fe20000000800 */
[----:B0-----:R-:W-:Y:S01]  /*267e0*/  IMAD.X R19, R27, 0x1, R36, P6 ;  /* 0x000000011b137824 */ /* 0x001fe200030e0624 */
[----:B---3--:R-:W-:Y:S01]  /*267f0*/  PRMT R17, R11, 0x7773, RZ ;  /* 0x000077730b117816 */ /* 0x008fe200000000ff */
[----:B------:R-:W-:-:S03]  /*26800*/  IMAD.X R11, R27, 0x1, R39, P2 ;  /* 0x000000011b0b7824 */ /* 0x000fc600010e0627 */
[----:B------:R2:W-:Y:S01]  /*26810*/  @P5 STG.E.U8 desc[UR56][R18.64], R21 ;  /* 0x0000001512005986 */ /* 0x0005e2000c101138 */
[----:B------:R-:W-:-:S03]  /*26820*/  SHF.R.S32.HI R27, RZ, 0x1f, R20 ;  /* 0x0000001fff1b7819 */ /* 0x000fc60000011414 */
[----:B------:R0:W-:Y:S01]  /*26830*/  @P3 STG.E.U8 desc[UR56][R10.64], R17 ;  /* 0x000000110a003986 */ /* 0x0001e2000c101138 */
[----:B----4-:R-:W-:Y:S02]  /*26840*/  IADD3 R8, P3, R20, R0, RZ ;  /* 0x0000000014087210 */ /* 0x010fe40007f7e0ff */
[----:B------:R-:W-:Y:S01]  /*26850*/  ISETP.LT.AND P2, PT, R141, UR5, !P4 ;  /* 0x000000058d007c0c */ /* 0x000fe2000e741270 */
[----:B------:R-:W-:Y:S01]  /*26860*/  VIADD R16, R248, 0x3a ;  /* 0x0000003af8107836 */ /* 0x000fe20000000000 */
[----:B------:R-:W-:Y:S01]  /*26870*/  ULDC UR5, c[0x0][0x228] ;  /* 0x00008a0000057ab9 */ /* 0x000fe20000000800 */
[----:B------:R-:W-:Y:S01]  /*26880*/  IMAD.X R9, R27, 0x1, R2, P3 ;  /* 0x000000011b097824 */ /* 0x000fe200018e0602 */
[----:B------:R-:W-:Y:S01]  /*26890*/  ISETP.LT.AND P3, PT, R139, UR4, !P4 ;  /* 0x000000048b007c0c */ /* 0x000fe2000e761270 */
[----:B------:R-:W-:Y:S01]  /*268a0*/  ULDC UR4, c[0x0][0x228] ;  /* 0x00008a0000047ab9 */ /* 0x000fe20000000800 */
[----:B--2---:R-:W-:Y:S02]  /*268b0*/  PRMT R21, R12, 0x7770, RZ ;  /* 0x000077700c157816 */ /* 0x004fe400000000ff */
[----:B0-----:R-:W-:-:S02]  /*268c0*/  IADD3 R10, P6, R20, R3, RZ ;  /* 0x00000003140a7210 */ /* 0x001fc40007fde0ff */
[----:B------:R-:W-:-:S03]  /*268d0*/  PRMT R25, R12, 0x7771, RZ ;  /* 0x000077710c197816 */ /* 0x000fc600000000ff */
[----:B------:R-:W-:Y:S01]  /*268e0*/  IMAD.X R11, R27, 0x1, R52, P6 ;  /* 0x000000011b0b7824 */ /* 0x000fe200030e0634 */
[----:B------:R-:W-:Y:S01]  /*268f0*/  ISETP.LT.AND P5, PT, R137, UR5, !P4 ;  /* 0x0000000589007c0c */ /* 0x000fe2000e7a1270 */
[----:B------:R0:W-:Y:S01]  /*26900*/  @P2 STG.E.U8 desc[UR56][R8.64], R21 ;  /* 0x0000001508002986 */ /* 0x0001e2000c101138 */
[----:B------:R-:W-:Y:S01]  /*26910*/  ISETP.LT.AND P4, PT, R135, UR4, !P4 ;  /* 0x0000000487007c0c */ /* 0x000fe2000e781270 */
[----:B------:R-:W-:Y:S01]  /*26920*/  ULDC UR4, c[0x0][0x248] ;  /* 0x0000920000047ab9 */ /* 0x000fe20000000800 */
[----:B------:R-:W-:Y:S01]  /*26930*/  ISETP.GE.AND P2, PT, R16, UR19, PT ;  /* 0x0000001310007c0c */ /* 0x000fe2000bf46270 */
[----:B------:R2:W-:Y:S01]  /*26940*/  @P3 STG.E.U8 desc[UR56][R10.64], R25 ;  /* 0x000000190a003986 */ /* 0x0005e2000c101138 */
[C---:B------:R-:W-:Y:S01]  /*26950*/  IADD3 R16, P6, R20.reuse, R38, RZ ;  /* 0x0000002614107210 */ /* 0x040fe20007fde0ff */
[----:B------:R-:W-:Y:S01]  /*26960*/  ULDC UR5, c[0x0][0x228] ;  /* 0x00008a0000057ab9 */ /* 0x000fe20000000800 */
[----:B------:R-:W-:Y:S02]  /*26970*/  IADD3 R18, P3, R20, R37, RZ ;  /* 0x0000002514127210 */ /* 0x000fe40007f7e0ff */
[----:B------:R-:W-:Y:S01]  /*26980*/  PRMT R23, R12, 0x7772, RZ ;  /* 0x000077720c177816 */ /* 0x000fe200000000ff */
[----:B------:R-:W-:-:S02]  /*26990*/  IMAD.X R17, R27, 0x1, R36, P6 ;  /* 0x000000011b117824 */ /* 0x000fc400030e0624 */
[----:B------:R-:W-:Y:S01]  /*269a0*/  IMAD.X R19, R27, 0x1, R39, P3 ;  /* 0x000000011b137824 */ /* 0x000fe200018e0627 */
[----:B0-----:R-:W-:Y:S01]  /*269b0*/  PRMT R21, R12, 0x7773, RZ ;  /* 0x000077730c157816 */ /* 0x001fe200000000ff */
[----:B------:R-:W-:Y:S01]  /*269c0*/  VIADD R20, R20, UR4 ;  /* 0x0000000414147c36 */ /* 0x000fe20008000000 */
[----:B------:R0:W-:Y:S01]  /*269d0*/  @P5 STG.E.U8 desc[UR56][R16.64], R23 ;  /* 0x0000001710005986 */ /* 0x0001e2000c101138 */
[----:B------:R-:W-:Y:S01]  /*269e0*/  ISETP.LT.AND P3, PT, R141, UR5, !P1 ;  /* 0x000000058d007c0c */ /* 0x000fe2000cf61270 */
[----:B------:R-:W-:Y:S01]  /*269f0*/  ULDC UR4, c[0x0][0x228] ;  /* 0x00008a0000047ab9 */ /* 0x000fe20000000800 */
[----:B-1----:R-:W-:Y:S01]  /*26a00*/  PRMT R27, R4, 0x7770, RZ ;  /* 0x00007770041b7816 */ /* 0x002fe200000000ff */
[----:B------:R1:W-:Y:S01]  /*26a10*/  @P4 STG.E.U8 desc[UR56][R18.64], R21 ;  /* 0x0000001512004986 */ /* 0x0003e2000c101138 */
[----:B------:R-:W-:Y:S01]  /*26a20*/  SHF.R.S32.HI R29, RZ, 0x1f, R20 ;  /* 0x0000001fff1d7819 */ /* 0x000fe20000011414 */
[----:B--2---:R-:W-:Y:S01]  /*26a30*/  VIADD R11, R248, 0x3b ;  /* 0x0000003bf80b7836 */ /* 0x004fe20000000000 */
[----:B------:R-:W-:Y:S01]  /*26a40*/  IADD3 R8, P4, R20, R0, RZ ;  /* 0x0000000014087210 */ /* 0x000fe20007f9e0ff */
[----:B------:R-:W-:-:S04]  /*26a50*/  ULDC UR5, c[0x0][0x228] ;  /* 0x00008a0000057ab9 */ /* 0x000fc80000000800 */
[----:B------:R-:W-:Y:S01]  /*26a60*/  IMAD.X R9, R29, 0x1, R2, P4 ;  /* 0x000000011d097824 */ /* 0x000fe200020e0602 */
[----:B------:R-:W-:Y:S01]  /*26a70*/  ISETP.LT.AND P4, PT, R139, UR4, !P1 ;  /* 0x000000048b007c0c */ /* 0x000fe2000cf81270 */
[----:B------:R-:W-:Y:S01]  /*26a80*/  ULDC UR4, c[0x0][0x228] ;  /* 0x00008a0000047ab9 */ /* 0x000fe20000000800 */
[----:B------:R-:W-:Y:S02]  /*26a90*/  IADD3 R10, P6, R20, R3, RZ ;  /* 0x00000003140a7210 */ /* 0x000fe40007fde0ff */
[----:B------:R2:W-:Y:S01]  /*26aa0*/  @P3 STG.E.U8 desc[UR56][R8.64], R27 ;  /* 0x0000001b08003986 */ /* 0x0005e2000c101138 */
[----:B------:R-:W-:Y:S02]  /*26ab0*/  ISETP.GE.AND P3, PT, R11, UR17, PT ;  /* 0x000000110b007c0c */ /* 0x000fe4000bf66270 */
[----:B------:R-:W-:Y:S01]  /*26ac0*/  IMAD.X R11, R29, 0x1, R52, P6 ;  /* 0x000000011d0b7824 */ /* 0x000fe200030e0634 */
[----:B------:R-:W-:Y:S02]  /*26ad0*/  PRMT R25, R4, 0x7771, RZ ;  /* 0x0000777104197816 */ /* 0x000fe400000000ff */
[----:B------:R-:W-:Y:S01]  /*26ae0*/  ISETP.LT.AND P5, PT, R137, UR5, !P1 ;  /* 0x0000000589007c0c */ /* 0x000fe2000cfa1270 */
[----:B------:R-:W-:Y:S01]  /*26af0*/  ULDC UR5, c[0x0][0x228] ;  /* 0x00008a0000057ab9 */ /* 0x000fe20000000800 */
[----:B------:R-:W-:Y:S01]  /*26b00*/  ISETP.LT.AND P1, PT, R135, UR4, !P1 ;  /* 0x0000000487007c0c */ /* 0x000fe2000cf21270 */
[----:B------:R3:W-:Y:S01]  /*26b10*/  @P4 STG.E.U8 desc[UR56][R10.64], R25 ;  /* 0x000000190a004986 */ /* 0x0007e2000c101138 */
[C---:B0-----:R-:W-:Y:S01]  /*26b20*/  IADD3 R16, P6, R20.reuse, R38, RZ ;  /* 0x0000002614107210 */ /* 0x041fe20007fde0ff */
[----:B------:R-:W-:Y:S01]  /*26b30*/  ULDC UR4, c[0x0][0x248] ;  /* 0x0000920000047ab9 */ /* 0x000fe20000000800 */
[----:B-1----:R-:W-:-:S02]  /*26b40*/  IADD3 R18, P4, R20, R37, RZ ;  /* 0x0000002514127210 */ /* 0x002fc40007f9e0ff */
[C---:B------:R-:W-:Y:S01]  /*26b50*/  PRMT R23, R4.reuse, 0x7772, RZ ;  /* 0x0000777204177816 */ /* 0x040fe200000000ff */
[C---:B------:R-:W-:Y:S01]  /*26b60*/  IMAD.X R17, R29.reuse, 0x1, R36, P6 ;  /* 0x000000011d117824 */ /* 0x040fe200030e0624 */
[----:B------:R-:W-:Y:S01]  /*26b70*/  PRMT R21, R4, 0x7773, RZ ;  /* 0x0000777304157816 */ /* 0x000fe200000000ff */
[----:B------:R-:W-:Y:S02]  /*26b80*/  IMAD.X R19, R29, 0x1, R39, P4 ;  /* 0x000000011d137824 */ /* 0x000fe400020e0627 */
[----:B------:R-:W-:Y:S01]  /*26b90*/  VIADD R20, R20, UR4 ;  /* 0x0000000414147c36 */ /* 0x000fe20008000000 */
[----:B------:R-:W-:Y:S01]  /*26ba0*/  ULDC UR4, c[0x0][0x228] ;  /* 0x00008a0000047ab9 */ /* 0x000fe20000000800 */
[----:B------:R0:W-:Y:S01]  /*26bb0*/  @P5 STG.E.U8 desc[UR56][R16.64], R23 ;  /* 0x0000001710005986 */ /* 0x0001e2000c101138 */
[----:B------:R-:W-:Y:S01]  /*26bc0*/  ISETP.LT.AND P4, PT, R141, UR5, !P2 ;  /* 0x000000058d007c0c */ /* 0x000fe2000d781270 */
[----:B------:R-:W-:Y:S01]  /*26bd0*/  ULDC UR5, c[0x0][0x228] ;  /* 0x00008a0000057ab9 */ /* 0x000fe20000000800 */
[----:B------:R-:W-:Y:S01]  /*26be0*/  ISETP.LT.AND P5, PT, R139, UR4, !P2 ;  /* 0x000000048b007c0c */ /* 0x000fe2000d7a1270 */
[----:B------:R1:W-:Y:S01]  /*26bf0*/  @P1 STG.E.U8 desc[UR56][R18.64], R21 ;  /* 0x0000001512001986 */ /* 0x0003e2000c101138 */
[----:B--2---:R-:W-:Y:S01]  /*26c00*/  SHF.R.S32.HI R27, RZ, 0x1f, R20 ;  /* 0x0000001fff1b7819 */ /* 0x004fe20000011414 */
[----:B------:R-:W-:Y:S01]  /*26c10*/  ULDC UR4, c[0x0][0x228] ;  /* 0x00008a0000047ab9 */ /* 0x000fe20000000800 */
[----:B------:R-:W-:-:S02]  /*26c20*/  IADD3 R8, P1, R20, R0, RZ ;  /* 0x0000000014087210 */ /* 0x000fc40007f3e0ff */
[C---:B---3--:R-:W-:Y:S02]  /*26c30*/  IADD3 R10, P6, R20.reuse, R3, RZ ;  /* 0x00000003140a7210 */ /* 0x048fe40007fde0ff */
[----:B------:R-:W-:Y:S01]  /*26c40*/  PRMT R25, R13, 0x7770, RZ ;  /* 0x000077700d197816 */ /* 0x000fe200000000ff */
[----:B------:R-:W-:Y:S01]  /*26c50*/  IMAD.X R9, R27, 0x1, R2, P1 ;  /* 0x000000011b097824 */ /* 0x000fe200008e0602 */
[----:B------:R-:W-:Y:S01]  /*26c60*/  ISETP.LT.AND P1, PT, R137, UR5, !P2 ;  /* 0x0000000589007c0c */ /* 0x000fe2000d721270 */
[----:B------:R-:W-:Y:S01]  /*26c70*/  IMAD.X R11, R27, 0x1, R52, P6 ;  /* 0x000000011b0b7824 */ /* 0x000fe200030e0634 */
[----:B0-----:R-:W-:Y:S01]  /*26c80*/  PRMT R23, R13, 0x7771, RZ ;  /* 0x000077710d177816 */ /* 0x001fe200000000ff */
[----:B------:R-:W-:Y:S01]  /*26c90*/  ULDC UR5, c[0x0][0x228] ;  /* 0x00008a0000057ab9 */ /* 0x000fe20000000800 */
[----:B------:R-:W-:Y:S01]  /*26ca0*/  IADD3 R16, P6, R20, R38, RZ ;  /* 0x0000002614107210 */ /* 0x000fe20007fde0ff */
[----:B------:R0:W-:Y:S01]  /*26cb0*/  @P4 STG.E.U8 desc[UR56][R8.64], R25 ;  /* 0x0000001908004986 */ /* 0x0001e2000c101138 */
[----:B------:R-:W-:Y:S01]  /*26cc0*/  ISETP.LT.AND P2, PT, R135, UR4, !P2 ;  /* 0x0000000487007c0c */ /* 0x000fe2000d741270 */
[----:B------:R-:W-:-:S02]  /*26cd0*/  ULDC UR4, c[0x0][0x248] ;  /* 0x0000920000047ab9 */ /* 0x000fc40000000800 */
[----:B------:R2:W-:Y:S01]  /*26ce0*/  @P5 STG.E.U8 desc[UR56][R10.64], R23 ;  /* 0x000000170a005986 */ /* 0x0005e2000c101138 */
[C---:B-1----:R-:W-:Y:S01]  /*26cf0*/  IADD3 R18, P5, R20.reuse, R37, RZ ;  /* 0x0000002514127210 */ /* 0x042fe20007fbe0ff */
[----:B------:R-:W-:Y:S01]  /*26d00*/  IMAD.X R17, R27, 0x1, R36, P6 ;  /* 0x000000011b117824 */ /* 0x000fe200030e0624 */
[C---:B------:R-:W-:Y:S01]  /*26d10*/  PRMT R21, R13.reuse, 0x7772, RZ ;  /* 0x000077720d157816 */ /* 0x040fe200000000ff */
[----:B------:R-:W-:Y:S01]  /*26d20*/  VIADD R20, R20, UR4 ;  /* 0x0000000414147c36 */ /* 0x000fe20008000000 */
[----:B------:R-:W-:Y:S01]  /*26d30*/  PRMT R13, R13, 0x7773, RZ ;  /* 0x000077730d0d7816 */ /* 0x000fe200000000ff */
[----:B------:R-:W-:Y:S01]  /*26d40*/  IMAD.X R19, R27, 0x1, R39, P5 ;  /* 0x000000011b137824 */ /* 0x000fe200028e0627 */
[----:B------:R-:W-:Y:S01]  /*26d50*/  ULDC UR4, c[0x0][0x228] ;  /* 0x00008a0000047ab9 */ /* 0x000fe20000000800 */
[----:B------:R1:W-:Y:S01]  /*26d60*/  @P1 STG.E.U8 desc[UR56][R16.64], R21 ;  /* 0x0000001510001986 */ /* 0x0003e2000c101138 */
[----:B------:R-:W-:Y:S01]  /*26d70*/  ISETP.LT.AND P1, PT, R141, UR5, !P3 ;  /* 0x000000058d007c0c */ /* 0x000fe2000df21270 */
[----:B------:R-:W-:Y:S01]  /*26d80*/  ULDC UR5, c[0x0][0x228] ;  /* 0x00008a0000057ab9 */ /* 0x000fe20000000800 */
[----:B------:R-:W-:Y:S01]  /*26d90*/  ISETP.LT.AND P5, PT, R139, UR4, !P3 ;  /* 0x000000048b007c0c */ /* 0x000fe2000dfa1270 */
[----:B------:R3:W-:Y:S01]  /*26da0*/  @P2 STG.E.U8 desc[UR56][R18.64], R13 ;  /* 0x0000000d12002986 */ /* 0x0007e2000c101138 */
[----:B------:R-:W-:Y:S01]  /*26db0*/  SHF.R.S32.HI R27, RZ, 0x1f, R20 ;  /* 0x0000001fff1b7819 */ /* 0x000fe20000011414 */
[----:B------:R-:W-:Y:S01]  /*26dc0*/  ULDC UR4, c[0x0][0x228] ;  /* 0x00008a0000047ab9 */ /* 0x000fe20000000800 */
[----:B0-----:R-:W-:-:S02]  /*26dd0*/  IADD3 R8, P2, R20, R0, RZ ;  /* 0x0000000014087210 */ /* 0x001fc40007f5e0ff */
[----:B--2---:R-:W-:Y:S02]  /*26de0*/  IADD3 R10, P6, R20, R3, RZ ;  /* 0x00000003140a7210 */ /* 0x004fe40007fde0ff */
[----:B------:R-:W-:Y:S01]  /*26df0*/  PRMT R25, R5, 0x7770, RZ ;  /* 0x0000777005197816 */ /* 0x000fe200000000ff */
[----:B------:R-:W-:Y:S01]  /*26e00*/  IMAD.X R9, R27, 0x1, R2, P2 ;  /* 0x000000011b097824 */ /* 0x000fe200010e0602 */
[----:B------:R-:W-:Y:S01]  /*26e10*/  ISETP.LT.AND P2, PT, R137, UR5, !P3 ;  /* 0x0000000589007c0c */ /* 0x000fe2000df41270 */
[----:B------:R-:W-:Y:S01]  /*26e20*/  IMAD.X R11, R27, 0x1, R52, P6 ;  /* 0x000000011b0b7824 */ /* 0x000fe200030e0634 */
[----:B------:R-:W-:Y:S01]  /*26e30*/  PRMT R23, R5, 0x7771, RZ ;  /* 0x0000777105177816 */ /* 0x000fe200000000ff */
[----:B------:R-:W-:Y:S01]  /*26e40*/  VIADD R4, R248, 0x3c ;  /* 0x0000003cf8047836 */ /* 0x000fe20000000000 */
[C---:B------:R-:W-:Y:S01]  /*26e50*/  IADD3 R12, P6, R20.reuse, R38, RZ ;  /* 0x00000026140c7210 */ /* 0x040fe20007fde0ff */
[----:B------:R0:W-:Y:S01]  /*26e60*/  @P1 STG.E.U8 desc[UR56][R8.64], R25 ;  /* 0x0000001908001986 */ /* 0x0001e2000c101138 */
[----:B------:R-:W-:Y:S01]  /*26e70*/  ISETP.LT.AND P3, PT, R135, UR4, !P3 ;  /* 0x0000000487007c0c */ /* 0x000fe2000df61270 */
[----:B------:R-:W-:Y:S01]  /*26e80*/  ULDC UR4, c[0x0][0x248] ;  /* 0x0000920000047ab9 */ /* 0x000fe20000000800 */
[----:B-1----:R-:W-:Y:S01]  /*26e90*/  PRMT R21, R5, 0x7772, RZ ;  /* 0x0000777205157816 */ /* 0x002fe200000000ff */
[----:B------:R1:W-:Y:S01]  /*26ea0*/  @P5 STG.E.U8 desc[UR56][R10.64], R23 ;  /* 0x000000170a005986 */ /* 0x0003e2000c101138 */
[----:B------:R-:W-:Y:S01]  /*26eb0*/  IADD3 R16, P5, R20, R37, RZ ;  /* 0x0000002514107210 */ /* 0x000fe20007fbe0ff */
[----:B---3--:R-:W-:Y:S01]  /*26ec0*/  IMAD.X R13, R27, 0x1, R36, P6 ;  /* 0x000000011b0d7824 */ /* 0x008fe200030e0624 */
[----:B------:R-:W-:Y:S01]  /*26ed0*/  ISETP.GE.AND P4, PT, R4, UR15, PT ;  /* 0x0000000f04007c0c */ /* 0x000fe2000bf86270 */
[----:B------:R-:W-:Y:S01]  /*26ee0*/  VIADD R4, R248, 0x3d ;  /* 0x0000003df8047836 */ /* 0x000fe20000000000 */
[----:B------:R-:W-:Y:S01]  /*26ef0*/  PRMT R19, R5, 0x7773, RZ ;  /* 0x0000777305137816 */ /* 0x000fe200000000ff */
[----:B------:R-:W-:Y:S01]  /*26f00*/  IMAD.X R17, R27, 0x1, R39, P5 ;  /* 0x000000011b117824 */ /* 0x000fe200028e0627 */
[----:B------:R-:W-:Y:S01]  /*26f10*/  ULDC UR5, c[0x0][0x228] ;  /* 0x00008a0000057ab9 */ /* 0x000fe20000000800 */
[----:B------:R-:W-:Y:S01]  /*26f20*/  VIADD R20, R20, UR4 ;  /* 0x0000000414147c36 */ /* 0x000fe20008000000 */
[----:B------:R2:W-:Y:S01]  /*26f30*/  @P2 STG.E.U8 desc[UR56][R12.64], R21 ;  /* 0x000000150c002986 */ /* 0x0005e2000c101138 */
[----:B------:R-:W-:Y:S01]  /*26f40*/  ISETP.LT.AND P2, PT, R141, UR5, !P4 ;  /* 0x000000058d007c0c */ /* 0x000fe2000e741270 */
[----:B------:R-:W-:Y:S01]  /*26f50*/  ULDC UR4, c[0x0][0x228] ;  /* 0x00008a0000047ab9 */ /* 0x000fe20000000800 */
[----:B------:R-:W-:Y:S01]  /*26f60*/  ISETP.GE.AND P1, PT, R4, UR13, PT ;  /* 0x0000000d04007c0c */ /* 0x000fe2000bf26270 */
[----:B------:R3:W-:Y:S01]  /*26f70*/  @P3 STG.E.U8 desc[UR56][R16.64], R19 ;  /* 0x0000001310003986 */ /* 0x0007e2000c101138 */
[----:B0-----:R-:W-:Y:S01]  /*26f80*/  SHF.R.S32.HI R25, RZ, 0x1f, R20 ;  /* 0x0000001fff197819 */ /* 0x001fe20000011414 */
[----:B------:R-:W-:Y:S01]  /*26f90*/  ULDC UR5, c[0x0][0x228] ;  /* 0x00008a0000057ab9 */ /* 0x000fe20000000800 */
[----:B------:R-:W-:-:S02]  /*26fa0*/  IADD3 R4, P3, R20, R0, RZ ;  /* 0x0000000014047210 */ /* 0x000fc40007f7e0ff */
[----:B------:R-:W-:Y:S01]  /*26fb0*/  ISETP.LT.AND P5, PT, R139, UR4, !P4 ;  /* 0x000000048b007c0c */ /* 0x000fe2000e7a1270 */
[----:B-1----:R-:W-:Y:S01]  /*26fc0*/  VIADD R11, R248, 0x3e ;  /* 0x0000003ef80b7836 */ /* 0x002fe20000000000 */
[----:B------:R-:W-:Y:S01]  /*26fd0*/  IADD3 R8, P6, R20, R3, RZ ;  /* 0x0000000314087210 */ /* 0x000fe20007fde0ff */
[----:B------:R-:W-:Y:S01]  /*26fe0*/  IMAD.X R5, R25, 0x1, R2, P3 ;  /* 0x0000000119057824 */ /* 0x000fe200018e0602 */
[----:B--2---:R-:W-:Y:S01]  /*26ff0*/  PRMT R21, R14, 0x7770, RZ ;  /* 0x000077700e157816 */ /* 0x004fe200000000ff */
[----:B------:R-:W-:Y:S01]  /*27000*/  ULDC UR4, c[0x0][0x228] ;  /* 0x00008a0000047ab9 */ /* 0x000fe20000000800 */
[----:B------:R-:W-:Y:S01]  /*27010*/  ISETP.LT.AND P3, PT, R137, UR5, !P4 ;  /* 0x0000000589007c0c */ /* 0x000fe2000e761270 */
[----:B------:R-:W-:Y:S02]  /*27020*/  IMAD.X R9, R25, 0x1, R52, P6 ;  /* 0x0000000119097824 */ /* 0x000fe400030e0634 */
[----:B------:R0:W-:Y:S01]  /*27030*/  @P2 STG.E.U8 desc[UR56][R4.64], R21 ;  /* 0x0000001504002986 */ /* 0x0001e2000c101138 */
[----:B------:R-:W-:Y:S01]  /*27040*/  IADD3 R10, P2, R20, R38, RZ ;  /* 0x00000026140a7210 */ /* 0x000fe20007f5e0ff */
[----:B------:R-:W-:Y:S01]  /*27050*/  ULDC UR5, c[0x0][0x228] ;  /* 0x00008a0000057ab9 */ /* 0x000fe20000000800 */
[----:B------:R-:W-:-:S02]  /*27060*/  ISETP.GE.AND P6, PT, R11, UR23, PT ;  /* 0x000000170b007c0c */ /* 0x000fc4000bfc6270 */
[C---:B---3--:R-:W-:Y:S01]  /*27070*/  PRMT R19, R14.reuse, 0x7771, RZ ;  /* 0x000077710e137816 */ /* 0x048fe200000000ff */
[----:B------:R-:W-:Y:S01]  /*27080*/  IMAD.X R11, R25, 0x1, R36, P2 ;  /* 0x00000001190b7824 */ /* 0x000fe200010e0624 */
[----:B------:R-:W-:Y:S02]  /*27090*/  PRMT R13, R14, 0x7772, RZ ;  /* 0x000077720e0d7816 */ /* 0x000fe400000000ff */
[----:B------:R-:W-:Y:S01]  /*270a0*/  ISETP.LT.AND P4, PT, R135, UR4, !P4 ;  /* 0x0000000487007c0c */ /* 0x000fe2000e781270 */
[----:B------:R1:W-:Y:S01]  /*270b0*/  @P5 STG.E.U8 desc[UR56][R8.64], R19 ;  /* 0x0000001308005986 */ /* 0x0003e2000c101138 */
[----:B------:R-:W-:-:S03]  /*270c0*/  ULDC UR4, c[0x0][0x248] ;  /* 0x0000920000047ab9 */ /* 0x000fc60000000800 */
[----:B------:R2:W-:Y:S01]  /*270d0*/  @P3 STG.E.U8 desc[UR56][R10.64], R13 ;  /* 0x0000000d0a003986 */ /* 0x0005e2000c101138 */
[C---:B0-----:R-:W-:Y:S01]  /*270e0*/  IADD3 R4, P3, R20.reuse, R37, RZ ;  /* 0x0000002514047210 */ /* 0x041fe20007f7e0ff */
[----:B------:R-:W-:Y:S01]  /*270f0*/  VIADD R20, R20, UR4 ;  /* 0x0000000414147c36 */ /* 0x000fe20008000000 */
[----:B------:R-:W-:Y:S01]  /*27100*/  ISETP.LT.AND P2, PT, R141, UR5, !P1 ;  /* 0x000000058d007c0c */ /* 0x000fe2000cf41270 */
[----:B------:R-:W-:Y:S01]  /*27110*/  ULDC UR4, c[0x0][0x228] ;  /* 0x00008a0000047ab9 */ /* 0x000fe20000000800 */
[----:B------:R-:W-:Y:S01]  /*27120*/  PRMT R17, R14, 0x7773, RZ ;  /* 0x000077730e117816 */ /* 0x000fe200000000ff */
[----:B------:R-:W-:Y:S01]  /*27130*/  IMAD.X R5, R25, 0x1, R39, P3 ;  /* 0x0000000119057824 */ /* 0x000fe200018e0627 */
[----:B------:R-:W-:Y:S01]  /*27140*/  SHF.R.S32.HI R25, RZ, 0x1f, R20 ;  /* 0x0000001fff197819 */ /* 0x000fe20000011414 */
[----:B------:R-:W-:Y:S01]  /*27150*/  ULDC UR5, c[0x0][0x228] ;  /* 0x00008a0000057ab9 */ /* 0x000fe20000000800 */
[----:B-1----:R-:W-:Y:S02]  /*27160*/  IADD3 R8, P3, R20, R0, RZ ;  /* 0x0000000014087210 */ /* 0x002fe40007f7e0ff */
[----:B------:R-:W-:-:S03]  /*27170*/  PRMT R23, R6, 0x7770, RZ ;  /* 0x0000777006177816 */ /* 0x000fc600000000ff */
[----:B------:R-:W-:Y:S01]  /*27180*/  IMAD.X R9, R25, 0x1, R2, P3 ;  /* 0x0000000119097824 */ /* 0x000fe200018e0602 */
[----:B------:R-:W-:Y:S01]  /*27190*/  ISETP.LT.AND P5, PT, R139, UR6, !P1 ;  /* 0x000000068b007c0c */ /* 0x000fe2000cfa1270 */
[----:B------:R0:W-:Y:S01]  /*271a0*/  @P4 STG.E.U8 desc[UR56][R4.64], R17 ;  /* 0x0000001104004986 */ /* 0x0001e2000c101138 */
[----:B------:R-:W-:Y:S01]  /*271b0*/  ISETP.LT.AND P3, PT, R137, UR4, !P1 ;  /* 0x0000000489007c0c */ /* 0x000fe2000cf61270 */
[----:B------:R-:W-:Y:S01]  /*271c0*/  ULDC UR4, c[0x0][0x228] ;  /* 0x00008a0000047ab9 */ /* 0x000fe20000000800 */
[C---:B--2---:R-:W-:Y:S01]  /*271d0*/  IADD3 R10, P4, R20.reuse, R3, RZ ;  /* 0x00000003140a7210 */ /* 0x044fe20007f9e0ff */
[----:B------:R1:W-:Y:S01]  /*271e0*/  @P2 STG.E.U8 desc[UR56][R8.64], R23 ;  /* 0x0000001708002986 */ /* 0x0003e2000c101138 */
[----:B------:R-:W-:Y:S01]  /*271f0*/  IADD3 R12, P2, R20, R38, RZ ;  /* 0x00000026140c7210 */ /* 0x000fe20007f5e0ff */
[----:B------:R-:W-:Y:S01]  /*27200*/  ULDC UR6, c[0x0][0x228] ;  /* 0x00008a0000067ab9 */ /* 0x000fe20000000800 */
[C---:B------:R-:W-:Y:S01]  /*27210*/  PRMT R21, R6.reuse, 0x7771, RZ ;  /* 0x0000777106157816 */ /* 0x040fe200000000ff */
[C---:B------:R-:W-:Y:S01]  /*27220*/  IMAD.X R11, R25.reuse, 0x1, R52, P4 ;  /* 0x00000001190b7824 */ /* 0x040fe200020e0634 */
[----:B------:R-:W-:Y:S01]  /*27230*/  PRMT R19, R6, 0x7772, RZ ;  /* 0x0000777206137816 */ /* 0x000fe200000000ff */
[----:B------:R-:W-:Y:S01]  /*27240*/  IMAD.X R13, R25, 0x1, R36, P2 ;  /* 0x00000001190d7824 */ /* 0x000fe200010e0624 */
[----:B------:R-:W-:Y:S01]  /*27250*/  ISETP.LT.AND P1, PT, R135, UR4, !P1 ;  /* 0x0000000487007c0c */ /* 0x000fe2000cf21270 */
[----:B------:R-:W-:Y:S01]  /*27260*/  ULDC UR4, c[0x0][0x248] ;  /* 0x0000920000047ab9 */ /* 0x000fe20000000800 */
[----:B------:R2:W-:Y:S04]  /*27270*/  @P5 STG.E.U8 desc[UR56][R10.64], R21 ;  /* 0x000000150a005986 */ /* 0x0005e8000c101138 */
[----:B------:R3:W-:Y:S01]  /*27280*/  @P3 STG.E.U8 desc[UR56][R12.64], R19 ;  /* 0x000000130c003986 */ /* 0x0007e2000c101138 */
[C---:B0-----:R-:W-:Y:S01]  /*27290*/  IADD3 R4, P3, R20.reuse, R37, RZ ;  /* 0x0000002514047210 */ /* 0x041fe20007f7e0ff */
[----:B------:R-:W-:Y:S01]  /*272a0*/  VIADD R20, R20, UR4 ;  /* 0x0000000414147c36 */ /* 0x000fe20008000000 */
[----:B------:R-:W-:Y:S01]  /*272b0*/  ISETP.LT.AND P4, PT, R141, UR5, !P6 ;  /* 0x000000058d007c0c */ /* 0x000fe2000f781270 */
[----:B------:R-:W-:Y:S01]  /*272c0*/  ULDC UR5, c[0x0][0x228] ;  /* 0x00008a0000057ab9 */ /* 0x000fe20000000800 */
[----:B------:R-:W-:Y:S01]  /*272d0*/  PRMT R17, R6, 0x7773, RZ ;  /* 0x0000777306117816 */ /* 0x000fe200000000ff */
[----:B------:R-:W-:Y:S01]  /*272e0*/  IMAD.X R5, R25, 0x1, R39, P3 ;  /* 0x0000000119057824 */ /* 0x000fe200018e0627 */
[----:B------:R-:W-:Y:S01]  /*272f0*/  ISETP.LT.AND P5, PT, R139, UR5, !P6 ;  /* 0x000000058b007c0c */ /* 0x000fe2000f7a1270 */
[----:B------:R-:W-:Y:S01]  /*27300*/  ULDC UR4, c[0x0][0x228] ;  /* 0x00008a0000047ab9 */ /* 0x000fe20000000800 */
[----:B-1----:R-:W-:Y:S01]  /*27310*/  SHF.R.S32.HI R23, RZ, 0x1f, R20 ;  /* 0x0000001fff177819 */ /* 0x002fe20000011414 */
[----:B------:R-:W-:Y:S01]  /*27320*/  ULDC UR5, c[0x0][0x228] ;  /* 0x00008a0000057ab9 */ /* 0x000fe20000000800 */
[C---:B------:R-:W-:Y:S01]  /*27330*/  IADD3 R8, P3, R20.reuse, R0, RZ ;  /* 0x0000000014087210 */ /* 0x040fe20007f7e0ff */
[----:B------:R0:W-:Y:S01]  /*27340*/  @P1 STG.E.U8 desc[UR56][R4.64], R17 ;  /* 0x0000001104001986 */ /* 0x0001e2000c101138 */
[----:B--2---:R-:W-:-:S02]  /*27350*/  IADD3 R10, P1, R20, R3, RZ ;  /* 0x00000003140a7210 */ /* 0x004fc40007f3e0ff */
[----:B------:R-:W-:Y:S01]  /*27360*/  PRMT R21, R15, 0x7770, RZ ;  /* 0x000077700f157816 */ /* 0x000fe200000000ff */
[----:B------:R-:W-:Y:S01]  /*27370*/  IMAD.X R9, R23, 0x1, R2, P3 ;  /* 0x0000000117097824 */ /* 0x000fe200018e0602 */
[----:B---3--:R-:W-:Y:S01]  /*27380*/  PRMT R19, R15, 0x7771, RZ ;  /* 0x000077710f137816 */ /* 0x008fe200000000ff */
[----:B------:R-:W-:Y:S01]  /*27390*/  IMAD.X R11, R23, 0x1, R52, P1 ;  /* 0x00000001170b7824 */ /* 0x000fe200008e0634 */
[----:B------:R-:W-:Y:S01]  /*273a0*/  ISETP.LT.AND P3, PT, R139, UR4, !P0 ;  /* 0x000000048b007c0c */ /* 0x000fe2000c761270 */
[----:B------:R-:W-:Y:S01]  /*273b0*/  ULDC UR4, c[0x0][0x248] ;  /* 0x0000920000047ab9 */ /* 0x000fe20000000800 */
[----:B------:R1:W-:Y:S01]  /*273c0*/  @P4 STG.E.U8 desc[UR56][R8.64], R21 ;  /* 0x0000001508004986 */ /* 0x0003e2000c101138 */
[C---:B------:R-:W-:Y:S01]  /*273d0*/  VIADD R6, R20.reuse, UR4 ;  /* 0x0000000414067c36 */ /* 0x040fe20008000000 */
[----:B------:R-:W-:Y:S02]  /*273e0*/  ULDC UR4, c[0x0][0x228] ;  /* 0x00008a0000047ab9 */ /* 0x000fe40000000800 */
[----:B------:R2:W-:Y:S01]  /*273f0*/  @P5 STG.E.U8 desc[UR56][R10.64], R19 ;  /* 0x000000130a005986 */ /* 0x0005e2000c101138 */
[----:B0-----:R-:W-:-:S02]  /*27400*/  IADD3 R4, P5, R20, R38, RZ ;  /* 0x0000002614047210 */ /* 0x001fc40007fbe0ff */
[C---:B------:R-:W-:Y:S02]  /*27410*/  IADD3 R16, P4, R6.reuse, R0, RZ ;  /* 0x0000000006107210 */ /* 0x040fe40007f9e0ff */
[----:B------:R-:W-:Y:S01]  /*27420*/  SHF.R.S32.HI R25, RZ, 0x1f, R6 ;  /* 0x0000001fff197819 */ /* 0x000fe20000011406 */
[----:B------:R-:W-:Y:S01]  /*27430*/  IMAD.X R5, R23, 0x1, R36, P5 ;  /* 0x0000000117057824 */ /* 0x000fe200028e0624 */
[----:B-1----:R-:W-:Y:S02]  /*27440*/  IADD3 R8, P5, R6, R3, RZ ;  /* 0x0000000306087210 */ /* 0x002fe40007fbe0ff */
[----:B------:R-:W-:Y:S01]  /*27450*/  IADD3 R12, P1, R20, R37, RZ ;  /* 0x00000025140c7210 */ /* 0x000fe20007f3e0ff */
[C---:B------:R-:W-:Y:S02]  /*27460*/  IMAD.X R17, R25.reuse, 0x1, R2, P4 ;  /* 0x0000000119117824 */ /* 0x040fe400020e0602 */
[----:B------:R-:W-:Y:S01]  /*27470*/  IMAD.X R9, R25, 0x1, R52, P5 ;  /* 0x0000000119097824 */ /* 0x000fe200028e0634 */
[----:B------:R-:W-:-:S02]  /*27480*/  IADD3 R2, P5, R6, R38, RZ ;  /* 0x0000002606027210 */ /* 0x000fc40007fbe0ff */
[----:B------:R-:W-:Y:S01]  /*27490*/  ISETP.LT.AND P4, PT, R137, UR4, !P6 ;  /* 0x0000000489007c0c */ /* 0x000fe2000f781270 */
[----:B------:R-:W-:Y:S01]  /*274a0*/  ULDC UR4, c[0x0][0x228] ;  /* 0x00008a0000047ab9 */ /* 0x000fe20000000800 */
[----:B------:R-:W-:Y:S01]  /*274b0*/  IMAD.X R13, R23, 0x1, R39, P1 ;  /* 0x00000001170d7824 */ /* 0x000fe200008e0627 */
[----:B------:R-:W-:Y:S01]  /*274c0*/  ISETP.LT.AND P6, PT, R135, UR4, !P6 ;  /* 0x0000000487007c0c */ /* 0x000fe2000f7c1270 */
[----:B------:R-:W-:Y:S01]  /*274d0*/  IMAD.X R3, R25, 0x1, R36, P5 ;  /* 0x0000000119037824 */ /* 0x000fe200028e0624 */
[----:B------:R-:W-:Y:S02]  /*274e0*/  ISETP.LT.AND P2, PT, R141, UR6, !P0 ;  /* 0x000000068d007c0c */ /* 0x000fe4000c741270 */
[----:B------:R-:W-:Y:S01]  /*274f0*/  ISETP.LT.AND P1, PT, R137, UR5, !P0 ;  /* 0x0000000589007c0c */ /* 0x000fe2000c721270 */
[----:B------:R-:W-:Y:S01]  /*27500*/  ULDC UR5, c[0x0][0x228] ;  /* 0x00008a0000057ab9 */ /* 0x000fe20000000800 */
[----:B--2---:R-:W-:Y:S02]  /*27510*/  IADD3 R10, P5, R6, R37, RZ ;  /* 0x00000025060a7210 */ /* 0x004fe40007fbe0ff */
[----:B------:R-:W-:-:S02]  /*27520*/  ISETP.LT.AND P0, PT, R135, UR5, !P0 ;  /* 0x0000000587007c0c */ /* 0x000fc4000c701270 */
[----:B------:R-:W-:Y:S01]  /*27530*/  PRMT R19, R15, 0x7773, RZ ;  /* 0x000077730f137816 */ /* 0x000fe200000000ff */
[----:B------:R-:W-:Y:S01]  /*27540*/  IMAD.X R11, R25, 0x1, R39, P5 ;  /* 0x00000001190b7824 */ /* 0x000fe200028e0627 */
[----:B------:R-:W-:Y:S02]  /*27550*/  PRMT R15, R15, 0x7772, RZ ;  /* 0x000077720f0f7816 */ /* 0x000fe400000000ff */
[C---:B------:R-:W-:Y:S02]  /*27560*/  PRMT R21, R7.reuse, 0x7773, RZ ;  /* 0x0000777307157816 */ /* 0x040fe400000000ff */
[C---:B------:R-:W-:Y:S02]  /*27570*/  PRMT R23, R7.reuse, 0x7772, RZ ;  /* 0x0000777207177816 */ /* 0x040fe400000000ff */
[C---:B------:R-:W-:Y:S02]  /*27580*/  PRMT R25, R7.reuse, 0x7771, RZ ;  /* 0x0000777107197816 */ /* 0x040fe400000000ff */
[----:B------:R-:W-:Y:S01]  /*27590*/  PRMT R7, R7, 0x7770, RZ ;  /* 0x0000777007077816 */ /* 0x000fe200000000ff */
[----:B------:R0:W-:Y:S04]  /*275a0*/  @P4 STG.E.U8 desc[UR56][R4.64], R15 ;  /* 0x0000000f04004986 */ /* 0x0001e8000c101138 */
[----:B------:R0:W-:Y:S04]  /*275b0*/  @P6 STG.E.U8 desc[UR56][R12.64], R19 ;  /* 0x000000130c006986 */ /* 0x0001e8000c101138 */
[----:B------:R0:W-:Y:S04]  /*275c0*/  @P2 STG.E.U8 desc[UR56][R16.64], R7 ;  /* 0x0000000710002986 */ /* 0x0001e8000c101138 */
[----:B------:R0:W-:Y:S04]  /*275d0*/  @P3 STG.E.U8 desc[UR56][R8.64], R25 ;  /* 0x0000001908003986 */ /* 0x0001e8000c101138 */
[----:B------:R0:W-:Y:S01]  /*275e0*/  @P1 STG.E.U8 desc[UR56][R2.64], R23 ;  /* 0x0000001702001986 */ /* 0x0001e2000c101138 */
[----:B------:R-:W-:Y:S05]  /*275f0*/  @!P0 EXIT ;  /* 0x000000000000894d */ /* 0x000fea0003800000 */
[----:B------:R-:W-:Y:S01]  /*27600*/  STG.E.U8 desc[UR56][R10.64], R21 ;  /* 0x000000150a007986 */ /* 0x000fe2000c101138 */
[----:B------:R-:W-:Y:S05]  /*27610*/  EXIT ;  /* 0x000000000000794d */ /* 0x000fea0003800000 */
.L_x_3:
[----:B------:R-:W-:-:S00]  /*27620*/  BRA `(.L_x_3) ;  /* 0xfffffffc00fc7947 */ /* 0x000fc0000383ffff */
[----:B------:R-:W-:-:S00]  /*27630*/  NOP ;  /* 0x0000000000007918 */ /* 0x000fc00000000000 */
        /* <DEDUP_REMOVED lines=12> */
.L_x_4:


//--------------------- .nv.shared.matmul_kernel  --------------------------
	.section	.nv.shared.matmul_kernel,"aw",@nobits
	.sectionflags	@""
	.align	16
	.zero		1024


//--------------------- .nv.shared.reserved.0     --------------------------
	.section	.nv.shared.reserved.0,"aw",@nobits
	.weak		__nv_reservedSMEM_offset_0_alias
	.size		__nv_reservedSMEM_offset_0_alias, 0, 0
	.other		__nv_reservedSMEM_offset_0_alias,@"STO_CUDA_RESERVED_SHARED STV_DEFAULT"
__nv_reservedSMEM_offset_0_alias:
	.zero		0


//--------------------- .nv.constant0.matmul_kernel --------------------------
	.section	.nv.constant0.matmul_kernel,"a",@progbits
	.sectionflags	@""
	.align	4
.nv.constant0.matmul_kernel:
	.zero		608


//--------------------- SYMBOLS --------------------------

	.type		.nv.reservedSmem.offset0,@object
	.size		.nv.reservedSmem.offset0,0x4
